	.target	sm_103a

	.elftype	@"ET_EXEC"


//--------------------- .note.nv.tkinfo           --------------------------
	.section	.note.nv.tkinfo,"",@"SHT_NOTE"
	.sectionflags	@"SHF_NOTE_NV_TKINFO"
	.tkinfo
        /*0018*/ 	.word	0x00000002
        /*0030*/ 	.string	""
        /*0030*/ 	.string	"ptxas"
        /*0030*/ 	.string	"Cuda compilation tools, release 13.0, V13.0.88"
        /*0030*/ 	.string	"Build cuda_13.0.r13.0/compiler.36424714_0"
        /*0030*/ 	.string	"-arch sm_103a -m 64 "



//--------------------- .note.nv.cuinfo           --------------------------
	.section	.note.nv.cuinfo,"",@"SHT_NOTE"
	.sectionflags	@"SHF_NOTE_NV_CUINFO"
        /*0018*/ 	.short	0x0002
        /*001a*/ 	.short	0x0067
        /*001c*/ 	.short	0x0082
	.zero		2


//--------------------- .nv.info                  --------------------------
	.section	.nv.info,"",@"SHT_CUDA_INFO"
	.align	4


	//----- nvinfo : EIATTR_REGCOUNT
	.align		4
        /*0000*/ 	.byte	0x04, 0x2f
        /*0002*/ 	.short	(.L_12 - .L_11)
	.align		4
.L_11:
        /*0004*/ 	.word	index@(_ZN7cutlass13device_kernelIN5flash11enable_sm90INS1_16FlashAttnFwdSm90INS1_25CollectiveMainloopFwdSm90ILi2EN4cute5tupleIJNS5_1CILi1EEES8_S8_EEENS6_IJNS7_ILi192EEENS7_ILi128EEENS7_ILi64EEEEEELi64ENS_6half_tEfNS_4arch4Sm90ELb1ELb0ELb1ELb1ELb0ELb1ELb0ELb1ELb1ELb1ELb1ELb0EEENS1_21CollectiveEpilogueFwdINS6_IJSA_SC_SB_EEES9_SE_SG_Li384ELb1ELb1ELb1ELb0EEENS1_36VarlenDynamicPersistentTileSchedulerILi192ELi128ELi384ELi128ELb1ELb1ELb1ELb1ELb1ELb1EEEEEEEEEvNT_6ParamsE)
        /*0008*/ 	.word	0x00000004


	//----- nvinfo : EIATTR_FRAME_SIZE
	.align		4
.L_12:
        /*000c*/ 	.byte	0x04, 0x11
        /*000e*/ 	.short	(.L_14 - .L_13)
	.align		4
.L_13:
        /*0010*/ 	.word	index@(_ZN7cutlass13device_kernelIN5flash11enable_sm90INS1_16FlashAttnFwdSm90INS1_25CollectiveMainloopFwdSm90ILi2EN4cute5tupleIJNS5_1CILi1EEES8_S8_EEENS6_IJNS7_ILi192EEENS7_ILi128EEENS7_ILi64EEEEEELi64ENS_6half_tEfNS_4arch4Sm90ELb1ELb0ELb1ELb1ELb0ELb1ELb0ELb1ELb1ELb1ELb1ELb0EEENS1_21CollectiveEpilogueFwdINS6_IJSA_SC_SB_EEES9_SE_SG_Li384ELb1ELb1ELb1ELb0EEENS1_36VarlenDynamicPersistentTileSchedulerILi192ELi128ELi384ELi128ELb1ELb1ELb1ELb1ELb1ELb1EEEEEEEEEvNT_6ParamsE)
        /*0014*/ 	.word	0x00000000


	//----- nvinfo : EIATTR_REGCOUNT
	.align		4
.L_14:
        /*0018*/ 	.byte	0x04, 0x2f
        /*001a*/ 	.short	(.L_16 - .L_15)
	.align		4
.L_15:
        /*001c*/ 	.word	index@(_ZN7cutlass13device_kernelIN5flash11enable_sm90INS1_16FlashAttnFwdSm90INS1_25CollectiveMainloopFwdSm90ILi2EN4cute5tupleIJNS5_1CILi1EEES8_S8_EEENS6_IJNS7_ILi192EEENS7_ILi128EEENS7_ILi64EEEEEELi64ENS_6half_tEfNS_4arch4Sm90ELb1ELb0ELb1ELb1ELb0ELb0ELb0ELb1ELb1ELb1ELb1ELb0EEENS1_21CollectiveEpilogueFwdINS6_IJSA_SC_SB_EEES9_SE_SG_Li384ELb1ELb1ELb1ELb0EEENS1_36VarlenDynamicPersistentTileSchedulerILi192ELi128ELi384ELi128ELb1ELb1ELb1ELb1ELb1ELb1EEEEEEEEEvNT_6ParamsE)
        /*0020*/ 	.word	0x00000004


	//----- nvinfo : EIATTR_FRAME_SIZE
	.align		4
.L_16:
        /*0024*/ 	.byte	0x04, 0x11
        /*0026*/ 	.short	(.L_18 - .L_17)
	.align		4
.L_17:
        /*0028*/ 	.word	index@(_ZN7cutlass13device_kernelIN5flash11enable_sm90INS1_16FlashAttnFwdSm90INS1_25CollectiveMainloopFwdSm90ILi2EN4cute5tupleIJNS5_1CILi1EEES8_S8_EEENS6_IJNS7_ILi192EEENS7_ILi128EEENS7_ILi64EEEEEELi64ENS_6half_tEfNS_4arch4Sm90ELb1ELb0ELb1ELb1ELb0ELb0ELb0ELb1ELb1ELb1ELb1ELb0EEENS1_21CollectiveEpilogueFwdINS6_IJSA_SC_SB_EEES9_SE_SG_Li384ELb1ELb1ELb1ELb0EEENS1_36VarlenDynamicPersistentTileSchedulerILi192ELi128ELi384ELi128ELb1ELb1ELb1ELb1ELb1ELb1EEEEEEEEEvNT_6ParamsE)
        /*002c*/ 	.word	0x00000000


	//----- nvinfo : EIATTR_REGCOUNT
	.align		4
.L_18:
        /*0030*/ 	.byte	0x04, 0x2f
        /*0032*/ 	.short	(.L_20 - .L_19)
	.align		4
.L_19:
        /*0034*/ 	.word	index@(_ZN7cutlass13device_kernelIN5flash11enable_sm90INS1_16FlashAttnFwdSm90INS1_25CollectiveMainloopFwdSm90ILi2EN4cute5tupleIJNS5_1CILi1EEES8_S8_EEENS6_IJNS7_ILi192EEENS7_ILi128EEENS7_ILi64EEEEEELi64ENS_6half_tEfNS_4arch4Sm90ELb1ELb0ELb1ELb0ELb0ELb0ELb0ELb1ELb1ELb1ELb1ELb0EEENS1_21CollectiveEpilogueFwdINS6_IJSA_SC_SB_EEES9_SE_SG_Li384ELb0ELb1ELb1ELb0EEENS1_19SingleTileSchedulerILb0ELb1ELb1ELi192EEEEEEEEEvNT_6ParamsE)
        /*0038*/ 	.word	0x00000004


	//----- nvinfo : EIATTR_FRAME_SIZE
	.align		4
.L_20:
        /*003c*/ 	.byte	0x04, 0x11
        /*003e*/ 	.short	(.L_22 - .L_21)
	.align		4
.L_21:
        /*0040*/ 	.word	index@(_ZN7cutlass13device_kernelIN5flash11enable_sm90INS1_16FlashAttnFwdSm90INS1_25CollectiveMainloopFwdSm90ILi2EN4cute5tupleIJNS5_1CILi1EEES8_S8_EEENS6_IJNS7_ILi192EEENS7_ILi128EEENS7_ILi64EEEEEELi64ENS_6half_tEfNS_4arch4Sm90ELb1ELb0ELb1ELb0ELb0ELb0ELb0ELb1ELb1ELb1ELb1ELb0EEENS1_21CollectiveEpilogueFwdINS6_IJSA_SC_SB_EEES9_SE_SG_Li384ELb0ELb1ELb1ELb0EEENS1_19SingleTileSchedulerILb0ELb1ELb1ELi192EEEEEEEEEvNT_6ParamsE)
        /*0044*/ 	.word	0x00000000


	//----- nvinfo : EIATTR_REGCOUNT
	.align		4
.L_22:
        /*0048*/ 	.byte	0x04, 0x2f
        /*004a*/ 	.short	(.L_24 - .L_23)
	.align		4
.L_23:
        /*004c*/ 	.word	index@(_ZN7cutlass13device_kernelIN5flash11enable_sm90INS1_16FlashAttnFwdSm90INS1_25CollectiveMainloopFwdSm90ILi2EN4cute5tupleIJNS5_1CILi1EEES8_S8_EEENS6_IJNS7_ILi192EEENS7_ILi128EEENS7_ILi64EEEEEELi64ENS_6half_tEfNS_4arch4Sm90ELb0ELb1ELb1ELb1ELb0ELb1ELb0ELb1ELb1ELb1ELb1ELb0EEENS1_21CollectiveEpilogueFwdINS6_IJSA_SC_SB_EEES9_SE_SG_Li384ELb1ELb1ELb1ELb0EEENS1_36VarlenDynamicPersistentTileSchedulerILi192ELi128ELi384ELi128ELb1ELb1ELb1ELb1ELb0ELb1EEEEEEEEEvNT_6ParamsE)
        /*0050*/ 	.word	0x00000004


	//----- nvinfo : EIATTR_FRAME_SIZE
	.align		4
.L_24:
        /*0054*/ 	.byte	0x04, 0x11
        /*0056*/ 	.short	(.L_26 - .L_25)
	.align		4
.L_25:
        /*0058*/ 	.word	index@(_ZN7cutlass13device_kernelIN5flash11enable_sm90INS1_16FlashAttnFwdSm90INS1_25CollectiveMainloopFwdSm90ILi2EN4cute5tupleIJNS5_1CILi1EEES8_S8_EEENS6_IJNS7_ILi192EEENS7_ILi128EEENS7_ILi64EEEEEELi64ENS_6half_tEfNS_4arch4Sm90ELb0ELb1ELb1ELb1ELb0ELb1ELb0ELb1ELb1ELb1ELb1ELb0EEENS1_21CollectiveEpilogueFwdINS6_IJSA_SC_SB_EEES9_SE_SG_Li384ELb1ELb1ELb1ELb0EEENS1_36VarlenDynamicPersistentTileSchedulerILi192ELi128ELi384ELi128ELb1ELb1ELb1ELb1ELb0ELb1EEEEEEEEEvNT_6ParamsE)
        /*005c*/ 	.word	0x00000000


	//----- nvinfo : EIATTR_REGCOUNT
	.align		4
.L_26:
        /*0060*/ 	.byte	0x04, 0x2f
        /*0062*/ 	.short	(.L_28 - .L_27)
	.align		4
.L_27:
        /*0064*/ 	.word	index@(_ZN7cutlass13device_kernelIN5flash11enable_sm90INS1_16FlashAttnFwdSm90INS1_25CollectiveMainloopFwdSm90ILi2EN4cute5tupleIJNS5_1CILi1EEES8_S8_EEENS6_IJNS7_ILi192EEENS7_ILi128EEENS7_ILi64EEEEEELi64ENS_6half_tEfNS_4arch4Sm90ELb0ELb1ELb1ELb1ELb0ELb0ELb0ELb1ELb1ELb1ELb1ELb0EEENS1_21CollectiveEpilogueFwdINS6_IJSA_SC_SB_EEES9_SE_SG_Li384ELb1ELb1ELb1ELb0EEENS1_36VarlenDynamicPersistentTileSchedulerILi192ELi128ELi384ELi128ELb1ELb1ELb1ELb1ELb0ELb1EEEEEEEEEvNT_6ParamsE)
        /*0068*/ 	.word	0x00000004


	//----- nvinfo : EIATTR_FRAME_SIZE
	.align		4
.L_28:
        /*006c*/ 	.byte	0x04, 0x11
        /*006e*/ 	.short	(.L_30 - .L_29)
	.align		4
.L_29:
        /*0070*/ 	.word	index@(_ZN7cutlass13device_kernelIN5flash11enable_sm90INS1_16FlashAttnFwdSm90INS1_25CollectiveMainloopFwdSm90ILi2EN4cute5tupleIJNS5_1CILi1EEES8_S8_EEENS6_IJNS7_ILi192EEENS7_ILi128EEENS7_ILi64EEEEEELi64ENS_6half_tEfNS_4arch4Sm90ELb0ELb1ELb1ELb1ELb0ELb0ELb0ELb1ELb1ELb1ELb1ELb0EEENS1_21CollectiveEpilogueFwdINS6_IJSA_SC_SB_EEES9_SE_SG_Li384ELb1ELb1ELb1ELb0EEENS1_36VarlenDynamicPersistentTileSchedulerILi192ELi128ELi384ELi128ELb1ELb1ELb1ELb1ELb0ELb1EEEEEEEEEvNT_6ParamsE)
        /*0074*/ 	.word	0x00000000


	//----- nvinfo : EIATTR_REGCOUNT
	.align		4
.L_30:
        /*0078*/ 	.byte	0x04, 0x2f
        /*007a*/ 	.short	(.L_32 - .L_31)
	.align		4
.L_31:
        /*007c*/ 	.word	index@(_ZN7cutlass13device_kernelIN5flash11enable_sm90INS1_16FlashAttnFwdSm90INS1_25CollectiveMainloopFwdSm90ILi2EN4cute5tupleIJNS5_1CILi1EEES8_S8_EEENS6_IJNS7_ILi192EEENS7_ILi128EEENS7_ILi64EEEEEELi64ENS_6half_tEfNS_4arch4Sm90ELb0ELb1ELb1ELb0ELb0ELb0ELb0ELb1ELb1ELb1ELb1ELb0EEENS1_21CollectiveEpilogueFwdINS6_IJSA_SC_SB_EEES9_SE_SG_Li384ELb0ELb1ELb1ELb0EEENS1_19SingleTileSchedulerILb0ELb1ELb1ELi192EEEEEEEEEvNT_6ParamsE)
        /*0080*/ 	.word	0x00000004


	//----- nvinfo : EIATTR_FRAME_SIZE
	.align		4
.L_32:
        /*0084*/ 	.byte	0x04, 0x11
        /*0086*/ 	.short	(.L_34 - .L_33)
	.align		4
.L_33:
        /*0088*/ 	.word	index@(_ZN7cutlass13device_kernelIN5flash11enable_sm90INS1_16FlashAttnFwdSm90INS1_25CollectiveMainloopFwdSm90ILi2EN4cute5tupleIJNS5_1CILi1EEES8_S8_EEENS6_IJNS7_ILi192EEENS7_ILi128EEENS7_ILi64EEEEEELi64ENS_6half_tEfNS_4arch4Sm90ELb0ELb1ELb1ELb0ELb0ELb0ELb0ELb1ELb1ELb1ELb1ELb0EEENS1_21CollectiveEpilogueFwdINS6_IJSA_SC_SB_EEES9_SE_SG_Li384ELb0ELb1ELb1ELb0EEENS1_19SingleTileSchedulerILb0ELb1ELb1ELi192EEEEEEEEEvNT_6ParamsE)
        /*008c*/ 	.word	0x00000000


	//----- nvinfo : EIATTR_REGCOUNT
	.align		4
.L_34:
        /*0090*/ 	.byte	0x04, 0x2f
        /*0092*/ 	.short	(.L_36 - .L_35)
	.align		4
.L_35:
        /*0094*/ 	.word	index@(_ZN7cutlass13device_kernelIN5flash11enable_sm90INS1_16FlashAttnFwdSm90INS1_25CollectiveMainloopFwdSm90ILi2EN4cute5tupleIJNS5_1CILi1EEES8_S8_EEENS6_IJNS7_ILi192EEESA_NS7_ILi64EEEEEELi64ENS_6half_tEfNS_4arch4Sm90ELb0ELb0ELb1ELb1ELb0ELb1ELb0ELb0ELb1ELb1ELb1ELb0EEENS1_21CollectiveEpilogueFwdINS6_IJSA_SB_SA_EEES9_SD_SF_Li384ELb1ELb1ELb1ELb0EEENS1_36VarlenDynamicPersistentTileSchedulerILi192ELi192ELi384ELi128ELb1ELb1ELb1ELb0ELb1ELb1EEEEEEEEEvNT_6ParamsE)
        /*0098*/ 	.word	0x00000004


	//----- nvinfo : EIATTR_FRAME_SIZE
	.align		4
.L_36:
        /*009c*/ 	.byte	0x04, 0x11
        /*009e*/ 	.short	(.L_38 - .L_37)
	.align		4
.L_37:
        /*00a0*/ 	.word	index@(_ZN7cutlass13device_kernelIN5flash11enable_sm90INS1_16FlashAttnFwdSm90INS1_25CollectiveMainloopFwdSm90ILi2EN4cute5tupleIJNS5_1CILi1EEES8_S8_EEENS6_IJNS7_ILi192EEESA_NS7_ILi64EEEEEELi64ENS_6half_tEfNS_4arch4Sm90ELb0ELb0ELb1ELb1ELb0ELb1ELb0ELb0ELb1ELb1ELb1ELb0EEENS1_21CollectiveEpilogueFwdINS6_IJSA_SB_SA_EEES9_SD_SF_Li384ELb1ELb1ELb1ELb0EEENS1_36VarlenDynamicPersistentTileSchedulerILi192ELi192ELi384ELi128ELb1ELb1ELb1ELb0ELb1ELb1EEEEEEEEEvNT_6ParamsE)
        /*00a4*/ 	.word	0x00000000


	//----- nvinfo : EIATTR_REGCOUNT
	.align		4
.L_38:
        /*00a8*/ 	.byte	0x04, 0x2f
        /*00aa*/ 	.short	(.L_40 - .L_39)
	.align		4
.L_39:
        /*00ac*/ 	.word	index@(_ZN7cutlass13device_kernelIN5flash11enable_sm90INS1_16FlashAttnFwdSm90INS1_25CollectiveMainloopFwdSm90ILi2EN4cute5tupleIJNS5_1CILi1EEES8_S8_EEENS6_IJNS7_ILi192EEESA_NS7_ILi64EEEEEELi64ENS_6half_tEfNS_4arch4Sm90ELb0ELb0ELb1ELb1ELb0ELb0ELb0ELb0ELb1ELb1ELb1ELb0EEENS1_21CollectiveEpilogueFwdINS6_IJSA_SB_SA_EEES9_SD_SF_Li384ELb1ELb1ELb1ELb0EEENS1_36VarlenDynamicPersistentTileSchedulerILi192ELi192ELi384ELi128ELb1ELb1ELb1ELb0ELb1ELb1EEEEEEEEEvNT_6ParamsE)
        /*00b0*/ 	.word	0x00000004


	//----- nvinfo : EIATTR_FRAME_SIZE
	.align		4
.L_40:
        /*00b4*/ 	.byte	0x04, 0x11
        /*00b6*/ 	.short	(.L_42 - .L_41)
	.align		4
.L_41:
        /*00b8*/ 	.word	index@(_ZN7cutlass13device_kernelIN5flash11enable_sm90INS1_16FlashAttnFwdSm90INS1_25CollectiveMainloopFwdSm90ILi2EN4cute5tupleIJNS5_1CILi1EEES8_S8_EEENS6_IJNS7_ILi192EEESA_NS7_ILi64EEEEEELi64ENS_6half_tEfNS_4arch4Sm90ELb0ELb0ELb1ELb1ELb0ELb0ELb0ELb0ELb1ELb1ELb1ELb0EEENS1_21CollectiveEpilogueFwdINS6_IJSA_SB_SA_EEES9_SD_SF_Li384ELb1ELb1ELb1ELb0EEENS1_36VarlenDynamicPersistentTileSchedulerILi192ELi192ELi384ELi128ELb1ELb1ELb1ELb0ELb1ELb1EEEEEEEEEvNT_6ParamsE)
        /*00bc*/ 	.word	0x00000000


	//----- nvinfo : EIATTR_REGCOUNT
	.align		4
.L_42:
        /*00c0*/ 	.byte	0x04, 0x2f
        /*00c2*/ 	.short	(.L_44 - .L_43)
	.align		4
.L_43:
        /*00c4*/ 	.word	index@(_ZN7cutlass13device_kernelIN5flash11enable_sm90INS1_16FlashAttnFwdSm90INS1_25CollectiveMainloopFwdSm90ILi2EN4cute5tupleIJNS5_1CILi1EEES8_S8_EEENS6_IJNS7_ILi192EEESA_NS7_ILi64EEEEEELi64ENS_6half_tEfNS_4arch4Sm90ELb0ELb0ELb1ELb0ELb0ELb0ELb0ELb0ELb1ELb1ELb1ELb0EEENS1_21CollectiveEpilogueFwdINS6_IJSA_SB_SA_EEES9_SD_SF_Li384ELb0ELb1ELb1ELb0EEENS1_19SingleTileSchedulerILb0ELb1ELb1ELi192EEEEEEEEEvNT_6ParamsE)
        /*00c8*/ 	.word	0x00000004


	//----- nvinfo : EIATTR_FRAME_SIZE
	.align		4
.L_44:
        /*00cc*/ 	.byte	0x04, 0x11
        /*00ce*/ 	.short	(.L_46 - .L_45)
	.align		4
.L_45:
        /*00d0*/ 	.word	index@(_ZN7cutlass13device_kernelIN5flash11enable_sm90INS1_16FlashAttnFwdSm90INS1_25CollectiveMainloopFwdSm90ILi2EN4cute5tupleIJNS5_1CILi1EEES8_S8_EEENS6_IJNS7_ILi192EEESA_NS7_ILi64EEEEEELi64ENS_6half_tEfNS_4arch4Sm90ELb0ELb0ELb1ELb0ELb0ELb0ELb0ELb0ELb1ELb1ELb1ELb0EEENS1_21CollectiveEpilogueFwdINS6_IJSA_SB_SA_EEES9_SD_SF_Li384ELb0ELb1ELb1ELb0EEENS1_19SingleTileSchedulerILb0ELb1ELb1ELi192EEEEEEEEEvNT_6ParamsE)
        /*00d4*/ 	.word	0x00000000


	//----- nvinfo : EIATTR_REGCOUNT
	.align		4
.L_46:
        /*00d8*/ 	.byte	0x04, 0x2f
        /*00da*/ 	.short	(.L_48 - .L_47)
	.align		4
.L_47:
        /*00dc*/ 	.word	index@(_ZN7cutlass13device_kernelIN5flash11enable_sm90INS1_16FlashAttnFwdSm90INS1_25CollectiveMainloopFwdSm90ILi2EN4cute5tupleIJNS5_1CILi1EEES8_S8_EEENS6_IJNS7_ILi192EEENS7_ILi144EEENS7_ILi96EEEEEELi96ENS_6half_tEfNS_4arch4Sm90ELb1ELb0ELb1ELb1ELb0ELb1ELb0ELb0ELb1ELb1ELb1ELb0EEENS1_21CollectiveEpilogueFwdINS6_IJSA_SC_SB_EEES9_SE_SG_Li384ELb1ELb1ELb1ELb0EEENS1_36VarlenDynamicPersistentTileSchedulerILi192ELi144ELi384ELi128ELb1ELb1ELb1ELb1ELb1ELb1EEEEEEEEEvNT_6ParamsE)
        /*00e0*/ 	.word	0x00000004


	//----- nvinfo : EIATTR_FRAME_SIZE
	.align		4
.L_48:
        /*00e4*/ 	.byte	0x04, 0x11
        /*00e6*/ 	.short	(.L_50 - .L_49)
	.align		4
.L_49:
        /*00e8*/ 	.word	index@(_ZN7cutlass13device_kernelIN5flash11enable_sm90INS1_16FlashAttnFwdSm90INS1_25CollectiveMainloopFwdSm90ILi2EN4cute5tupleIJNS5_1CILi1EEES8_S8_EEENS6_IJNS7_ILi192EEENS7_ILi144EEENS7_ILi96EEEEEELi96ENS_6half_tEfNS_4arch4Sm90ELb1ELb0ELb1ELb1ELb0ELb1ELb0ELb0ELb1ELb1ELb1ELb0EEENS1_21CollectiveEpilogueFwdINS6_IJSA_SC_SB_EEES9_SE_SG_Li384ELb1ELb1ELb1ELb0EEENS1_36VarlenDynamicPersistentTileSchedulerILi192ELi144ELi384ELi128ELb1ELb1ELb1ELb1ELb1ELb1EEEEEEEEEvNT_6ParamsE)
        /*00ec*/ 	.word	0x00000000


	//----- nvinfo : EIATTR_REGCOUNT
	.align		4
.L_50:
        /*00f0*/ 	.byte	0x04, 0x2f
        /*00f2*/ 	.short	(.L_52 - .L_51)
	.align		4
.L_51:
        /*00f4*/ 	.word	index@(_ZN7cutlass13device_kernelIN5flash11enable_sm90INS1_16FlashAttnFwdSm90INS1_25CollectiveMainloopFwdSm90ILi2EN4cute5tupleIJNS5_1CILi1EEES8_S8_EEENS6_IJNS7_ILi192EEENS7_ILi144EEENS7_ILi96EEEEEELi96ENS_6half_tEfNS_4arch4Sm90ELb1ELb0ELb1ELb1ELb0ELb0ELb0ELb0ELb1ELb1ELb1ELb0EEENS1_21CollectiveEpilogueFwdINS6_IJSA_SC_SB_EEES9_SE_SG_Li384ELb1ELb1ELb1ELb0EEENS1_36VarlenDynamicPersistentTileSchedulerILi192ELi144ELi384ELi128ELb1ELb1ELb1ELb1ELb1ELb1EEEEEEEEEvNT_6ParamsE)
        /*00f8*/ 	.word	0x00000004


	//----- nvinfo : EIATTR_FRAME_SIZE
	.align		4
.L_52:
        /*00fc*/ 	.byte	0x04, 0x11
        /*00fe*/ 	.short	(.L_54 - .L_53)
	.align		4
.L_53:
        /*0100*/ 	.word	index@(_ZN7cutlass13device_kernelIN5flash11enable_sm90INS1_16FlashAttnFwdSm90INS1_25CollectiveMainloopFwdSm90ILi2EN4cute5tupleIJNS5_1CILi1EEES8_S8_EEENS6_IJNS7_ILi192EEENS7_ILi144EEENS7_ILi96EEEEEELi96ENS_6half_tEfNS_4arch4Sm90ELb1ELb0ELb1ELb1ELb0ELb0ELb0ELb0ELb1ELb1ELb1ELb0EEENS1_21CollectiveEpilogueFwdINS6_IJSA_SC_SB_EEES9_SE_SG_Li384ELb1ELb1ELb1ELb0EEENS1_36VarlenDynamicPersistentTileSchedulerILi192ELi144ELi384ELi128ELb1ELb1ELb1ELb1ELb1ELb1EEEEEEEEEvNT_6ParamsE)
        /*0104*/ 	.word	0x00000000


	//----- nvinfo : EIATTR_REGCOUNT
	.align		4
.L_54:
        /*0108*/ 	.byte	0x04, 0x2f
        /*010a*/ 	.short	(.L_56 - .L_55)
	.align		4
.L_55:
        /*010c*/ 	.word	index@(_ZN7cutlass13device_kernelIN5flash11enable_sm90INS1_16FlashAttnFwdSm90INS1_25CollectiveMainloopFwdSm90ILi2EN4cute5tupleIJNS5_1CILi1EEES8_S8_EEENS6_IJNS7_ILi192EEENS7_ILi144EEENS7_ILi96EEEEEELi96ENS_6half_tEfNS_4arch4Sm90ELb1ELb0ELb1ELb0ELb0ELb0ELb0ELb0ELb1ELb1ELb1ELb0EEENS1_21CollectiveEpilogueFwdINS6_IJSA_SC_SB_EEES9_SE_SG_Li384ELb0ELb1ELb1ELb0EEENS1_19SingleTileSchedulerILb0ELb1ELb1ELi192EEEEEEEEEvNT_6ParamsE)
        /*0110*/ 	.word	0x00000004


	//----- nvinfo : EIATTR_FRAME_SIZE
	.align		4
.L_56:
        /*0114*/ 	.byte	0x04, 0x11
        /*0116*/ 	.short	(.L_58 - .L_57)
	.align		4
.L_57:
        /*0118*/ 	.word	index@(_ZN7cutlass13device_kernelIN5flash11enable_sm90INS1_16FlashAttnFwdSm90INS1_25CollectiveMainloopFwdSm90ILi2EN4cute5tupleIJNS5_1CILi1EEES8_S8_EEENS6_IJNS7_ILi192EEENS7_ILi144EEENS7_ILi96EEEEEELi96ENS_6half_tEfNS_4arch4Sm90ELb1ELb0ELb1ELb0ELb0ELb0ELb0ELb0ELb1ELb1ELb1ELb0EEENS1_21CollectiveEpilogueFwdINS6_IJSA_SC_SB_EEES9_SE_SG_Li384ELb0ELb1ELb1ELb0EEENS1_19SingleTileSchedulerILb0ELb1ELb1ELi192EEEEEEEEEvNT_6ParamsE)
        /*011c*/ 	.word	0x00000000


	//----- nvinfo : EIATTR_REGCOUNT
	.align		4
.L_58:
        /*0120*/ 	.byte	0x04, 0x2f
        /*0122*/ 	.short	(.L_60 - .L_59)
	.align		4
.L_59:
        /*0124*/ 	.word	index@(_ZN7cutlass13device_kernelIN5flash11enable_sm90INS1_16FlashAttnFwdSm90INS1_25CollectiveMainloopFwdSm90ILi2EN4cute5tupleIJNS5_1CILi1EEES8_S8_EEENS6_IJNS7_ILi192EEENS7_ILi128EEENS7_ILi96EEEEEELi96ENS_6half_tEfNS_4arch4Sm90ELb0ELb1ELb1ELb1ELb0ELb1ELb0ELb0ELb1ELb1ELb1ELb0EEENS1_21CollectiveEpilogueFwdINS6_IJSA_SC_SB_EEES9_SE_SG_Li384ELb1ELb1ELb1ELb0EEENS1_36VarlenDynamicPersistentTileSchedulerILi192ELi128ELi384ELi128ELb1ELb1ELb1ELb1ELb0ELb1EEEEEEEEEvNT_6ParamsE)
        /*0128*/ 	.word	0x00000004


	//----- nvinfo : EIATTR_FRAME_SIZE
	.align		4
.L_60:
        /*012c*/ 	.byte	0x04, 0x11
        /*012e*/ 	.short	(.L_62 - .L_61)
	.align		4
.L_61:
        /*0130*/ 	.word	index@(_ZN7cutlass13device_kernelIN5flash11enable_sm90INS1_16FlashAttnFwdSm90INS1_25CollectiveMainloopFwdSm90ILi2EN4cute5tupleIJNS5_1CILi1EEES8_S8_EEENS6_IJNS7_ILi192EEENS7_ILi128EEENS7_ILi96EEEEEELi96ENS_6half_tEfNS_4arch4Sm90ELb0ELb1ELb1ELb1ELb0ELb1ELb0ELb0ELb1ELb1ELb1ELb0EEENS1_21CollectiveEpilogueFwdINS6_IJSA_SC_SB_EEES9_SE_SG_Li384ELb1ELb1ELb1ELb0EEENS1_36VarlenDynamicPersistentTileSchedulerILi192ELi128ELi384ELi128ELb1ELb1ELb1ELb1ELb0ELb1EEEEEEEEEvNT_6ParamsE)
        /*0134*/ 	.word	0x00000000


	//----- nvinfo : EIATTR_REGCOUNT
	.align		4
.L_62:
        /*0138*/ 	.byte	0x04, 0x2f
        /*013a*/ 	.short	(.L_64 - .L_63)
	.align		4
.L_63:
        /*013c*/ 	.word	index@(_ZN7cutlass13device_kernelIN5flash11enable_sm90INS1_16FlashAttnFwdSm90INS1_25CollectiveMainloopFwdSm90ILi2EN4cute5tupleIJNS5_1CILi1EEES8_S8_EEENS6_IJNS7_ILi192EEENS7_ILi128EEENS7_ILi96EEEEEELi96ENS_6half_tEfNS_4arch4Sm90ELb0ELb1ELb1ELb1ELb0ELb0ELb0ELb0ELb1ELb1ELb1ELb0EEENS1_21CollectiveEpilogueFwdINS6_IJSA_SC_SB_EEES9_SE_SG_Li384ELb1ELb1ELb1ELb0EEENS1_36VarlenDynamicPersistentTileSchedulerILi192ELi128ELi384ELi128ELb1ELb1ELb1ELb1ELb0ELb1EEEEEEEEEvNT_6ParamsE)
        /*0140*/ 	.word	0x00000004


	//----- nvinfo : EIATTR_FRAME_SIZE
	.align		4
.L_64:
        /*0144*/ 	.byte	0x04, 0x11
        /*0146*/ 	.short	(.L_66 - .L_65)
	.align		4
.L_65:
        /*0148*/ 	.word	index@(_ZN7cutlass13device_kernelIN5flash11enable_sm90INS1_16FlashAttnFwdSm90INS1_25CollectiveMainloopFwdSm90ILi2EN4cute5tupleIJNS5_1CILi1EEES8_S8_EEENS6_IJNS7_ILi192EEENS7_ILi128EEENS7_ILi96EEEEEELi96ENS_6half_tEfNS_4arch4Sm90ELb0ELb1ELb1ELb1ELb0ELb0ELb0ELb0ELb1ELb1ELb1ELb0EEENS1_21CollectiveEpilogueFwdINS6_IJSA_SC_SB_EEES9_SE_SG_Li384ELb1ELb1ELb1ELb0EEENS1_36VarlenDynamicPersistentTileSchedulerILi192ELi128ELi384ELi128ELb1ELb1ELb1ELb1ELb0ELb1EEEEEEEEEvNT_6ParamsE)
        /*014c*/ 	.word	0x00000000


	//----- nvinfo : EIATTR_REGCOUNT
	.align		4
.L_66:
        /*0150*/ 	.byte	0x04, 0x2f
        /*0152*/ 	.short	(.L_68 - .L_67)
	.align		4
.L_67:
        /*0154*/ 	.word	index@(_ZN7cutlass13device_kernelIN5flash11enable_sm90INS1_16FlashAttnFwdSm90INS1_25CollectiveMainloopFwdSm90ILi2EN4cute5tupleIJNS5_1CILi1EEES8_S8_EEENS6_IJNS7_ILi192EEENS7_ILi128EEENS7_ILi96EEEEEELi96ENS_6half_tEfNS_4arch4Sm90ELb0ELb1ELb1ELb0ELb0ELb0ELb0ELb0ELb1ELb1ELb1ELb0EEENS1_21CollectiveEpilogueFwdINS6_IJSA_SC_SB_EEES9_SE_SG_Li384ELb0ELb1ELb1ELb0EEENS1_19SingleTileSchedulerILb0ELb1ELb1ELi192EEEEEEEEEvNT_6ParamsE)
        /*0158*/ 	.word	0x00000004


	//----- nvinfo : EIATTR_FRAME_SIZE
	.align		4
.L_68:
        /*015c*/ 	.byte	0x04, 0x11
        /*015e*/ 	.short	(.L_70 - .L_69)
	.align		4
.L_69:
        /*0160*/ 	.word	index@(_ZN7cutlass13device_kernelIN5flash11enable_sm90INS1_16FlashAttnFwdSm90INS1_25CollectiveMainloopFwdSm90ILi2EN4cute5tupleIJNS5_1CILi1EEES8_S8_EEENS6_IJNS7_ILi192EEENS7_ILi128EEENS7_ILi96EEEEEELi96ENS_6half_tEfNS_4arch4Sm90ELb0ELb1ELb1ELb0ELb0ELb0ELb0ELb0ELb1ELb1ELb1ELb0EEENS1_21CollectiveEpilogueFwdINS6_IJSA_SC_SB_EEES9_SE_SG_Li384ELb0ELb1ELb1ELb0EEENS1_19SingleTileSchedulerILb0ELb1ELb1ELi192EEEEEEEEEvNT_6ParamsE)
        /*0164*/ 	.word	0x00000000


	//----- nvinfo : EIATTR_REGCOUNT
	.align		4
.L_70:
        /*0168*/ 	.byte	0x04, 0x2f
        /*016a*/ 	.short	(.L_72 - .L_71)
	.align		4
.L_71:
        /*016c*/ 	.word	index@(_ZN7cutlass13device_kernelIN5flash11enable_sm90INS1_16FlashAttnFwdSm90INS1_25CollectiveMainloopFwdSm90ILi2EN4cute5tupleIJNS5_1CILi1EEES8_S8_EEENS6_IJNS7_ILi192EEENS7_ILi144EEENS7_ILi96EEEEEELi96ENS_6half_tEfNS_4arch4Sm90ELb0ELb0ELb1ELb1ELb0ELb1ELb0ELb0ELb1ELb1ELb1ELb0EEENS1_21CollectiveEpilogueFwdINS6_IJSA_SC_SB_EEES9_SE_SG_Li384ELb1ELb1ELb1ELb0EEENS1_36VarlenDynamicPersistentTileSchedulerILi192ELi144ELi384ELi128ELb1ELb1ELb1ELb0ELb1ELb1EEEEEEEEEvNT_6ParamsE)
        /*0170*/ 	.word	0x00000004


	//----- nvinfo : EIATTR_FRAME_SIZE
	.align		4
.L_72:
        /*0174*/ 	.byte	0x04, 0x11
        /*0176*/ 	.short	(.L_74 - .L_73)
	.align		4
.L_73:
        /*0178*/ 	.word	index@(_ZN7cutlass13device_kernelIN5flash11enable_sm90INS1_16FlashAttnFwdSm90INS1_25CollectiveMainloopFwdSm90ILi2EN4cute5tupleIJNS5_1CILi1EEES8_S8_EEENS6_IJNS7_ILi192EEENS7_ILi144EEENS7_ILi96EEEEEELi96ENS_6half_tEfNS_4arch4Sm90ELb0ELb0ELb1ELb1ELb0ELb1ELb0ELb0ELb1ELb1ELb1ELb0EEENS1_21CollectiveEpilogueFwdINS6_IJSA_SC_SB_EEES9_SE_SG_Li384ELb1ELb1ELb1ELb0EEENS1_36VarlenDynamicPersistentTileSchedulerILi192ELi144ELi384ELi128ELb1ELb1ELb1ELb0ELb1ELb1EEEEEEEEEvNT_6ParamsE)
        /*017c*/ 	.word	0x00000000


	//----- nvinfo : EIATTR_REGCOUNT
	.align		4
.L_74:
        /*0180*/ 	.byte	0x04, 0x2f
        /*0182*/ 	.short	(.L_76 - .L_75)
	.align		4
.L_75:
        /*0184*/ 	.word	index@(_ZN7cutlass13device_kernelIN5flash11enable_sm90INS1_16FlashAttnFwdSm90INS1_25CollectiveMainloopFwdSm90ILi2EN4cute5tupleIJNS5_1CILi1EEES8_S8_EEENS6_IJNS7_ILi192EEENS7_ILi144EEENS7_ILi96EEEEEELi96ENS_6half_tEfNS_4arch4Sm90ELb0ELb0ELb1ELb1ELb0ELb0ELb0ELb0ELb1ELb1ELb1ELb0EEENS1_21CollectiveEpilogueFwdINS6_IJSA_SC_SB_EEES9_SE_SG_Li384ELb1ELb1ELb1ELb0EEENS1_36VarlenDynamicPersistentTileSchedulerILi192ELi144ELi384ELi128ELb1ELb1ELb1ELb0ELb1ELb1EEEEEEEEEvNT_6ParamsE)
        /*0188*/ 	.word	0x00000004


	//----- nvinfo : EIATTR_FRAME_SIZE
	.align		4
.L_76:
        /*018c*/ 	.byte	0x04, 0x11
        /*018e*/ 	.short	(.L_78 - .L_77)
	.align		4
.L_77:
        /*0190*/ 	.word	index@(_ZN7cutlass13device_kernelIN5flash11enable_sm90INS1_16FlashAttnFwdSm90INS1_25CollectiveMainloopFwdSm90ILi2EN4cute5tupleIJNS5_1CILi1EEES8_S8_EEENS6_IJNS7_ILi192EEENS7_ILi144EEENS7_ILi96EEEEEELi96ENS_6half_tEfNS_4arch4Sm90ELb0ELb0ELb1ELb1ELb0ELb0ELb0ELb0ELb1ELb1ELb1ELb0EEENS1_21CollectiveEpilogueFwdINS6_IJSA_SC_SB_EEES9_SE_SG_Li384ELb1ELb1ELb1ELb0EEENS1_36VarlenDynamicPersistentTileSchedulerILi192ELi144ELi384ELi128ELb1ELb1ELb1ELb0ELb1ELb1EEEEEEEEEvNT_6ParamsE)
        /*0194*/ 	.word	0x00000000


	//----- nvinfo : EIATTR_REGCOUNT
	.align		4
.L_78:
        /*0198*/ 	.byte	0x04, 0x2f
        /*019a*/ 	.short	(.L_80 - .L_79)
	.align		4
.L_79:
        /*019c*/ 	.word	index@(_ZN7cutlass13device_kernelIN5flash11enable_sm90INS1_16FlashAttnFwdSm90INS1_25CollectiveMainloopFwdSm90ILi2EN4cute5tupleIJNS5_1CILi1EEES8_S8_EEENS6_IJNS7_ILi192EEENS7_ILi144EEENS7_ILi96EEEEEELi96ENS_6half_tEfNS_4arch4Sm90ELb0ELb0ELb1ELb0ELb0ELb0ELb0ELb0ELb1ELb1ELb1ELb0EEENS1_21CollectiveEpilogueFwdINS6_IJSA_SC_SB_EEES9_SE_SG_Li384ELb0ELb1ELb1ELb0EEENS1_19SingleTileSchedulerILb0ELb1ELb1ELi192EEEEEEEEEvNT_6ParamsE)
        /*01a0*/ 	.word	0x00000004


	//----- nvinfo : EIATTR_FRAME_SIZE
	.align		4
.L_80:
        /*01a4*/ 	.byte	0x04, 0x11
        /*01a6*/ 	.short	(.L_82 - .L_81)
	.align		4
.L_81:
        /*01a8*/ 	.word	index@(_ZN7cutlass13device_kernelIN5flash11enable_sm90INS1_16FlashAttnFwdSm90INS1_25CollectiveMainloopFwdSm90ILi2EN4cute5tupleIJNS5_1CILi1EEES8_S8_EEENS6_IJNS7_ILi192EEENS7_ILi144EEENS7_ILi96EEEEEELi96ENS_6half_tEfNS_4arch4Sm90ELb0ELb0ELb1ELb0ELb0ELb0ELb0ELb0ELb1ELb1ELb1ELb0EEENS1_21CollectiveEpilogueFwdINS6_IJSA_SC_SB_EEES9_SE_SG_Li384ELb0ELb1ELb1ELb0EEENS1_19SingleTileSchedulerILb0ELb1ELb1ELi192EEEEEEEEEvNT_6ParamsE)
        /*01ac*/ 	.word	0x00000000


	//----- nvinfo : EIATTR_REGCOUNT
	.align		4
.L_82:
        /*01b0*/ 	.byte	0x04, 0x2f
        /*01b2*/ 	.short	(.L_84 - .L_83)
	.align		4
.L_83:
        /*01b4*/ 	.word	index@(_ZN7cutlass13device_kernelIN5flash11enable_sm90INS1_16FlashAttnFwdSm90INS1_25CollectiveMainloopFwdSm90ILi2EN4cute5tupleIJNS5_1CILi1EEES8_S8_EEENS6_IJNS7_ILi128EEESA_SA_EEELi128ENS_6half_tEfNS_4arch4Sm90ELb1ELb0ELb1ELb1ELb0ELb1ELb0ELb1ELb1ELb1ELb1ELb0EEENS1_21CollectiveEpilogueFwdISB_S9_SC_SE_Li256ELb1ELb1ELb1ELb0EEENS1_36VarlenDynamicPersistentTileSchedulerILi128ELi128ELi256ELi128ELb1ELb1ELb1ELb1ELb1ELb1EEEEEEEEEvNT_6ParamsE)
        /*01b8*/ 	.word	0x00000004


	//----- nvinfo : EIATTR_FRAME_SIZE
	.align		4
.L_84:
        /*01bc*/ 	.byte	0x04, 0x11
        /*01be*/ 	.short	(.L_86 - .L_85)
	.align		4
.L_85:
        /*01c0*/ 	.word	index@(_ZN7cutlass13device_kernelIN5flash11enable_sm90INS1_16FlashAttnFwdSm90INS1_25CollectiveMainloopFwdSm90ILi2EN4cute5tupleIJNS5_1CILi1EEES8_S8_EEENS6_IJNS7_ILi128EEESA_SA_EEELi128ENS_6half_tEfNS_4arch4Sm90ELb1ELb0ELb1ELb1ELb0ELb1ELb0ELb1ELb1ELb1ELb1ELb0EEENS1_21CollectiveEpilogueFwdISB_S9_SC_SE_Li256ELb1ELb1ELb1ELb0EEENS1_36VarlenDynamicPersistentTileSchedulerILi128ELi128ELi256ELi128ELb1ELb1ELb1ELb1ELb1ELb1EEEEEEEEEvNT_6ParamsE)
        /*01c4*/ 	.word	0x00000000


	//----- nvinfo : EIATTR_REGCOUNT
	.align		4
.L_86:
        /*01c8*/ 	.byte	0x04, 0x2f
        /*01ca*/ 	.short	(.L_88 - .L_87)
	.align		4
.L_87:
        /*01cc*/ 	.word	index@(_ZN7cutlass13device_kernelIN5flash11enable_sm90INS1_16FlashAttnFwdSm90INS1_25CollectiveMainloopFwdSm90ILi2EN4cute5tupleIJNS5_1CILi1EEES8_S8_EEENS6_IJNS7_ILi128EEESA_SA_EEELi128ENS_6half_tEfNS_4arch4Sm90ELb1ELb0ELb1ELb1ELb0ELb0ELb0ELb1ELb1ELb1ELb1ELb0EEENS1_21CollectiveEpilogueFwdISB_S9_SC_SE_Li256ELb1ELb1ELb1ELb0EEENS1_36VarlenDynamicPersistentTileSchedulerILi128ELi128ELi256ELi128ELb1ELb1ELb1ELb1ELb1ELb1EEEEEEEEEvNT_6ParamsE)
        /*01d0*/ 	.word	0x00000004


	//----- nvinfo : EIATTR_FRAME_SIZE
	.align		4
.L_88:
        /*01d4*/ 	.byte	0x04, 0x11
        /*01d6*/ 	.short	(.L_90 - .L_89)
	.align		4
.L_89:
        /*01d8*/ 	.word	index@(_ZN7cutlass13device_kernelIN5flash11enable_sm90INS1_16FlashAttnFwdSm90INS1_25CollectiveMainloopFwdSm90ILi2EN4cute5tupleIJNS5_1CILi1EEES8_S8_EEENS6_IJNS7_ILi128EEESA_SA_EEELi128ENS_6half_tEfNS_4arch4Sm90ELb1ELb0ELb1ELb1ELb0ELb0ELb0ELb1ELb1ELb1ELb1ELb0EEENS1_21CollectiveEpilogueFwdISB_S9_SC_SE_Li256ELb1ELb1ELb1ELb0EEENS1_36VarlenDynamicPersistentTileSchedulerILi128ELi128ELi256ELi128ELb1ELb1ELb1ELb1ELb1ELb1EEEEEEEEEvNT_6ParamsE)
        /*01dc*/ 	.word	0x00000000


	//----- nvinfo : EIATTR_REGCOUNT
	.align		4
.L_90:
        /*01e0*/ 	.byte	0x04, 0x2f
        /*01e2*/ 	.short	(.L_92 - .L_91)
	.align		4
.L_91:
        /*01e4*/ 	.word	index@(_ZN7cutlass13device_kernelIN5flash11enable_sm90INS1_16FlashAttnFwdSm90INS1_25CollectiveMainloopFwdSm90ILi2EN4cute5tupleIJNS5_1CILi1EEES8_S8_EEENS6_IJNS7_ILi128EEESA_SA_EEELi128ENS_6half_tEfNS_4arch4Sm90ELb1ELb0ELb1ELb0ELb0ELb0ELb0ELb1ELb1ELb1ELb1ELb0EEENS1_21CollectiveEpilogueFwdISB_S9_SC_SE_Li256ELb0ELb1ELb1ELb0EEENS1_19SingleTileSchedulerILb0ELb1ELb1ELi128EEEEEEEEEvNT_6ParamsE)
        /*01e8*/ 	.word	0x00000004


	//----- nvinfo : EIATTR_FRAME_SIZE
	.align		4
.L_92:
        /*01ec*/ 	.byte	0x04, 0x11
        /*01ee*/ 	.short	(.L_94 - .L_93)
	.align		4
.L_93:
        /*01f0*/ 	.word	index@(_ZN7cutlass13device_kernelIN5flash11enable_sm90INS1_16FlashAttnFwdSm90INS1_25CollectiveMainloopFwdSm90ILi2EN4cute5tupleIJNS5_1CILi1EEES8_S8_EEENS6_IJNS7_ILi128EEESA_SA_EEELi128ENS_6half_tEfNS_4arch4Sm90ELb1ELb0ELb1ELb0ELb0ELb0ELb0ELb1ELb1ELb1ELb1ELb0EEENS1_21CollectiveEpilogueFwdISB_S9_SC_SE_Li256ELb0ELb1ELb1ELb0EEENS1_19SingleTileSchedulerILb0ELb1ELb1ELi128EEEEEEEEEvNT_6ParamsE)
        /*01f4*/ 	.word	0x00000000


	//----- nvinfo : EIATTR_REGCOUNT
	.align		4
.L_94:
        /*01f8*/ 	.byte	0x04, 0x2f
        /*01fa*/ 	.short	(.L_96 - .L_95)
	.align		4
.L_95:
        /*01fc*/ 	.word	index@(_ZN7cutlass13device_kernelIN5flash11enable_sm90INS1_16FlashAttnFwdSm90INS1_25CollectiveMainloopFwdSm90ILi2EN4cute5tupleIJNS5_1CILi1EEES8_S8_EEENS6_IJNS7_ILi128EEESA_SA_EEELi128ENS_6half_tEfNS_4arch4Sm90ELb0ELb1ELb1ELb1ELb0ELb1ELb0ELb1ELb1ELb1ELb1ELb0EEENS1_21CollectiveEpilogueFwdISB_S9_SC_SE_Li256ELb1ELb1ELb1ELb0EEENS1_36VarlenDynamicPersistentTileSchedulerILi128ELi128ELi256ELi128ELb1ELb1ELb1ELb1ELb0ELb1EEEEEEEEEvNT_6ParamsE)
        /*0200*/ 	.word	0x00000004


	//----- nvinfo : EIATTR_FRAME_SIZE
	.align		4
.L_96:
        /*0204*/ 	.byte	0x04, 0x11
        /*0206*/ 	.short	(.L_98 - .L_97)
	.align		4
.L_97:
        /*0208*/ 	.word	index@(_ZN7cutlass13device_kernelIN5flash11enable_sm90INS1_16FlashAttnFwdSm90INS1_25CollectiveMainloopFwdSm90ILi2EN4cute5tupleIJNS5_1CILi1EEES8_S8_EEENS6_IJNS7_ILi128EEESA_SA_EEELi128ENS_6half_tEfNS_4arch4Sm90ELb0ELb1ELb1ELb1ELb0ELb1ELb0ELb1ELb1ELb1ELb1ELb0EEENS1_21CollectiveEpilogueFwdISB_S9_SC_SE_Li256ELb1ELb1ELb1ELb0EEENS1_36VarlenDynamicPersistentTileSchedulerILi128ELi128ELi256ELi128ELb1ELb1ELb1ELb1ELb0ELb1EEEEEEEEEvNT_6ParamsE)
        /*020c*/ 	.word	0x00000000


	//----- nvinfo : EIATTR_REGCOUNT
	.align		4
.L_98:
        /*0210*/ 	.byte	0x04, 0x2f
        /*0212*/ 	.short	(.L_100 - .L_99)
	.align		4
.L_99:
        /*0214*/ 	.word	index@(_ZN7cutlass13device_kernelIN5flash11enable_sm90INS1_16FlashAttnFwdSm90INS1_25CollectiveMainloopFwdSm90ILi2EN4cute5tupleIJNS5_1CILi1EEES8_S8_EEENS6_IJNS7_ILi128EEESA_SA_EEELi128ENS_6half_tEfNS_4arch4Sm90ELb0ELb1ELb1ELb1ELb0ELb0ELb0ELb1ELb1ELb1ELb1ELb0EEENS1_21CollectiveEpilogueFwdISB_S9_SC_SE_Li256ELb1ELb1ELb1ELb0EEENS1_36VarlenDynamicPersistentTileSchedulerILi128ELi128ELi256ELi128ELb1ELb1ELb1ELb1ELb0ELb1EEEEEEEEEvNT_6ParamsE)
        /*0218*/ 	.word	0x00000004


	//----- nvinfo : EIATTR_FRAME_SIZE
	.align		4
.L_100:
        /*021c*/ 	.byte	0x04, 0x11
        /*021e*/ 	.short	(.L_102 - .L_101)
	.align		4
.L_101:
        /*0220*/ 	.word	index@(_ZN7cutlass13device_kernelIN5flash11enable_sm90INS1_16FlashAttnFwdSm90INS1_25CollectiveMainloopFwdSm90ILi2EN4cute5tupleIJNS5_1CILi1EEES8_S8_EEENS6_IJNS7_ILi128EEESA_SA_EEELi128ENS_6half_tEfNS_4arch4Sm90ELb0ELb1ELb1ELb1ELb0ELb0ELb0ELb1ELb1ELb1ELb1ELb0EEENS1_21CollectiveEpilogueFwdISB_S9_SC_SE_Li256ELb1ELb1ELb1ELb0EEENS1_36VarlenDynamicPersistentTileSchedulerILi128ELi128ELi256ELi128ELb1ELb1ELb1ELb1ELb0ELb1EEEEEEEEEvNT_6ParamsE)
        /*0224*/ 	.word	0x00000000


	//----- nvinfo : EIATTR_REGCOUNT
	.align		4
.L_102:
        /*0228*/ 	.byte	0x04, 0x2f
        /*022a*/ 	.short	(.L_104 - .L_103)
	.align		4
.L_103:
        /*022c*/ 	.word	index@(_ZN7cutlass13device_kernelIN5flash11enable_sm90INS1_16FlashAttnFwdSm90INS1_25CollectiveMainloopFwdSm90ILi2EN4cute5tupleIJNS5_1CILi1EEES8_S8_EEENS6_IJNS7_ILi128EEESA_SA_EEELi128ENS_6half_tEfNS_4arch4Sm90ELb0ELb1ELb1ELb0ELb0ELb0ELb0ELb1ELb1ELb1ELb1ELb0EEENS1_21CollectiveEpilogueFwdISB_S9_SC_SE_Li256ELb0ELb1ELb1ELb0EEENS1_19SingleTileSchedulerILb0ELb1ELb1ELi128EEEEEEEEEvNT_6ParamsE)
        /*0230*/ 	.word	0x00000004


	//----- nvinfo : EIATTR_FRAME_SIZE
	.align		4
.L_104:
        /*0234*/ 	.byte	0x04, 0x11
        /*0236*/ 	.short	(.L_106 - .L_105)
	.align		4
.L_105:
        /*0238*/ 	.word	index@(_ZN7cutlass13device_kernelIN5flash11enable_sm90INS1_16FlashAttnFwdSm90INS1_25CollectiveMainloopFwdSm90ILi2EN4cute5tupleIJNS5_1CILi1EEES8_S8_EEENS6_IJNS7_ILi128EEESA_SA_EEELi128ENS_6half_tEfNS_4arch4Sm90ELb0ELb1ELb1ELb0ELb0ELb0ELb0ELb1ELb1ELb1ELb1ELb0EEENS1_21CollectiveEpilogueFwdISB_S9_SC_SE_Li256ELb0ELb1ELb1ELb0EEENS1_19SingleTileSchedulerILb0ELb1ELb1ELi128EEEEEEEEEvNT_6ParamsE)
        /*023c*/ 	.word	0x00000000


	//----- nvinfo : EIATTR_REGCOUNT
	.align		4
.L_106:
        /*0240*/ 	.byte	0x04, 0x2f
        /*0242*/ 	.short	(.L_108 - .L_107)
	.align		4
.L_107:
        /*0244*/ 	.word	index@(_ZN7cutlass13device_kernelIN5flash11enable_sm90INS1_16FlashAttnFwdSm90INS1_25CollectiveMainloopFwdSm90ILi2EN4cute5tupleIJNS5_1CILi1EEES8_S8_EEENS6_IJNS7_ILi128EEENS7_ILi176EEESA_EEELi128ENS_6half_tEfNS_4arch4Sm90ELb0ELb0ELb1ELb1ELb0ELb1ELb0ELb1ELb1ELb1ELb1ELb0EEENS1_21CollectiveEpilogueFwdINS6_IJSA_SA_SB_EEES9_SD_SF_Li256ELb1ELb1ELb1ELb0EEENS1_36VarlenDynamicPersistentTileSchedulerILi128ELi176ELi256ELi128ELb1ELb1ELb1ELb0ELb1ELb1EEEEEEEEEvNT_6ParamsE)
        /*0248*/ 	.word	0x00000004


	//----- nvinfo : EIATTR_FRAME_SIZE
	.align		4
.L_108:
        /*024c*/ 	.byte	0x04, 0x11
        /*024e*/ 	.short	(.L_110 - .L_109)
	.align		4
.L_109:
        /*0250*/ 	.word	index@(_ZN7cutlass13device_kernelIN5flash11enable_sm90INS1_16FlashAttnFwdSm90INS1_25CollectiveMainloopFwdSm90ILi2EN4cute5tupleIJNS5_1CILi1EEES8_S8_EEENS6_IJNS7_ILi128EEENS7_ILi176EEESA_EEELi128ENS_6half_tEfNS_4arch4Sm90ELb0ELb0ELb1ELb1ELb0ELb1ELb0ELb1ELb1ELb1ELb1ELb0EEENS1_21CollectiveEpilogueFwdINS6_IJSA_SA_SB_EEES9_SD_SF_Li256ELb1ELb1ELb1ELb0EEENS1_36VarlenDynamicPersistentTileSchedulerILi128ELi176ELi256ELi128ELb1ELb1ELb1ELb0ELb1ELb1EEEEEEEEEvNT_6ParamsE)
        /*0254*/ 	.word	0x00000000


	//----- nvinfo : EIATTR_REGCOUNT
	.align		4
.L_110:
        /*0258*/ 	.byte	0x04, 0x2f
        /*025a*/ 	.short	(.L_112 - .L_111)
	.align		4
.L_111:
        /*025c*/ 	.word	index@(_ZN7cutlass13device_kernelIN5flash11enable_sm90INS1_16FlashAttnFwdSm90INS1_25CollectiveMainloopFwdSm90ILi2EN4cute5tupleIJNS5_1CILi1EEES8_S8_EEENS6_IJNS7_ILi128EEENS7_ILi176EEESA_EEELi128ENS_6half_tEfNS_4arch4Sm90ELb0ELb0ELb1ELb1ELb0ELb0ELb0ELb1ELb1ELb1ELb1ELb0EEENS1_21CollectiveEpilogueFwdINS6_IJSA_SA_SB_EEES9_SD_SF_Li256ELb1ELb1ELb1ELb0EEENS1_36VarlenDynamicPersistentTileSchedulerILi128ELi176ELi256ELi128ELb1ELb1ELb1ELb0ELb1ELb1EEEEEEEEEvNT_6ParamsE)
        /*0260*/ 	.word	0x00000004


	//----- nvinfo : EIATTR_FRAME_SIZE
	.align		4
.L_112:
        /*0264*/ 	.byte	0x04, 0x11
        /*0266*/ 	.short	(.L_114 - .L_113)
	.align		4
.L_113:
        /*0268*/ 	.word	index@(_ZN7cutlass13device_kernelIN5flash11enable_sm90INS1_16FlashAttnFwdSm90INS1_25CollectiveMainloopFwdSm90ILi2EN4cute5tupleIJNS5_1CILi1EEES8_S8_EEENS6_IJNS7_ILi128EEENS7_ILi176EEESA_EEELi128ENS_6half_tEfNS_4arch4Sm90ELb0ELb0ELb1ELb1ELb0ELb0ELb0ELb1ELb1ELb1ELb1ELb0EEENS1_21CollectiveEpilogueFwdINS6_IJSA_SA_SB_EEES9_SD_SF_Li256ELb1ELb1ELb1ELb0EEENS1_36VarlenDynamicPersistentTileSchedulerILi128ELi176ELi256ELi128ELb1ELb1ELb1ELb0ELb1ELb1EEEEEEEEEvNT_6ParamsE)
        /*026c*/ 	.word	0x00000000


	//----- nvinfo : EIATTR_REGCOUNT
	.align		4
.L_114:
        /*0270*/ 	.byte	0x04, 0x2f
        /*0272*/ 	.short	(.L_116 - .L_115)
	.align		4
.L_115:
        /*0274*/ 	.word	index@(_ZN7cutlass13device_kernelIN5flash11enable_sm90INS1_16FlashAttnFwdSm90INS1_25CollectiveMainloopFwdSm90ILi2EN4cute5tupleIJNS5_1CILi1EEES8_S8_EEENS6_IJNS7_ILi128EEENS7_ILi176EEESA_EEELi128ENS_6half_tEfNS_4arch4Sm90ELb0ELb0ELb1ELb0ELb0ELb0ELb0ELb1ELb1ELb1ELb1ELb0EEENS1_21CollectiveEpilogueFwdINS6_IJSA_SA_SB_EEES9_SD_SF_Li256ELb0ELb1ELb1ELb0EEENS1_19SingleTileSchedulerILb0ELb1ELb1ELi128EEEEEEEEEvNT_6ParamsE)
        /*0278*/ 	.word	0x00000004


	//----- nvinfo : EIATTR_FRAME_SIZE
	.align		4
.L_116:
        /*027c*/ 	.byte	0x04, 0x11
        /*027e*/ 	.short	(.L_118 - .L_117)
	.align		4
.L_117:
        /*0280*/ 	.word	index@(_ZN7cutlass13device_kernelIN5flash11enable_sm90INS1_16FlashAttnFwdSm90INS1_25CollectiveMainloopFwdSm90ILi2EN4cute5tupleIJNS5_1CILi1EEES8_S8_EEENS6_IJNS7_ILi128EEENS7_ILi176EEESA_EEELi128ENS_6half_tEfNS_4arch4Sm90ELb0ELb0ELb1ELb0ELb0ELb0ELb0ELb1ELb1ELb1ELb1ELb0EEENS1_21CollectiveEpilogueFwdINS6_IJSA_SA_SB_EEES9_SD_SF_Li256ELb0ELb1ELb1ELb0EEENS1_19SingleTileSchedulerILb0ELb1ELb1ELi128EEEEEEEEEvNT_6ParamsE)
        /*0284*/ 	.word	0x00000000


	//----- nvinfo : EIATTR_REGCOUNT
	.align		4
.L_118:
        /*0288*/ 	.byte	0x04, 0x2f
        /*028a*/ 	.short	(.L_120 - .L_119)
	.align		4
.L_119:
        /*028c*/ 	.word	index@(_ZN7cutlass13device_kernelIN5flash11enable_sm90INS1_16FlashAttnFwdSm90INS1_25CollectiveMainloopFwdSm90ILi2EN4cute5tupleIJNS5_1CILi1EEES8_S8_EEENS6_IJNS7_ILi128EEENS7_ILi112EEENS7_ILi192EEEEEELi192ENS_6half_tEfNS_4arch4Sm90ELb1ELb0ELb1ELb1ELb0ELb1ELb0ELb1ELb1ELb1ELb1ELb0EEENS1_21CollectiveEpilogueFwdINS6_IJSA_SC_SB_EEES9_SE_SG_Li256ELb1ELb1ELb1ELb0EEENS1_36VarlenDynamicPersistentTileSchedulerILi128ELi112ELi256ELi128ELb1ELb1ELb1ELb1ELb1ELb1EEEEEEEEEvNT_6ParamsE)
        /*0290*/ 	.word	0x00000004


	//----- nvinfo : EIATTR_FRAME_SIZE
	.align		4
.L_120:
        /*0294*/ 	.byte	0x04, 0x11
        /*0296*/ 	.short	(.L_122 - .L_121)
	.align		4
.L_121:
        /*0298*/ 	.word	index@(_ZN7cutlass13device_kernelIN5flash11enable_sm90INS1_16FlashAttnFwdSm90INS1_25CollectiveMainloopFwdSm90ILi2EN4cute5tupleIJNS5_1CILi1EEES8_S8_EEENS6_IJNS7_ILi128EEENS7_ILi112EEENS7_ILi192EEEEEELi192ENS_6half_tEfNS_4arch4Sm90ELb1ELb0ELb1ELb1ELb0ELb1ELb0ELb1ELb1ELb1ELb1ELb0EEENS1_21CollectiveEpilogueFwdINS6_IJSA_SC_SB_EEES9_SE_SG_Li256ELb1ELb1ELb1ELb0EEENS1_36VarlenDynamicPersistentTileSchedulerILi128ELi112ELi256ELi128ELb1ELb1ELb1ELb1ELb1ELb1EEEEEEEEEvNT_6ParamsE)
        /*029c*/ 	.word	0x00000000


	//----- nvinfo : EIATTR_REGCOUNT
	.align		4
.L_122:
        /*02a0*/ 	.byte	0x04, 0x2f
        /*02a2*/ 	.short	(.L_124 - .L_123)
	.align		4
.L_123:
        /*02a4*/ 	.word	index@(_ZN7cutlass13device_kernelIN5flash11enable_sm90INS1_16FlashAttnFwdSm90INS1_25CollectiveMainloopFwdSm90ILi2EN4cute5tupleIJNS5_1CILi1EEES8_S8_EEENS6_IJNS7_ILi128EEENS7_ILi112EEENS7_ILi192EEEEEELi192ENS_6half_tEfNS_4arch4Sm90ELb1ELb0ELb1ELb1ELb0ELb0ELb0ELb1ELb1ELb1ELb1ELb0EEENS1_21CollectiveEpilogueFwdINS6_IJSA_SC_SB_EEES9_SE_SG_Li256ELb1ELb1ELb1ELb0EEENS1_36VarlenDynamicPersistentTileSchedulerILi128ELi112ELi256ELi128ELb1ELb1ELb1ELb1ELb1ELb1EEEEEEEEEvNT_6ParamsE)
        /*02a8*/ 	.word	0x00000004


	//----- nvinfo : EIATTR_FRAME_SIZE
	.align		4
.L_124:
        /*02ac*/ 	.byte	0x04, 0x11
        /*02ae*/ 	.short	(.L_126 - .L_125)
	.align		4
.L_125:
        /*02b0*/ 	.word	index@(_ZN7cutlass13device_kernelIN5flash11enable_sm90INS1_16FlashAttnFwdSm90INS1_25CollectiveMainloopFwdSm90ILi2EN4cute5tupleIJNS5_1CILi1EEES8_S8_EEENS6_IJNS7_ILi128EEENS7_ILi112EEENS7_ILi192EEEEEELi192ENS_6half_tEfNS_4arch4Sm90ELb1ELb0ELb1ELb1ELb0ELb0ELb0ELb1ELb1ELb1ELb1ELb0EEENS1_21CollectiveEpilogueFwdINS6_IJSA_SC_SB_EEES9_SE_SG_Li256ELb1ELb1ELb1ELb0EEENS1_36VarlenDynamicPersistentTileSchedulerILi128ELi112ELi256ELi128ELb1ELb1ELb1ELb1ELb1ELb1EEEEEEEEEvNT_6ParamsE)
        /*02b4*/ 	.word	0x00000000


	//----- nvinfo : EIATTR_REGCOUNT
	.align		4
.L_126:
        /*02b8*/ 	.byte	0x04, 0x2f
        /*02ba*/ 	.short	(.L_128 - .L_127)
	.align		4
.L_127:
        /*02bc*/ 	.word	index@(_ZN7cutlass13device_kernelIN5flash11enable_sm90INS1_16FlashAttnFwdSm90INS1_25CollectiveMainloopFwdSm90ILi2EN4cute5tupleIJNS5_1CILi1EEES8_S8_EEENS6_IJNS7_ILi128EEENS7_ILi112EEENS7_ILi192EEEEEELi192ENS_6half_tEfNS_4arch4Sm90ELb1ELb0ELb1ELb0ELb0ELb0ELb0ELb1ELb1ELb1ELb1ELb0EEENS1_21CollectiveEpilogueFwdINS6_IJSA_SC_SB_EEES9_SE_SG_Li256ELb0ELb1ELb1ELb0EEENS1_19SingleTileSchedulerILb0ELb1ELb1ELi128EEEEEEEEEvNT_6ParamsE)
        /*02c0*/ 	.word	0x00000004


	//----- nvinfo : EIATTR_FRAME_SIZE
	.align		4
.L_128:
        /*02c4*/ 	.byte	0x04, 0x11
        /*02c6*/ 	.short	(.L_130 - .L_129)
	.align		4
.L_129:
        /*02c8*/ 	.word	index@(_ZN7cutlass13device_kernelIN5flash11enable_sm90INS1_16FlashAttnFwdSm90INS1_25CollectiveMainloopFwdSm90ILi2EN4cute5tupleIJNS5_1CILi1EEES8_S8_EEENS6_IJNS7_ILi128EEENS7_ILi112EEENS7_ILi192EEEEEELi192ENS_6half_tEfNS_4arch4Sm90ELb1ELb0ELb1ELb0ELb0ELb0ELb0ELb1ELb1ELb1ELb1ELb0EEENS1_21CollectiveEpilogueFwdINS6_IJSA_SC_SB_EEES9_SE_SG_Li256ELb0ELb1ELb1ELb0EEENS1_19SingleTileSchedulerILb0ELb1ELb1ELi128EEEEEEEEEvNT_6ParamsE)
        /*02cc*/ 	.word	0x00000000


	//----- nvinfo : EIATTR_REGCOUNT
	.align		4
.L_130:
        /*02d0*/ 	.byte	0x04, 0x2f
        /*02d2*/ 	.short	(.L_132 - .L_131)
	.align		4
.L_131:
        /*02d4*/ 	.word	index@(_ZN7cutlass13device_kernelIN5flash11enable_sm90INS1_16FlashAttnFwdSm90INS1_25CollectiveMainloopFwdSm90ILi2EN4cute5tupleIJNS5_1CILi1EEES8_S8_EEENS6_IJNS7_ILi128EEENS7_ILi96EEENS7_ILi192EEEEEELi192ENS_6half_tEfNS_4arch4Sm90ELb0ELb1ELb1ELb1ELb0ELb1ELb0ELb1ELb1ELb1ELb1ELb0EEENS1_21CollectiveEpilogueFwdINS6_IJSA_SC_SB_EEES9_SE_SG_Li256ELb1ELb1ELb1ELb0EEENS1_36VarlenDynamicPersistentTileSchedulerILi128ELi96ELi256ELi128ELb1ELb1ELb1ELb1ELb0ELb1EEEEEEEEEvNT_6ParamsE)
        /*02d8*/ 	.word	0x00000004


	//----- nvinfo : EIATTR_FRAME_SIZE
	.align		4
.L_132:
        /*02dc*/ 	.byte	0x04, 0x11
        /*02de*/ 	.short	(.L_134 - .L_133)
	.align		4
.L_133:
        /*02e0*/ 	.word	index@(_ZN7cutlass13device_kernelIN5flash11enable_sm90INS1_16FlashAttnFwdSm90INS1_25CollectiveMainloopFwdSm90ILi2EN4cute5tupleIJNS5_1CILi1EEES8_S8_EEENS6_IJNS7_ILi128EEENS7_ILi96EEENS7_ILi192EEEEEELi192ENS_6half_tEfNS_4arch4Sm90ELb0ELb1ELb1ELb1ELb0ELb1ELb0ELb1ELb1ELb1ELb1ELb0EEENS1_21CollectiveEpilogueFwdINS6_IJSA_SC_SB_EEES9_SE_SG_Li256ELb1ELb1ELb1ELb0EEENS1_36VarlenDynamicPersistentTileSchedulerILi128ELi96ELi256ELi128ELb1ELb1ELb1ELb1ELb0ELb1EEEEEEEEEvNT_6ParamsE)
        /*02e4*/ 	.word	0x00000000


	//----- nvinfo : EIATTR_REGCOUNT
	.align		4
.L_134:
        /*02e8*/ 	.byte	0x04, 0x2f
        /*02ea*/ 	.short	(.L_136 - .L_135)
	.align		4
.L_135:
        /*02ec*/ 	.word	index@(_ZN7cutlass13device_kernelIN5flash11enable_sm90INS1_16FlashAttnFwdSm90INS1_25CollectiveMainloopFwdSm90ILi2EN4cute5tupleIJNS5_1CILi1EEES8_S8_EEENS6_IJNS7_ILi128EEENS7_ILi96EEENS7_ILi192EEEEEELi192ENS_6half_tEfNS_4arch4Sm90ELb0ELb1ELb1ELb1ELb0ELb0ELb0ELb1ELb1ELb1ELb1ELb0EEENS1_21CollectiveEpilogueFwdINS6_IJSA_SC_SB_EEES9_SE_SG_Li256ELb1ELb1ELb1ELb0EEENS1_36VarlenDynamicPersistentTileSchedulerILi128ELi96ELi256ELi128ELb1ELb1ELb1ELb1ELb0ELb1EEEEEEEEEvNT_6ParamsE)
        /*02f0*/ 	.word	0x00000004


	//----- nvinfo : EIATTR_FRAME_SIZE
	.align		4
.L_136:
        /*02f4*/ 	.byte	0x04, 0x11
        /*02f6*/ 	.short	(.L_138 - .L_137)
	.align		4
.L_137:
        /*02f8*/ 	.word	index@(_ZN7cutlass13device_kernelIN5flash11enable_sm90INS1_16FlashAttnFwdSm90INS1_25CollectiveMainloopFwdSm90ILi2EN4cute5tupleIJNS5_1CILi1EEES8_S8_EEENS6_IJNS7_ILi128EEENS7_ILi96EEENS7_ILi192EEEEEELi192ENS_6half_tEfNS_4arch4Sm90ELb0ELb1ELb1ELb1ELb0ELb0ELb0ELb1ELb1ELb1ELb1ELb0EEENS1_21CollectiveEpilogueFwdINS6_IJSA_SC_SB_EEES9_SE_SG_Li256ELb1ELb1ELb1ELb0EEENS1_36VarlenDynamicPersistentTileSchedulerILi128ELi96ELi256ELi128ELb1ELb1ELb1ELb1ELb0ELb1EEEEEEEEEvNT_6ParamsE)
        /*02fc*/ 	.word	0x00000000


	//----- nvinfo : EIATTR_REGCOUNT
	.align		4
.L_138:
        /*0300*/ 	.byte	0x04, 0x2f
        /*0302*/ 	.short	(.L_140 - .L_139)
	.align		4
.L_139:
        /*0304*/ 	.word	index@(_ZN7cutlass13device_kernelIN5flash11enable_sm90INS1_16FlashAttnFwdSm90INS1_25CollectiveMainloopFwdSm90ILi2EN4cute5tupleIJNS5_1CILi1EEES8_S8_EEENS6_IJNS7_ILi128EEENS7_ILi96EEENS7_ILi192EEEEEELi192ENS_6half_tEfNS_4arch4Sm90ELb0ELb1ELb1ELb0ELb0ELb0ELb0ELb1ELb1ELb1ELb1ELb0EEENS1_21CollectiveEpilogueFwdINS6_IJSA_SC_SB_EEES9_SE_SG_Li256ELb0ELb1ELb1ELb0EEENS1_19SingleTileSchedulerILb0ELb1ELb1ELi128EEEEEEEEEvNT_6ParamsE)
        /*0308*/ 	.word	0x00000004


	//----- nvinfo : EIATTR_FRAME_SIZE
	.align		4
.L_140:
        /*030c*/ 	.byte	0x04, 0x11
        /*030e*/ 	.short	(.L_142 - .L_141)
	.align		4
.L_141:
        /*0310*/ 	.word	index@(_ZN7cutlass13device_kernelIN5flash11enable_sm90INS1_16FlashAttnFwdSm90INS1_25CollectiveMainloopFwdSm90ILi2EN4cute5tupleIJNS5_1CILi1EEES8_S8_EEENS6_IJNS7_ILi128EEENS7_ILi96EEENS7_ILi192EEEEEELi192ENS_6half_tEfNS_4arch4Sm90ELb0ELb1ELb1ELb0ELb0ELb0ELb0ELb1ELb1ELb1ELb1ELb0EEENS1_21CollectiveEpilogueFwdINS6_IJSA_SC_SB_EEES9_SE_SG_Li256ELb0ELb1ELb1ELb0EEENS1_19SingleTileSchedulerILb0ELb1ELb1ELi128EEEEEEEEEvNT_6ParamsE)
        /*0314*/ 	.word	0x00000000


	//----- nvinfo : EIATTR_REGCOUNT
	.align		4
.L_142:
        /*0318*/ 	.byte	0x04, 0x2f
        /*031a*/ 	.short	(.L_144 - .L_143)
	.align		4
.L_143:
        /*031c*/ 	.word	index@(_ZN7cutlass13device_kernelIN5flash11enable_sm90INS1_16FlashAttnFwdSm90INS1_25CollectiveMainloopFwdSm90ILi2EN4cute5tupleIJNS5_1CILi1EEES8_S8_EEENS6_IJNS7_ILi128EEENS7_ILi112EEENS7_ILi192EEEEEELi192ENS_6half_tEfNS_4arch4Sm90ELb0ELb0ELb1ELb1ELb0ELb1ELb0ELb1ELb1ELb1ELb1ELb0EEENS1_21CollectiveEpilogueFwdINS6_IJSA_SC_SB_EEES9_SE_SG_Li256ELb1ELb1ELb1ELb0EEENS1_36VarlenDynamicPersistentTileSchedulerILi128ELi112ELi256ELi128ELb1ELb1ELb1ELb0ELb1ELb1EEEEEEEEEvNT_6ParamsE)
        /*0320*/ 	.word	0x00000004


	//----- nvinfo : EIATTR_FRAME_SIZE
	.align		4
.L_144:
        /*0324*/ 	.byte	0x04, 0x11
        /*0326*/ 	.short	(.L_146 - .L_145)
	.align		4
.L_145:
        /*0328*/ 	.word	index@(_ZN7cutlass13device_kernelIN5flash11enable_sm90INS1_16FlashAttnFwdSm90INS1_25CollectiveMainloopFwdSm90ILi2EN4cute5tupleIJNS5_1CILi1EEES8_S8_EEENS6_IJNS7_ILi128EEENS7_ILi112EEENS7_ILi192EEEEEELi192ENS_6half_tEfNS_4arch4Sm90ELb0ELb0ELb1ELb1ELb0ELb1ELb0ELb1ELb1ELb1ELb1ELb0EEENS1_21CollectiveEpilogueFwdINS6_IJSA_SC_SB_EEES9_SE_SG_Li256ELb1ELb1ELb1ELb0EEENS1_36VarlenDynamicPersistentTileSchedulerILi128ELi112ELi256ELi128ELb1ELb1ELb1ELb0ELb1ELb1EEEEEEEEEvNT_6ParamsE)
        /*032c*/ 	.word	0x00000000


	//----- nvinfo : EIATTR_REGCOUNT
	.align		4
.L_146:
        /*0330*/ 	.byte	0x04, 0x2f
        /*0332*/ 	.short	(.L_148 - .L_147)
	.align		4
.L_147:
        /*0334*/ 	.word	index@(_ZN7cutlass13device_kernelIN5flash11enable_sm90INS1_16FlashAttnFwdSm90INS1_25CollectiveMainloopFwdSm90ILi2EN4cute5tupleIJNS5_1CILi1EEES8_S8_EEENS6_IJNS7_ILi128EEENS7_ILi112EEENS7_ILi192EEEEEELi192ENS_6half_tEfNS_4arch4Sm90ELb0ELb0ELb1ELb1ELb0ELb0ELb0ELb1ELb1ELb1ELb1ELb0EEENS1_21CollectiveEpilogueFwdINS6_IJSA_SC_SB_EEES9_SE_SG_Li256ELb1ELb1ELb1ELb0EEENS1_36VarlenDynamicPersistentTileSchedulerILi128ELi112ELi256ELi128ELb1ELb1ELb1ELb0ELb1ELb1EEEEEEEEEvNT_6ParamsE)
        /*0338*/ 	.word	0x00000004


	//----- nvinfo : EIATTR_FRAME_SIZE
	.align		4
.L_148:
        /*033c*/ 	.byte	0x04, 0x11
        /*033e*/ 	.short	(.L_150 - .L_149)
	.align		4
.L_149:
        /*0340*/ 	.word	index@(_ZN7cutlass13device_kernelIN5flash11enable_sm90INS1_16FlashAttnFwdSm90INS1_25CollectiveMainloopFwdSm90ILi2EN4cute5tupleIJNS5_1CILi1EEES8_S8_EEENS6_IJNS7_ILi128EEENS7_ILi112EEENS7_ILi192EEEEEELi192ENS_6half_tEfNS_4arch4Sm90ELb0ELb0ELb1ELb1ELb0ELb0ELb0ELb1ELb1ELb1ELb1ELb0EEENS1_21CollectiveEpilogueFwdINS6_IJSA_SC_SB_EEES9_SE_SG_Li256ELb1ELb1ELb1ELb0EEENS1_36VarlenDynamicPersistentTileSchedulerILi128ELi112ELi256ELi128ELb1ELb1ELb1ELb0ELb1ELb1EEEEEEEEEvNT_6ParamsE)
        /*0344*/ 	.word	0x00000000


	//----- nvinfo : EIATTR_REGCOUNT
	.align		4
.L_150:
        /*0348*/ 	.byte	0x04, 0x2f
        /*034a*/ 	.short	(.L_152 - .L_151)
	.align		4
.L_151:
        /*034c*/ 	.word	index@(_ZN7cutlass13device_kernelIN5flash11enable_sm90INS1_16FlashAttnFwdSm90INS1_25CollectiveMainloopFwdSm90ILi2EN4cute5tupleIJNS5_1CILi1EEES8_S8_EEENS6_IJNS7_ILi128EEENS7_ILi112EEENS7_ILi192EEEEEELi192ENS_6half_tEfNS_4arch4Sm90ELb0ELb0ELb1ELb0ELb0ELb0ELb0ELb1ELb1ELb1ELb1ELb0EEENS1_21CollectiveEpilogueFwdINS6_IJSA_SC_SB_EEES9_SE_SG_Li256ELb0ELb1ELb1ELb0EEENS1_19SingleTileSchedulerILb0ELb1ELb1ELi128EEEEEEEEEvNT_6ParamsE)
        /*0350*/ 	.word	0x00000004


	//----- nvinfo : EIATTR_FRAME_SIZE
	.align		4
.L_152:
        /*0354*/ 	.byte	0x04, 0x11
        /*0356*/ 	.short	(.L_154 - .L_153)
	.align		4
.L_153:
        /*0358*/ 	.word	index@(_ZN7cutlass13device_kernelIN5flash11enable_sm90INS1_16FlashAttnFwdSm90INS1_25CollectiveMainloopFwdSm90ILi2EN4cute5tupleIJNS5_1CILi1EEES8_S8_EEENS6_IJNS7_ILi128EEENS7_ILi112EEENS7_ILi192EEEEEELi192ENS_6half_tEfNS_4arch4Sm90ELb0ELb0ELb1ELb0ELb0ELb0ELb0ELb1ELb1ELb1ELb1ELb0EEENS1_21CollectiveEpilogueFwdINS6_IJSA_SC_SB_EEES9_SE_SG_Li256ELb0ELb1ELb1ELb0EEENS1_19SingleTileSchedulerILb0ELb1ELb1ELi128EEEEEEEEEvNT_6ParamsE)
        /*035c*/ 	.word	0x00000000


	//----- nvinfo : EIATTR_REGCOUNT
	.align		4
.L_154:
        /*0360*/ 	.byte	0x04, 0x2f
        /*0362*/ 	.short	(.L_156 - .L_155)
	.align		4
.L_155:
        /*0364*/ 	.word	index@(_ZN7cutlass13device_kernelIN5flash11enable_sm90INS1_16FlashAttnFwdSm90INS1_25CollectiveMainloopFwdSm90ILi2EN4cute5tupleIJNS5_1CILi1EEES8_S8_EEENS6_IJNS7_ILi128EEENS7_ILi80EEENS7_ILi256EEEEEELi256ENS_6half_tEfNS_4arch4Sm90ELb1ELb0ELb1ELb1ELb0ELb1ELb0ELb1ELb1ELb1ELb1ELb0EEENS1_21CollectiveEpilogueFwdINS6_IJSA_SC_SB_EEES9_SE_SG_Li256ELb1ELb1ELb1ELb0EEENS1_36VarlenDynamicPersistentTileSchedulerILi128ELi80ELi256ELi128ELb1ELb1ELb1ELb1ELb1ELb1EEEEEEEEEvNT_6ParamsE)
        /*0368*/ 	.word	0x00000004


	//----- nvinfo : EIATTR_FRAME_SIZE
	.align		4
.L_156:
        /*036c*/ 	.byte	0x04, 0x11
        /*036e*/ 	.short	(.L_158 - .L_157)
	.align		4
.L_157:
        /*0370*/ 	.word	index@(_ZN7cutlass13device_kernelIN5flash11enable_sm90INS1_16FlashAttnFwdSm90INS1_25CollectiveMainloopFwdSm90ILi2EN4cute5tupleIJNS5_1CILi1EEES8_S8_EEENS6_IJNS7_ILi128EEENS7_ILi80EEENS7_ILi256EEEEEELi256ENS_6half_tEfNS_4arch4Sm90ELb1ELb0ELb1ELb1ELb0ELb1ELb0ELb1ELb1ELb1ELb1ELb0EEENS1_21CollectiveEpilogueFwdINS6_IJSA_SC_SB_EEES9_SE_SG_Li256ELb1ELb1ELb1ELb0EEENS1_36VarlenDynamicPersistentTileSchedulerILi128ELi80ELi256ELi128ELb1ELb1ELb1ELb1ELb1ELb1EEEEEEEEEvNT_6ParamsE)
        /*0374*/ 	.word	0x00000000


	//----- nvinfo : EIATTR_REGCOUNT
	.align		4
.L_158:
        /*0378*/ 	.byte	0x04, 0x2f
        /*037a*/ 	.short	(.L_160 - .L_159)
	.align		4
.L_159:
        /*037c*/ 	.word	index@(_ZN7cutlass13device_kernelIN5flash11enable_sm90INS1_16FlashAttnFwdSm90INS1_25CollectiveMainloopFwdSm90ILi2EN4cute5tupleIJNS5_1CILi1EEES8_S8_EEENS6_IJNS7_ILi128EEENS7_ILi80EEENS7_ILi256EEEEEELi256ENS_6half_tEfNS_4arch4Sm90ELb1ELb0ELb1ELb1ELb0ELb0ELb0ELb1ELb1ELb1ELb1ELb0EEENS1_21CollectiveEpilogueFwdINS6_IJSA_SC_SB_EEES9_SE_SG_Li256ELb1ELb1ELb1ELb0EEENS1_36VarlenDynamicPersistentTileSchedulerILi128ELi80ELi256ELi128ELb1ELb1ELb1ELb1ELb1ELb1EEEEEEEEEvNT_6ParamsE)
        /*0380*/ 	.word	0x00000004


	//----- nvinfo : EIATTR_FRAME_SIZE
	.align		4
.L_160:
        /*0384*/ 	.byte	0x04, 0x11
        /*0386*/ 	.short	(.L_162 - .L_161)
	.align		4
.L_161:
        /*0388*/ 	.word	index@(_ZN7cutlass13device_kernelIN5flash11enable_sm90INS1_16FlashAttnFwdSm90INS1_25CollectiveMainloopFwdSm90ILi2EN4cute5tupleIJNS5_1CILi1EEES8_S8_EEENS6_IJNS7_ILi128EEENS7_ILi80EEENS7_ILi256EEEEEELi256ENS_6half_tEfNS_4arch4Sm90ELb1ELb0ELb1ELb1ELb0ELb0ELb0ELb1ELb1ELb1ELb1ELb0EEENS1_21CollectiveEpilogueFwdINS6_IJSA_SC_SB_EEES9_SE_SG_Li256ELb1ELb1ELb1ELb0EEENS1_36VarlenDynamicPersistentTileSchedulerILi128ELi80ELi256ELi128ELb1ELb1ELb1ELb1ELb1ELb1EEEEEEEEEvNT_6ParamsE)
        /*038c*/ 	.word	0x00000000


	//----- nvinfo : EIATTR_REGCOUNT
	.align		4
.L_162:
        /*0390*/ 	.byte	0x04, 0x2f
        /*0392*/ 	.short	(.L_164 - .L_163)
	.align		4
.L_163:
        /*0394*/ 	.word	index@(_ZN7cutlass13device_kernelIN5flash11enable_sm90INS1_16FlashAttnFwdSm90INS1_25CollectiveMainloopFwdSm90ILi2EN4cute5tupleIJNS5_1CILi1EEES8_S8_EEENS6_IJNS7_ILi128EEENS7_ILi80EEENS7_ILi256EEEEEELi256ENS_6half_tEfNS_4arch4Sm90ELb1ELb0ELb1ELb0ELb0ELb0ELb0ELb1ELb1ELb1ELb1ELb0EEENS1_21CollectiveEpilogueFwdINS6_IJSA_SC_SB_EEES9_SE_SG_Li256ELb0ELb1ELb1ELb0EEENS1_19SingleTileSchedulerILb0ELb1ELb1ELi128EEEEEEEEEvNT_6ParamsE)
        /*0398*/ 	.word	0x00000004


	//----- nvinfo : EIATTR_FRAME_SIZE
	.align		4
.L_164:
        /*039c*/ 	.byte	0x04, 0x11
        /*039e*/ 	.short	(.L_166 - .L_165)
	.align		4
.L_165:
        /*03a0*/ 	.word	index@(_ZN7cutlass13device_kernelIN5flash11enable_sm90INS1_16FlashAttnFwdSm90INS1_25CollectiveMainloopFwdSm90ILi2EN4cute5tupleIJNS5_1CILi1EEES8_S8_EEENS6_IJNS7_ILi128EEENS7_ILi80EEENS7_ILi256EEEEEELi256ENS_6half_tEfNS_4arch4Sm90ELb1ELb0ELb1ELb0ELb0ELb0ELb0ELb1ELb1ELb1ELb1ELb0EEENS1_21CollectiveEpilogueFwdINS6_IJSA_SC_SB_EEES9_SE_SG_Li256ELb0ELb1ELb1ELb0EEENS1_19SingleTileSchedulerILb0ELb1ELb1ELi128EEEEEEEEEvNT_6ParamsE)
        /*03a4*/ 	.word	0x00000000


	//----- nvinfo : EIATTR_REGCOUNT
	.align		4
.L_166:
        /*03a8*/ 	.byte	0x04, 0x2f
        /*03aa*/ 	.short	(.L_168 - .L_167)
	.align		4
.L_167:
        /*03ac*/ 	.word	index@(_ZN7cutlass13device_kernelIN5flash11enable_sm90INS1_16FlashAttnFwdSm90INS1_25CollectiveMainloopFwdSm90ILi2EN4cute5tupleIJNS5_1CILi1EEES8_S8_EEENS6_IJNS7_ILi128EEENS7_ILi64EEENS7_ILi256EEEEEELi256ENS_6half_tEfNS_4arch4Sm90ELb0ELb1ELb1ELb1ELb0ELb1ELb0ELb1ELb1ELb1ELb1ELb0EEENS1_21CollectiveEpilogueFwdINS6_IJSA_SC_SB_EEES9_SE_SG_Li256ELb1ELb1ELb1ELb0EEENS1_36VarlenDynamicPersistentTileSchedulerILi128ELi64ELi256ELi128ELb1ELb1ELb1ELb1ELb0ELb1EEEEEEEEEvNT_6ParamsE)
        /*03b0*/ 	.word	0x00000004


	//----- nvinfo : EIATTR_FRAME_SIZE
	.align		4
.L_168:
        /*03b4*/ 	.byte	0x04, 0x11
        /*03b6*/ 	.short	(.L_170 - .L_169)
	.align		4
.L_169:
        /*03b8*/ 	.word	index@(_ZN7cutlass13device_kernelIN5flash11enable_sm90INS1_16FlashAttnFwdSm90INS1_25CollectiveMainloopFwdSm90ILi2EN4cute5tupleIJNS5_1CILi1EEES8_S8_EEENS6_IJNS7_ILi128EEENS7_ILi64EEENS7_ILi256EEEEEELi256ENS_6half_tEfNS_4arch4Sm90ELb0ELb1ELb1ELb1ELb0ELb1ELb0ELb1ELb1ELb1ELb1ELb0EEENS1_21CollectiveEpilogueFwdINS6_IJSA_SC_SB_EEES9_SE_SG_Li256ELb1ELb1ELb1ELb0EEENS1_36VarlenDynamicPersistentTileSchedulerILi128ELi64ELi256ELi128ELb1ELb1ELb1ELb1ELb0ELb1EEEEEEEEEvNT_6ParamsE)
        /*03bc*/ 	.word	0x00000000


	//----- nvinfo : EIATTR_REGCOUNT
	.align		4
.L_170:
        /*03c0*/ 	.byte	0x04, 0x2f
        /*03c2*/ 	.short	(.L_172 - .L_171)
	.align		4
.L_171:
        /*03c4*/ 	.word	index@(_ZN7cutlass13device_kernelIN5flash11enable_sm90INS1_16FlashAttnFwdSm90INS1_25CollectiveMainloopFwdSm90ILi2EN4cute5tupleIJNS5_1CILi1EEES8_S8_EEENS6_IJNS7_ILi128EEENS7_ILi64EEENS7_ILi256EEEEEELi256ENS_6half_tEfNS_4arch4Sm90ELb0ELb1ELb1ELb1ELb0ELb0ELb0ELb1ELb1ELb1ELb1ELb0EEENS1_21CollectiveEpilogueFwdINS6_IJSA_SC_SB_EEES9_SE_SG_Li256ELb1ELb1ELb1ELb0EEENS1_36VarlenDynamicPersistentTileSchedulerILi128ELi64ELi256ELi128ELb1ELb1ELb1ELb1ELb0ELb1EEEEEEEEEvNT_6ParamsE)
        /*03c8*/ 	.word	0x00000004


	//----- nvinfo : EIATTR_FRAME_SIZE
	.align		4
.L_172:
        /*03cc*/ 	.byte	0x04, 0x11
        /*03ce*/ 	.short	(.L_174 - .L_173)
	.align		4
.L_173:
        /*03d0*/ 	.word	index@(_ZN7cutlass13device_kernelIN5flash11enable_sm90INS1_16FlashAttnFwdSm90INS1_25CollectiveMainloopFwdSm90ILi2EN4cute5tupleIJNS5_1CILi1EEES8_S8_EEENS6_IJNS7_ILi128EEENS7_ILi64EEENS7_ILi256EEEEEELi256ENS_6half_tEfNS_4arch4Sm90ELb0ELb1ELb1ELb1ELb0ELb0ELb0ELb1ELb1ELb1ELb1ELb0EEENS1_21CollectiveEpilogueFwdINS6_IJSA_SC_SB_EEES9_SE_SG_Li256ELb1ELb1ELb1ELb0EEENS1_36VarlenDynamicPersistentTileSchedulerILi128ELi64ELi256ELi128ELb1ELb1ELb1ELb1ELb0ELb1EEEEEEEEEvNT_6ParamsE)
        /*03d4*/ 	.word	0x00000000


	//----- nvinfo : EIATTR_REGCOUNT
	.align		4
.L_174:
        /*03d8*/ 	.byte	0x04, 0x2f
        /*03da*/ 	.short	(.L_176 - .L_175)
	.align		4
.L_175:
        /*03dc*/ 	.word	index@(_ZN7cutlass13device_kernelIN5flash11enable_sm90INS1_16FlashAttnFwdSm90INS1_25CollectiveMainloopFwdSm90ILi2EN4cute5tupleIJNS5_1CILi1EEES8_S8_EEENS6_IJNS7_ILi128EEENS7_ILi64EEENS7_ILi256EEEEEELi256ENS_6half_tEfNS_4arch4Sm90ELb0ELb1ELb1ELb0ELb0ELb0ELb0ELb1ELb1ELb1ELb1ELb0EEENS1_21CollectiveEpilogueFwdINS6_IJSA_SC_SB_EEES9_SE_SG_Li256ELb0ELb1ELb1ELb0EEENS1_19SingleTileSchedulerILb0ELb1ELb1ELi128EEEEEEEEEvNT_6ParamsE)
        /*03e0*/ 	.word	0x00000004


	//----- nvinfo : EIATTR_FRAME_SIZE
	.align		4
.L_176:
        /*03e4*/ 	.byte	0x04, 0x11
        /*03e6*/ 	.short	(.L_178 - .L_177)
	.align		4
.L_177:
        /*03e8*/ 	.word	index@(_ZN7cutlass13device_kernelIN5flash11enable_sm90INS1_16FlashAttnFwdSm90INS1_25CollectiveMainloopFwdSm90ILi2EN4cute5tupleIJNS5_1CILi1EEES8_S8_EEENS6_IJNS7_ILi128EEENS7_ILi64EEENS7_ILi256EEEEEELi256ENS_6half_tEfNS_4arch4Sm90ELb0ELb1ELb1ELb0ELb0ELb0ELb0ELb1ELb1ELb1ELb1ELb0EEENS1_21CollectiveEpilogueFwdINS6_IJSA_SC_SB_EEES9_SE_SG_Li256ELb0ELb1ELb1ELb0EEENS1_19SingleTileSchedulerILb0ELb1ELb1ELi128EEEEEEEEEvNT_6ParamsE)
        /*03ec*/ 	.word	0x00000000


	//----- nvinfo : EIATTR_REGCOUNT
	.align		4
.L_178:
        /*03f0*/ 	.byte	0x04, 0x2f
        /*03f2*/ 	.short	(.L_180 - .L_179)
	.align		4
.L_179:
        /*03f4*/ 	.word	index@(_ZN7cutlass13device_kernelIN5flash11enable_sm90INS1_16FlashAttnFwdSm90INS1_25CollectiveMainloopFwdSm90ILi2EN4cute5tupleIJNS5_1CILi1EEES8_S8_EEENS6_IJNS7_ILi128EEENS7_ILi80EEENS7_ILi256EEEEEELi256ENS_6half_tEfNS_4arch4Sm90ELb0ELb0ELb1ELb1ELb0ELb1ELb0ELb1ELb1ELb1ELb1ELb0EEENS1_21CollectiveEpilogueFwdINS6_IJSA_SC_SB_EEES9_SE_SG_Li256ELb1ELb1ELb1ELb0EEENS1_36VarlenDynamicPersistentTileSchedulerILi128ELi80ELi256ELi128ELb1ELb1ELb1ELb0ELb1ELb1EEEEEEEEEvNT_6ParamsE)
        /*03f8*/ 	.word	0x00000004


	//----- nvinfo : EIATTR_FRAME_SIZE
	.align		4
.L_180:
        /*03fc*/ 	.byte	0x04, 0x11
        /*03fe*/ 	.short	(.L_182 - .L_181)
	.align		4
.L_181:
        /*0400*/ 	.word	index@(_ZN7cutlass13device_kernelIN5flash11enable_sm90INS1_16FlashAttnFwdSm90INS1_25CollectiveMainloopFwdSm90ILi2EN4cute5tupleIJNS5_1CILi1EEES8_S8_EEENS6_IJNS7_ILi128EEENS7_ILi80EEENS7_ILi256EEEEEELi256ENS_6half_tEfNS_4arch4Sm90ELb0ELb0ELb1ELb1ELb0ELb1ELb0ELb1ELb1ELb1ELb1ELb0EEENS1_21CollectiveEpilogueFwdINS6_IJSA_SC_SB_EEES9_SE_SG_Li256ELb1ELb1ELb1ELb0EEENS1_36VarlenDynamicPersistentTileSchedulerILi128ELi80ELi256ELi128ELb1ELb1ELb1ELb0ELb1ELb1EEEEEEEEEvNT_6ParamsE)
        /*0404*/ 	.word	0x00000000


	//----- nvinfo : EIATTR_REGCOUNT
	.align		4
.L_182:
        /*0408*/ 	.byte	0x04, 0x2f
        /*040a*/ 	.short	(.L_184 - .L_183)
	.align		4
.L_183:
        /*040c*/ 	.word	index@(_ZN7cutlass13device_kernelIN5flash11enable_sm90INS1_16FlashAttnFwdSm90INS1_25CollectiveMainloopFwdSm90ILi2EN4cute5tupleIJNS5_1CILi1EEES8_S8_EEENS6_IJNS7_ILi128EEENS7_ILi80EEENS7_ILi256EEEEEELi256ENS_6half_tEfNS_4arch4Sm90ELb0ELb0ELb1ELb1ELb0ELb0ELb0ELb1ELb1ELb1ELb1ELb0EEENS1_21CollectiveEpilogueFwdINS6_IJSA_SC_SB_EEES9_SE_SG_Li256ELb1ELb1ELb1ELb0EEENS1_36VarlenDynamicPersistentTileSchedulerILi128ELi80ELi256ELi128ELb1ELb1ELb1ELb0ELb1ELb1EEEEEEEEEvNT_6ParamsE)
        /*0410*/ 	.word	0x00000004


	//----- nvinfo : EIATTR_FRAME_SIZE
	.align		4
.L_184:
        /*0414*/ 	.byte	0x04, 0x11
        /*0416*/ 	.short	(.L_186 - .L_185)
	.align		4
.L_185:
        /*0418*/ 	.word	index@(_ZN7cutlass13device_kernelIN5flash11enable_sm90INS1_16FlashAttnFwdSm90INS1_25CollectiveMainloopFwdSm90ILi2EN4cute5tupleIJNS5_1CILi1EEES8_S8_EEENS6_IJNS7_ILi128EEENS7_ILi80EEENS7_ILi256EEEEEELi256ENS_6half_tEfNS_4arch4Sm90ELb0ELb0ELb1ELb1ELb0ELb0ELb0ELb1ELb1ELb1ELb1ELb0EEENS1_21CollectiveEpilogueFwdINS6_IJSA_SC_SB_EEES9_SE_SG_Li256ELb1ELb1ELb1ELb0EEENS1_36VarlenDynamicPersistentTileSchedulerILi128ELi80ELi256ELi128ELb1ELb1ELb1ELb0ELb1ELb1EEEEEEEEEvNT_6ParamsE)
        /*041c*/ 	.word	0x00000000


	//----- nvinfo : EIATTR_REGCOUNT
	.align		4
.L_186:
        /*0420*/ 	.byte	0x04, 0x2f
        /*0422*/ 	.short	(.L_188 - .L_187)
	.align		4
.L_187:
        /*0424*/ 	.word	index@(_ZN7cutlass13device_kernelIN5flash11enable_sm90INS1_16FlashAttnFwdSm90INS1_25CollectiveMainloopFwdSm90ILi2EN4cute5tupleIJNS5_1CILi1EEES8_S8_EEENS6_IJNS7_ILi128EEENS7_ILi80EEENS7_ILi256EEEEEELi256ENS_6half_tEfNS_4arch4Sm90ELb0ELb0ELb1ELb0ELb0ELb0ELb0ELb1ELb1ELb1ELb1ELb0EEENS1_21CollectiveEpilogueFwdINS6_IJSA_SC_SB_EEES9_SE_SG_Li256ELb0ELb1ELb1ELb0EEENS1_19SingleTileSchedulerILb0ELb1ELb1ELi128EEEEEEEEEvNT_6ParamsE)
        /*0428*/ 	.word	0x00000004


	//----- nvinfo : EIATTR_FRAME_SIZE
	.align		4
.L_188:
        /*042c*/ 	.byte	0x04, 0x11
        /*042e*/ 	.short	(.L_190 - .L_189)
	.align		4
.L_189:
        /*0430*/ 	.word	index@(_ZN7cutlass13device_kernelIN5flash11enable_sm90INS1_16FlashAttnFwdSm90INS1_25CollectiveMainloopFwdSm90ILi2EN4cute5tupleIJNS5_1CILi1EEES8_S8_EEENS6_IJNS7_ILi128EEENS7_ILi80EEENS7_ILi256EEEEEELi256ENS_6half_tEfNS_4arch4Sm90ELb0ELb0ELb1ELb0ELb0ELb0ELb0ELb1ELb1ELb1ELb1ELb0EEENS1_21CollectiveEpilogueFwdINS6_IJSA_SC_SB_EEES9_SE_SG_Li256ELb0ELb1ELb1ELb0EEENS1_19SingleTileSchedulerILb0ELb1ELb1ELi128EEEEEEEEEvNT_6ParamsE)
        /*0434*/ 	.word	0x00000000


	//----- nvinfo : EIATTR_MIN_STACK_SIZE
	.align		4
.L_190:
        /*0438*/ 	.byte	0x04, 0x12
        /*043a*/ 	.short	(.L_192 - .L_191)
	.align		4
.L_191:
        /*043c*/ 	.word	index@(_ZN7cutlass13device_kernelIN5flash11enable_sm90INS1_16FlashAttnFwdSm90INS1_25CollectiveMainloopFwdSm90ILi2EN4cute5tupleIJNS5_1CILi1EEES8_S8_EEENS6_IJNS7_ILi128EEENS7_ILi80EEENS7_ILi256EEEEEELi256ENS_6half_tEfNS_4arch4Sm90ELb0ELb0ELb1ELb0ELb0ELb0ELb0ELb1ELb1ELb1ELb1ELb0EEENS1_21CollectiveEpilogueFwdINS6_IJSA_SC_SB_EEES9_SE_SG_Li256ELb0ELb1ELb1ELb0EEENS1_19SingleTileSchedulerILb0ELb1ELb1ELi128EEEEEEEEEvNT_6ParamsE)
        /*0440*/ 	.word	0x00000000


	//----- nvinfo : EIATTR_MIN_STACK_SIZE
	.align		4
.L_192:
        /*0444*/ 	.byte	0x04, 0x12
        /*0446*/ 	.short	(.L_194 - .L_193)
	.align		4
.L_193:
        /*0448*/ 	.word	index@(_ZN7cutlass13device_kernelIN5flash11enable_sm90INS1_16FlashAttnFwdSm90INS1_25CollectiveMainloopFwdSm90ILi2EN4cute5tupleIJNS5_1CILi1EEES8_S8_EEENS6_IJNS7_ILi128EEENS7_ILi80EEENS7_ILi256EEEEEELi256ENS_6half_tEfNS_4arch4Sm90ELb0ELb0ELb1ELb1ELb0ELb0ELb0ELb1ELb1ELb1ELb1ELb0EEENS1_21CollectiveEpilogueFwdINS6_IJSA_SC_SB_EEES9_SE_SG_Li256ELb1ELb1ELb1ELb0EEENS1_36VarlenDynamicPersistentTileSchedulerILi128ELi80ELi256ELi128ELb1ELb1ELb1ELb0ELb1ELb1EEEEEEEEEvNT_6ParamsE)
        /*044c*/ 	.word	0x00000000


	//----- nvinfo : EIATTR_MIN_STACK_SIZE
	.align		4
.L_194:
        /*0450*/ 	.byte	0x04, 0x12
        /*0452*/ 	.short	(.L_196 - .L_195)
	.align		4
.L_195:
        /*0454*/ 	.word	index@(_ZN7cutlass13device_kernelIN5flash11enable_sm90INS1_16FlashAttnFwdSm90INS1_25CollectiveMainloopFwdSm90ILi2EN4cute5tupleIJNS5_1CILi1EEES8_S8_EEENS6_IJNS7_ILi128EEENS7_ILi80EEENS7_ILi256EEEEEELi256ENS_6half_tEfNS_4arch4Sm90ELb0ELb0ELb1ELb1ELb0ELb1ELb0ELb1ELb1ELb1ELb1ELb0EEENS1_21CollectiveEpilogueFwdINS6_IJSA_SC_SB_EEES9_SE_SG_Li256ELb1ELb1ELb1ELb0EEENS1_36VarlenDynamicPersistentTileSchedulerILi128ELi80ELi256ELi128ELb1ELb1ELb1ELb0ELb1ELb1EEEEEEEEEvNT_6ParamsE)
        /*0458*/ 	.word	0x00000000


	//----- nvinfo : EIATTR_MIN_STACK_SIZE
	.align		4
.L_196:
        /*045c*/ 	.byte	0x04, 0x12
        /*045e*/ 	.short	(.L_198 - .L_197)
	.align		4
.L_197:
        /*0460*/ 	.word	index@(_ZN7cutlass13device_kernelIN5flash11enable_sm90INS1_16FlashAttnFwdSm90INS1_25CollectiveMainloopFwdSm90ILi2EN4cute5tupleIJNS5_1CILi1EEES8_S8_EEENS6_IJNS7_ILi128EEENS7_ILi64EEENS7_ILi256EEEEEELi256ENS_6half_tEfNS_4arch4Sm90ELb0ELb1ELb1ELb0ELb0ELb0ELb0ELb1ELb1ELb1ELb1ELb0EEENS1_21CollectiveEpilogueFwdINS6_IJSA_SC_SB_EEES9_SE_SG_Li256ELb0ELb1ELb1ELb0EEENS1_19SingleTileSchedulerILb0ELb1ELb1ELi128EEEEEEEEEvNT_6ParamsE)
        /*0464*/ 	.word	0x00000000


	//----- nvinfo : EIATTR_MIN_STACK_SIZE
	.align		4
.L_198:
        /*0468*/ 	.byte	0x04, 0x12
        /*046a*/ 	.short	(.L_200 - .L_199)
	.align		4
.L_199:
        /*046c*/ 	.word	index@(_ZN7cutlass13device_kernelIN5flash11enable_sm90INS1_16FlashAttnFwdSm90INS1_25CollectiveMainloopFwdSm90ILi2EN4cute5tupleIJNS5_1CILi1EEES8_S8_EEENS6_IJNS7_ILi128EEENS7_ILi64EEENS7_ILi256EEEEEELi256ENS_6half_tEfNS_4arch4Sm90ELb0ELb1ELb1ELb1ELb0ELb0ELb0ELb1ELb1ELb1ELb1ELb0EEENS1_21CollectiveEpilogueFwdINS6_IJSA_SC_SB_EEES9_SE_SG_Li256ELb1ELb1ELb1ELb0EEENS1_36VarlenDynamicPersistentTileSchedulerILi128ELi64ELi256ELi128ELb1ELb1ELb1ELb1ELb0ELb1EEEEEEEEEvNT_6ParamsE)
        /*0470*/ 	.word	0x00000000


	//----- nvinfo : EIATTR_MIN_STACK_SIZE
	.align		4
.L_200:
        /*0474*/ 	.byte	0x04, 0x12
        /*0476*/ 	.short	(.L_202 - .L_201)
	.align		4
.L_201:
        /*0478*/ 	.word	index@(_ZN7cutlass13device_kernelIN5flash11enable_sm90INS1_16FlashAttnFwdSm90INS1_25CollectiveMainloopFwdSm90ILi2EN4cute5tupleIJNS5_1CILi1EEES8_S8_EEENS6_IJNS7_ILi128EEENS7_ILi64EEENS7_ILi256EEEEEELi256ENS_6half_tEfNS_4arch4Sm90ELb0ELb1ELb1ELb1ELb0ELb1ELb0ELb1ELb1ELb1ELb1ELb0EEENS1_21CollectiveEpilogueFwdINS6_IJSA_SC_SB_EEES9_SE_SG_Li256ELb1ELb1ELb1ELb0EEENS1_36VarlenDynamicPersistentTileSchedulerILi128ELi64ELi256ELi128ELb1ELb1ELb1ELb1ELb0ELb1EEEEEEEEEvNT_6ParamsE)
        /*047c*/ 	.word	0x00000000


	//----- nvinfo : EIATTR_MIN_STACK_SIZE
	.align		4
.L_202:
        /*0480*/ 	.byte	0x04, 0x12
        /*0482*/ 	.short	(.L_204 - .L_203)
	.align		4
.L_203:
        /*0484*/ 	.word	index@(_ZN7cutlass13device_kernelIN5flash11enable_sm90INS1_16FlashAttnFwdSm90INS1_25CollectiveMainloopFwdSm90ILi2EN4cute5tupleIJNS5_1CILi1EEES8_S8_EEENS6_IJNS7_ILi128EEENS7_ILi80EEENS7_ILi256EEEEEELi256ENS_6half_tEfNS_4arch4Sm90ELb1ELb0ELb1ELb0ELb0ELb0ELb0ELb1ELb1ELb1ELb1ELb0EEENS1_21CollectiveEpilogueFwdINS6_IJSA_SC_SB_EEES9_SE_SG_Li256ELb0ELb1ELb1ELb0EEENS1_19SingleTileSchedulerILb0ELb1ELb1ELi128EEEEEEEEEvNT_6ParamsE)
        /*0488*/ 	.word	0x00000000


	//----- nvinfo : EIATTR_MIN_STACK_SIZE
	.align		4
.L_204:
        /*048c*/ 	.byte	0x04, 0x12
        /*048e*/ 	.short	(.L_206 - .L_205)
	.align		4
.L_205:
        /*0490*/ 	.word	index@(_ZN7cutlass13device_kernelIN5flash11enable_sm90INS1_16FlashAttnFwdSm90INS1_25CollectiveMainloopFwdSm90ILi2EN4cute5tupleIJNS5_1CILi1EEES8_S8_EEENS6_IJNS7_ILi128EEENS7_ILi80EEENS7_ILi256EEEEEELi256ENS_6half_tEfNS_4arch4Sm90ELb1ELb0ELb1ELb1ELb0ELb0ELb0ELb1ELb1ELb1ELb1ELb0EEENS1_21CollectiveEpilogueFwdINS6_IJSA_SC_SB_EEES9_SE_SG_Li256ELb1ELb1ELb1ELb0EEENS1_36VarlenDynamicPersistentTileSchedulerILi128ELi80ELi256ELi128ELb1ELb1ELb1ELb1ELb1ELb1EEEEEEEEEvNT_6ParamsE)
        /*0494*/ 	.word	0x00000000


	//----- nvinfo : EIATTR_MIN_STACK_SIZE
	.align		4
.L_206:
        /*0498*/ 	.byte	0x04, 0x12
        /*049a*/ 	.short	(.L_208 - .L_207)
	.align		4
.L_207:
        /*049c*/ 	.word	index@(_ZN7cutlass13device_kernelIN5flash11enable_sm90INS1_16FlashAttnFwdSm90INS1_25CollectiveMainloopFwdSm90ILi2EN4cute5tupleIJNS5_1CILi1EEES8_S8_EEENS6_IJNS7_ILi128EEENS7_ILi80EEENS7_ILi256EEEEEELi256ENS_6half_tEfNS_4arch4Sm90ELb1ELb0ELb1ELb1ELb0ELb1ELb0ELb1ELb1ELb1ELb1ELb0EEENS1_21CollectiveEpilogueFwdINS6_IJSA_SC_SB_EEES9_SE_SG_Li256ELb1ELb1ELb1ELb0EEENS1_36VarlenDynamicPersistentTileSchedulerILi128ELi80ELi256ELi128ELb1ELb1ELb1ELb1ELb1ELb1EEEEEEEEEvNT_6ParamsE)
        /*04a0*/ 	.word	0x00000000


	//----- nvinfo : EIATTR_MIN_STACK_SIZE
	.align		4
.L_208:
        /*04a4*/ 	.byte	0x04, 0x12
        /*04a6*/ 	.short	(.L_210 - .L_209)
	.align		4
.L_209:
        /*04a8*/ 	.word	index@(_ZN7cutlass13device_kernelIN5flash11enable_sm90INS1_16FlashAttnFwdSm90INS1_25CollectiveMainloopFwdSm90ILi2EN4cute5tupleIJNS5_1CILi1EEES8_S8_EEENS6_IJNS7_ILi128EEENS7_ILi112EEENS7_ILi192EEEEEELi192ENS_6half_tEfNS_4arch4Sm90ELb0ELb0ELb1ELb0ELb0ELb0ELb0ELb1ELb1ELb1ELb1ELb0EEENS1_21CollectiveEpilogueFwdINS6_IJSA_SC_SB_EEES9_SE_SG_Li256ELb0ELb1ELb1ELb0EEENS1_19SingleTileSchedulerILb0ELb1ELb1ELi128EEEEEEEEEvNT_6ParamsE)
        /*04ac*/ 	.word	0x00000000


	//----- nvinfo : EIATTR_MIN_STACK_SIZE
	.align		4
.L_210:
        /*04b0*/ 	.byte	0x04, 0x12
        /*04b2*/ 	.short	(.L_212 - .L_211)
	.align		4
.L_211:
        /*04b4*/ 	.word	index@(_ZN7cutlass13device_kernelIN5flash11enable_sm90INS1_16FlashAttnFwdSm90INS1_25CollectiveMainloopFwdSm90ILi2EN4cute5tupleIJNS5_1CILi1EEES8_S8_EEENS6_IJNS7_ILi128EEENS7_ILi112EEENS7_ILi192EEEEEELi192ENS_6half_tEfNS_4arch4Sm90ELb0ELb0ELb1ELb1ELb0ELb0ELb0ELb1ELb1ELb1ELb1ELb0EEENS1_21CollectiveEpilogueFwdINS6_IJSA_SC_SB_EEES9_SE_SG_Li256ELb1ELb1ELb1ELb0EEENS1_36VarlenDynamicPersistentTileSchedulerILi128ELi112ELi256ELi128ELb1ELb1ELb1ELb0ELb1ELb1EEEEEEEEEvNT_6ParamsE)
        /*04b8*/ 	.word	0x00000000


	//----- nvinfo : EIATTR_MIN_STACK_SIZE
	.align		4
.L_212:
        /*04bc*/ 	.byte	0x04, 0x12
        /*04be*/ 	.short	(.L_214 - .L_213)
	.align		4
.L_213:
        /*04c0*/ 	.word	index@(_ZN7cutlass13device_kernelIN5flash11enable_sm90INS1_16FlashAttnFwdSm90INS1_25CollectiveMainloopFwdSm90ILi2EN4cute5tupleIJNS5_1CILi1EEES8_S8_EEENS6_IJNS7_ILi128EEENS7_ILi112EEENS7_ILi192EEEEEELi192ENS_6half_tEfNS_4arch4Sm90ELb0ELb0ELb1ELb1ELb0ELb1ELb0ELb1ELb1ELb1ELb1ELb0EEENS1_21CollectiveEpilogueFwdINS6_IJSA_SC_SB_EEES9_SE_SG_Li256ELb1ELb1ELb1ELb0EEENS1_36VarlenDynamicPersistentTileSchedulerILi128ELi112ELi256ELi128ELb1ELb1ELb1ELb0ELb1ELb1EEEEEEEEEvNT_6ParamsE)
        /*04c4*/ 	.word	0x00000000


	//----- nvinfo : EIATTR_MIN_STACK_SIZE
	.align		4
.L_214:
        /*04c8*/ 	.byte	0x04, 0x12
        /*04ca*/ 	.short	(.L_216 - .L_215)
	.align		4
.L_215:
        /*04cc*/ 	.word	index@(_ZN7cutlass13device_kernelIN5flash11enable_sm90INS1_16FlashAttnFwdSm90INS1_25CollectiveMainloopFwdSm90ILi2EN4cute5tupleIJNS5_1CILi1EEES8_S8_EEENS6_IJNS7_ILi128EEENS7_ILi96EEENS7_ILi192EEEEEELi192ENS_6half_tEfNS_4arch4Sm90ELb0ELb1ELb1ELb0ELb0ELb0ELb0ELb1ELb1ELb1ELb1ELb0EEENS1_21CollectiveEpilogueFwdINS6_IJSA_SC_SB_EEES9_SE_SG_Li256ELb0ELb1ELb1ELb0EEENS1_19SingleTileSchedulerILb0ELb1ELb1ELi128EEEEEEEEEvNT_6ParamsE)
        /*04d0*/ 	.word	0x00000000


	//----- nvinfo : EIATTR_MIN_STACK_SIZE
	.align		4
.L_216:
        /*04d4*/ 	.byte	0x04, 0x12
        /*04d6*/ 	.short	(.L_218 - .L_217)
	.align		4
.L_217:
        /*04d8*/ 	.word	index@(_ZN7cutlass13device_kernelIN5flash11enable_sm90INS1_16FlashAttnFwdSm90INS1_25CollectiveMainloopFwdSm90ILi2EN4cute5tupleIJNS5_1CILi1EEES8_S8_EEENS6_IJNS7_ILi128EEENS7_ILi96EEENS7_ILi192EEEEEELi192ENS_6half_tEfNS_4arch4Sm90ELb0ELb1ELb1ELb1ELb0ELb0ELb0ELb1ELb1ELb1ELb1ELb0EEENS1_21CollectiveEpilogueFwdINS6_IJSA_SC_SB_EEES9_SE_SG_Li256ELb1ELb1ELb1ELb0EEENS1_36VarlenDynamicPersistentTileSchedulerILi128ELi96ELi256ELi128ELb1ELb1ELb1ELb1ELb0ELb1EEEEEEEEEvNT_6ParamsE)
        /*04dc*/ 	.word	0x00000000


	//----- nvinfo : EIATTR_MIN_STACK_SIZE
	.align		4
.L_218:
        /*04e0*/ 	.byte	0x04, 0x12
        /*04e2*/ 	.short	(.L_220 - .L_219)
	.align		4
.L_219:
        /*04e4*/ 	.word	index@(_ZN7cutlass13device_kernelIN5flash11enable_sm90INS1_16FlashAttnFwdSm90INS1_25CollectiveMainloopFwdSm90ILi2EN4cute5tupleIJNS5_1CILi1EEES8_S8_EEENS6_IJNS7_ILi128EEENS7_ILi96EEENS7_ILi192EEEEEELi192ENS_6half_tEfNS_4arch4Sm90ELb0ELb1ELb1ELb1ELb0ELb1ELb0ELb1ELb1ELb1ELb1ELb0EEENS1_21CollectiveEpilogueFwdINS6_IJSA_SC_SB_EEES9_SE_SG_Li256ELb1ELb1ELb1ELb0EEENS1_36VarlenDynamicPersistentTileSchedulerILi128ELi96ELi256ELi128ELb1ELb1ELb1ELb1ELb0ELb1EEEEEEEEEvNT_6ParamsE)
        /*04e8*/ 	.word	0x00000000


	//----- nvinfo : EIATTR_MIN_STACK_SIZE
	.align		4
.L_220:
        /*04ec*/ 	.byte	0x04, 0x12
        /*04ee*/ 	.short	(.L_222 - .L_221)
	.align		4
.L_221:
        /*04f0*/ 	.word	index@(_ZN7cutlass13device_kernelIN5flash11enable_sm90INS1_16FlashAttnFwdSm90INS1_25CollectiveMainloopFwdSm90ILi2EN4cute5tupleIJNS5_1CILi1EEES8_S8_EEENS6_IJNS7_ILi128EEENS7_ILi112EEENS7_ILi192EEEEEELi192ENS_6half_tEfNS_4arch4Sm90ELb1ELb0ELb1ELb0ELb0ELb0ELb0ELb1ELb1ELb1ELb1ELb0EEENS1_21CollectiveEpilogueFwdINS6_IJSA_SC_SB_EEES9_SE_SG_Li256ELb0ELb1ELb1ELb0EEENS1_19SingleTileSchedulerILb0ELb1ELb1ELi128EEEEEEEEEvNT_6ParamsE)
        /*04f4*/ 	.word	0x00000000


	//----- nvinfo : EIATTR_MIN_STACK_SIZE
	.align		4
.L_222:
        /*04f8*/ 	.byte	0x04, 0x12
        /*04fa*/ 	.short	(.L_224 - .L_223)
	.align		4
.L_223:
        /*04fc*/ 	.word	index@(_ZN7cutlass13device_kernelIN5flash11enable_sm90INS1_16FlashAttnFwdSm90INS1_25CollectiveMainloopFwdSm90ILi2EN4cute5tupleIJNS5_1CILi1EEES8_S8_EEENS6_IJNS7_ILi128EEENS7_ILi112EEENS7_ILi192EEEEEELi192ENS_6half_tEfNS_4arch4Sm90ELb1ELb0ELb1ELb1ELb0ELb0ELb0ELb1ELb1ELb1ELb1ELb0EEENS1_21CollectiveEpilogueFwdINS6_IJSA_SC_SB_EEES9_SE_SG_Li256ELb1ELb1ELb1ELb0EEENS1_36VarlenDynamicPersistentTileSchedulerILi128ELi112ELi256ELi128ELb1ELb1ELb1ELb1ELb1ELb1EEEEEEEEEvNT_6ParamsE)
        /*0500*/ 	.word	0x00000000


	//----- nvinfo : EIATTR_MIN_STACK_SIZE
	.align		4
.L_224:
        /*0504*/ 	.byte	0x04, 0x12
        /*0506*/ 	.short	(.L_226 - .L_225)
	.align		4
.L_225:
        /*0508*/ 	.word	index@(_ZN7cutlass13device_kernelIN5flash11enable_sm90INS1_16FlashAttnFwdSm90INS1_25CollectiveMainloopFwdSm90ILi2EN4cute5tupleIJNS5_1CILi1EEES8_S8_EEENS6_IJNS7_ILi128EEENS7_ILi112EEENS7_ILi192EEEEEELi192ENS_6half_tEfNS_4arch4Sm90ELb1ELb0ELb1ELb1ELb0ELb1ELb0ELb1ELb1ELb1ELb1ELb0EEENS1_21CollectiveEpilogueFwdINS6_IJSA_SC_SB_EEES9_SE_SG_Li256ELb1ELb1ELb1ELb0EEENS1_36VarlenDynamicPersistentTileSchedulerILi128ELi112ELi256ELi128ELb1ELb1ELb1ELb1ELb1ELb1EEEEEEEEEvNT_6ParamsE)
        /*050c*/ 	.word	0x00000000


	//----- nvinfo : EIATTR_MIN_STACK_SIZE
	.align		4
.L_226:
        /*0510*/ 	.byte	0x04, 0x12
        /*0512*/ 	.short	(.L_228 - .L_227)
	.align		4
.L_227:
        /*0514*/ 	.word	index@(_ZN7cutlass13device_kernelIN5flash11enable_sm90INS1_16FlashAttnFwdSm90INS1_25CollectiveMainloopFwdSm90ILi2EN4cute5tupleIJNS5_1CILi1EEES8_S8_EEENS6_IJNS7_ILi128EEENS7_ILi176EEESA_EEELi128ENS_6half_tEfNS_4arch4Sm90ELb0ELb0ELb1ELb0ELb0ELb0ELb0ELb1ELb1ELb1ELb1ELb0EEENS1_21CollectiveEpilogueFwdINS6_IJSA_SA_SB_EEES9_SD_SF_Li256ELb0ELb1ELb1ELb0EEENS1_19SingleTileSchedulerILb0ELb1ELb1ELi128EEEEEEEEEvNT_6ParamsE)
        /*0518*/ 	.word	0x00000000


	//----- nvinfo : EIATTR_MIN_STACK_SIZE
	.align		4
.L_228:
        /*051c*/ 	.byte	0x04, 0x12
        /*051e*/ 	.short	(.L_230 - .L_229)
	.align		4
.L_229:
        /*0520*/ 	.word	index@(_ZN7cutlass13device_kernelIN5flash11enable_sm90INS1_16FlashAttnFwdSm90INS1_25CollectiveMainloopFwdSm90ILi2EN4cute5tupleIJNS5_1CILi1EEES8_S8_EEENS6_IJNS7_ILi128EEENS7_ILi176EEESA_EEELi128ENS_6half_tEfNS_4arch4Sm90ELb0ELb0ELb1ELb1ELb0ELb0ELb0ELb1ELb1ELb1ELb1ELb0EEENS1_21CollectiveEpilogueFwdINS6_IJSA_SA_SB_EEES9_SD_SF_Li256ELb1ELb1ELb1ELb0EEENS1_36VarlenDynamicPersistentTileSchedulerILi128ELi176ELi256ELi128ELb1ELb1ELb1ELb0ELb1ELb1EEEEEEEEEvNT_6ParamsE)
        /*0524*/ 	.word	0x00000000


	//----- nvinfo : EIATTR_MIN_STACK_SIZE
	.align		4
.L_230:
        /*0528*/ 	.byte	0x04, 0x12
        /*052a*/ 	.short	(.L_232 - .L_231)
	.align		4
.L_231:
        /*052c*/ 	.word	index@(_ZN7cutlass13device_kernelIN5flash11enable_sm90INS1_16FlashAttnFwdSm90INS1_25CollectiveMainloopFwdSm90ILi2EN4cute5tupleIJNS5_1CILi1EEES8_S8_EEENS6_IJNS7_ILi128EEENS7_ILi176EEESA_EEELi128ENS_6half_tEfNS_4arch4Sm90ELb0ELb0ELb1ELb1ELb0ELb1ELb0ELb1ELb1ELb1ELb1ELb0EEENS1_21CollectiveEpilogueFwdINS6_IJSA_SA_SB_EEES9_SD_SF_Li256ELb1ELb1ELb1ELb0EEENS1_36VarlenDynamicPersistentTileSchedulerILi128ELi176ELi256ELi128ELb1ELb1ELb1ELb0ELb1ELb1EEEEEEEEEvNT_6ParamsE)
        /*0530*/ 	.word	0x00000000


	//----- nvinfo : EIATTR_MIN_STACK_SIZE
	.align		4
.L_232:
        /*0534*/ 	.byte	0x04, 0x12
        /*0536*/ 	.short	(.L_234 - .L_233)
	.align		4
.L_233:
        /*0538*/ 	.word	index@(_ZN7cutlass13device_kernelIN5flash11enable_sm90INS1_16FlashAttnFwdSm90INS1_25CollectiveMainloopFwdSm90ILi2EN4cute5tupleIJNS5_1CILi1EEES8_S8_EEENS6_IJNS7_ILi128EEESA_SA_EEELi128ENS_6half_tEfNS_4arch4Sm90ELb0ELb1ELb1ELb0ELb0ELb0ELb0ELb1ELb1ELb1ELb1ELb0EEENS1_21CollectiveEpilogueFwdISB_S9_SC_SE_Li256ELb0ELb1ELb1ELb0EEENS1_19SingleTileSchedulerILb0ELb1ELb1ELi128EEEEEEEEEvNT_6ParamsE)
        /*053c*/ 	.word	0x00000000


	//----- nvinfo : EIATTR_MIN_STACK_SIZE
	.align		4
.L_234:
        /*0540*/ 	.byte	0x04, 0x12
        /*0542*/ 	.short	(.L_236 - .L_235)
	.align		4
.L_235:
        /*0544*/ 	.word	index@(_ZN7cutlass13device_kernelIN5flash11enable_sm90INS1_16FlashAttnFwdSm90INS1_25CollectiveMainloopFwdSm90ILi2EN4cute5tupleIJNS5_1CILi1EEES8_S8_EEENS6_IJNS7_ILi128EEESA_SA_EEELi128ENS_6half_tEfNS_4arch4Sm90ELb0ELb1ELb1ELb1ELb0ELb0ELb0ELb1ELb1ELb1ELb1ELb0EEENS1_21CollectiveEpilogueFwdISB_S9_SC_SE_Li256ELb1ELb1ELb1ELb0EEENS1_36VarlenDynamicPersistentTileSchedulerILi128ELi128ELi256ELi128ELb1ELb1ELb1ELb1ELb0ELb1EEEEEEEEEvNT_6ParamsE)
        /*0548*/ 	.word	0x00000000


	//----- nvinfo : EIATTR_MIN_STACK_SIZE
	.align		4
.L_236:
        /*054c*/ 	.byte	0x04, 0x12
        /*054e*/ 	.short	(.L_238 - .L_237)
	.align		4
.L_237:
        /*0550*/ 	.word	index@(_ZN7cutlass13device_kernelIN5flash11enable_sm90INS1_16FlashAttnFwdSm90INS1_25CollectiveMainloopFwdSm90ILi2EN4cute5tupleIJNS5_1CILi1EEES8_S8_EEENS6_IJNS7_ILi128EEESA_SA_EEELi128ENS_6half_tEfNS_4arch4Sm90ELb0ELb1ELb1ELb1ELb0ELb1ELb0ELb1ELb1ELb1ELb1ELb0EEENS1_21CollectiveEpilogueFwdISB_S9_SC_SE_Li256ELb1ELb1ELb1ELb0EEENS1_36VarlenDynamicPersistentTileSchedulerILi128ELi128ELi256ELi128ELb1ELb1ELb1ELb1ELb0ELb1EEEEEEEEEvNT_6ParamsE)
        /*0554*/ 	.word	0x00000000


	//----- nvinfo : EIATTR_MIN_STACK_SIZE
	.align		4
.L_238:
        /*0558*/ 	.byte	0x04, 0x12
        /*055a*/ 	.short	(.L_240 - .L_239)
	.align		4
.L_239:
        /*055c*/ 	.word	index@(_ZN7cutlass13device_kernelIN5flash11enable_sm90INS1_16FlashAttnFwdSm90INS1_25CollectiveMainloopFwdSm90ILi2EN4cute5tupleIJNS5_1CILi1EEES8_S8_EEENS6_IJNS7_ILi128EEESA_SA_EEELi128ENS_6half_tEfNS_4arch4Sm90ELb1ELb0ELb1ELb0ELb0ELb0ELb0ELb1ELb1ELb1ELb1ELb0EEENS1_21CollectiveEpilogueFwdISB_S9_SC_SE_Li256ELb0ELb1ELb1ELb0EEENS1_19SingleTileSchedulerILb0ELb1ELb1ELi128EEEEEEEEEvNT_6ParamsE)
        /*0560*/ 	.word	0x00000000


	//----- nvinfo : EIATTR_MIN_STACK_SIZE
	.align		4
.L_240:
        /*0564*/ 	.byte	0x04, 0x12
        /*0566*/ 	.short	(.L_242 - .L_241)
	.align		4
.L_241:
        /*0568*/ 	.word	index@(_ZN7cutlass13device_kernelIN5flash11enable_sm90INS1_16FlashAttnFwdSm90INS1_25CollectiveMainloopFwdSm90ILi2EN4cute5tupleIJNS5_1CILi1EEES8_S8_EEENS6_IJNS7_ILi128EEESA_SA_EEELi128ENS_6half_tEfNS_4arch4Sm90ELb1ELb0ELb1ELb1ELb0ELb0ELb0ELb1ELb1ELb1ELb1ELb0EEENS1_21CollectiveEpilogueFwdISB_S9_SC_SE_Li256ELb1ELb1ELb1ELb0EEENS1_36VarlenDynamicPersistentTileSchedulerILi128ELi128ELi256ELi128ELb1ELb1ELb1ELb1ELb1ELb1EEEEEEEEEvNT_6ParamsE)
        /*056c*/ 	.word	0x00000000


	//----- nvinfo : EIATTR_MIN_STACK_SIZE
	.align		4
.L_242:
        /*0570*/ 	.byte	0x04, 0x12
        /*0572*/ 	.short	(.L_244 - .L_243)
	.align		4
.L_243:
        /*0574*/ 	.word	index@(_ZN7cutlass13device_kernelIN5flash11enable_sm90INS1_16FlashAttnFwdSm90INS1_25CollectiveMainloopFwdSm90ILi2EN4cute5tupleIJNS5_1CILi1EEES8_S8_EEENS6_IJNS7_ILi128EEESA_SA_EEELi128ENS_6half_tEfNS_4arch4Sm90ELb1ELb0ELb1ELb1ELb0ELb1ELb0ELb1ELb1ELb1ELb1ELb0EEENS1_21CollectiveEpilogueFwdISB_S9_SC_SE_Li256ELb1ELb1ELb1ELb0EEENS1_36VarlenDynamicPersistentTileSchedulerILi128ELi128ELi256ELi128ELb1ELb1ELb1ELb1ELb1ELb1EEEEEEEEEvNT_6ParamsE)
        /*0578*/ 	.word	0x00000000


	//----- nvinfo : EIATTR_MIN_STACK_SIZE
	.align		4
.L_244:
        /*057c*/ 	.byte	0x04, 0x12
        /*057e*/ 	.short	(.L_246 - .L_245)
	.align		4
.L_245:
        /*0580*/ 	.word	index@(_ZN7cutlass13device_kernelIN5flash11enable_sm90INS1_16FlashAttnFwdSm90INS1_25CollectiveMainloopFwdSm90ILi2EN4cute5tupleIJNS5_1CILi1EEES8_S8_EEENS6_IJNS7_ILi192EEENS7_ILi144EEENS7_ILi96EEEEEELi96ENS_6half_tEfNS_4arch4Sm90ELb0ELb0ELb1ELb0ELb0ELb0ELb0ELb0ELb1ELb1ELb1ELb0EEENS1_21CollectiveEpilogueFwdINS6_IJSA_SC_SB_EEES9_SE_SG_Li384ELb0ELb1ELb1ELb0EEENS1_19SingleTileSchedulerILb0ELb1ELb1ELi192EEEEEEEEEvNT_6ParamsE)
        /*0584*/ 	.word	0x00000000


	//----- nvinfo : EIATTR_MIN_STACK_SIZE
	.align		4
.L_246:
        /*0588*/ 	.byte	0x04, 0x12
        /*058a*/ 	.short	(.L_248 - .L_247)
	.align		4
.L_247:
        /*058c*/ 	.word	index@(_ZN7cutlass13device_kernelIN5flash11enable_sm90INS1_16FlashAttnFwdSm90INS1_25CollectiveMainloopFwdSm90ILi2EN4cute5tupleIJNS5_1CILi1EEES8_S8_EEENS6_IJNS7_ILi192EEENS7_ILi144EEENS7_ILi96EEEEEELi96ENS_6half_tEfNS_4arch4Sm90ELb0ELb0ELb1ELb1ELb0ELb0ELb0ELb0ELb1ELb1ELb1ELb0EEENS1_21CollectiveEpilogueFwdINS6_IJSA_SC_SB_EEES9_SE_SG_Li384ELb1ELb1ELb1ELb0EEENS1_36VarlenDynamicPersistentTileSchedulerILi192ELi144ELi384ELi128ELb1ELb1ELb1ELb0ELb1ELb1EEEEEEEEEvNT_6ParamsE)
        /*0590*/ 	.word	0x00000000


	//----- nvinfo : EIATTR_MIN_STACK_SIZE
	.align		4
.L_248:
        /*0594*/ 	.byte	0x04, 0x12
        /*0596*/ 	.short	(.L_250 - .L_249)
	.align		4
.L_249:
        /*0598*/ 	.word	index@(_ZN7cutlass13device_kernelIN5flash11enable_sm90INS1_16FlashAttnFwdSm90INS1_25CollectiveMainloopFwdSm90ILi2EN4cute5tupleIJNS5_1CILi1EEES8_S8_EEENS6_IJNS7_ILi192EEENS7_ILi144EEENS7_ILi96EEEEEELi96ENS_6half_tEfNS_4arch4Sm90ELb0ELb0ELb1ELb1ELb0ELb1ELb0ELb0ELb1ELb1ELb1ELb0EEENS1_21CollectiveEpilogueFwdINS6_IJSA_SC_SB_EEES9_SE_SG_Li384ELb1ELb1ELb1ELb0EEENS1_36VarlenDynamicPersistentTileSchedulerILi192ELi144ELi384ELi128ELb1ELb1ELb1ELb0ELb1ELb1EEEEEEEEEvNT_6ParamsE)
        /*059c*/ 	.word	0x00000000


	//----- nvinfo : EIATTR_MIN_STACK_SIZE
	.align		4
.L_250:
        /*05a0*/ 	.byte	0x04, 0x12
        /*05a2*/ 	.short	(.L_252 - .L_251)
	.align		4
.L_251:
        /*05a4*/ 	.word	index@(_ZN7cutlass13device_kernelIN5flash11enable_sm90INS1_16FlashAttnFwdSm90INS1_25CollectiveMainloopFwdSm90ILi2EN4cute5tupleIJNS5_1CILi1EEES8_S8_EEENS6_IJNS7_ILi192EEENS7_ILi128EEENS7_ILi96EEEEEELi96ENS_6half_tEfNS_4arch4Sm90ELb0ELb1ELb1ELb0ELb0ELb0ELb0ELb0ELb1ELb1ELb1ELb0EEENS1_21CollectiveEpilogueFwdINS6_IJSA_SC_SB_EEES9_SE_SG_Li384ELb0ELb1ELb1ELb0EEENS1_19SingleTileSchedulerILb0ELb1ELb1ELi192EEEEEEEEEvNT_6ParamsE)
        /*05a8*/ 	.word	0x00000000


	//----- nvinfo : EIATTR_MIN_STACK_SIZE
	.align		4
.L_252:
        /*05ac*/ 	.byte	0x04, 0x12
        /*05ae*/ 	.short	(.L_254 - .L_253)
	.align		4
.L_253:
        /*05b0*/ 	.word	index@(_ZN7cutlass13device_kernelIN5flash11enable_sm90INS1_16FlashAttnFwdSm90INS1_25CollectiveMainloopFwdSm90ILi2EN4cute5tupleIJNS5_1CILi1EEES8_S8_EEENS6_IJNS7_ILi192EEENS7_ILi128EEENS7_ILi96EEEEEELi96ENS_6half_tEfNS_4arch4Sm90ELb0ELb1ELb1ELb1ELb0ELb0ELb0ELb0ELb1ELb1ELb1ELb0EEENS1_21CollectiveEpilogueFwdINS6_IJSA_SC_SB_EEES9_SE_SG_Li384ELb1ELb1ELb1ELb0EEENS1_36VarlenDynamicPersistentTileSchedulerILi192ELi128ELi384ELi128ELb1ELb1ELb1ELb1ELb0ELb1EEEEEEEEEvNT_6ParamsE)
        /*05b4*/ 	.word	0x00000000


	//----- nvinfo : EIATTR_MIN_STACK_SIZE
	.align		4
.L_254:
        /*05b8*/ 	.byte	0x04, 0x12
        /*05ba*/ 	.short	(.L_256 - .L_255)
	.align		4
.L_255:
        /*05bc*/ 	.word	index@(_ZN7cutlass13device_kernelIN5flash11enable_sm90INS1_16FlashAttnFwdSm90INS1_25CollectiveMainloopFwdSm90ILi2EN4cute5tupleIJNS5_1CILi1EEES8_S8_EEENS6_IJNS7_ILi192EEENS7_ILi128EEENS7_ILi96EEEEEELi96ENS_6half_tEfNS_4arch4Sm90ELb0ELb1ELb1ELb1ELb0ELb1ELb0ELb0ELb1ELb1ELb1ELb0EEENS1_21CollectiveEpilogueFwdINS6_IJSA_SC_SB_EEES9_SE_SG_Li384ELb1ELb1ELb1ELb0EEENS1_36VarlenDynamicPersistentTileSchedulerILi192ELi128ELi384ELi128ELb1ELb1ELb1ELb1ELb0ELb1EEEEEEEEEvNT_6ParamsE)
        /*05c0*/ 	.word	0x00000000


	//----- nvinfo : EIATTR_MIN_STACK_SIZE
	.align		4
.L_256:
        /*05c4*/ 	.byte	0x04, 0x12
        /*05c6*/ 	.short	(.L_258 - .L_257)
	.align		4
.L_257:
        /*05c8*/ 	.word	index@(_ZN7cutlass13device_kernelIN5flash11enable_sm90INS1_16FlashAttnFwdSm90INS1_25CollectiveMainloopFwdSm90ILi2EN4cute5tupleIJNS5_1CILi1EEES8_S8_EEENS6_IJNS7_ILi192EEENS7_ILi144EEENS7_ILi96EEEEEELi96ENS_6half_tEfNS_4arch4Sm90ELb1ELb0ELb1ELb0ELb0ELb0ELb0ELb0ELb1ELb1ELb1ELb0EEENS1_21CollectiveEpilogueFwdINS6_IJSA_SC_SB_EEES9_SE_SG_Li384ELb0ELb1ELb1ELb0EEENS1_19SingleTileSchedulerILb0ELb1ELb1ELi192EEEEEEEEEvNT_6ParamsE)
        /*05cc*/ 	.word	0x00000000


	//----- nvinfo : EIATTR_MIN_STACK_SIZE
	.align		4
.L_258:
        /*05d0*/ 	.byte	0x04, 0x12
        /*05d2*/ 	.short	(.L_260 - .L_259)
	.align		4
.L_259:
        /*05d4*/ 	.word	index@(_ZN7cutlass13device_kernelIN5flash11enable_sm90INS1_16FlashAttnFwdSm90INS1_25CollectiveMainloopFwdSm90ILi2EN4cute5tupleIJNS5_1CILi1EEES8_S8_EEENS6_IJNS7_ILi192EEENS7_ILi144EEENS7_ILi96EEEEEELi96ENS_6half_tEfNS_4arch4Sm90ELb1ELb0ELb1ELb1ELb0ELb0ELb0ELb0ELb1ELb1ELb1ELb0EEENS1_21CollectiveEpilogueFwdINS6_IJSA_SC_SB_EEES9_SE_SG_Li384ELb1ELb1ELb1ELb0EEENS1_36VarlenDynamicPersistentTileSchedulerILi192ELi144ELi384ELi128ELb1ELb1ELb1ELb1ELb1ELb1EEEEEEEEEvNT_6ParamsE)
        /*05d8*/ 	.word	0x00000000


	//----- nvinfo : EIATTR_MIN_STACK_SIZE
	.align		4
.L_260:
        /*05dc*/ 	.byte	0x04, 0x12
        /*05de*/ 	.short	(.L_262 - .L_261)
	.align		4
.L_261:
        /*05e0*/ 	.word	index@(_ZN7cutlass13device_kernelIN5flash11enable_sm90INS1_16FlashAttnFwdSm90INS1_25CollectiveMainloopFwdSm90ILi2EN4cute5tupleIJNS5_1CILi1EEES8_S8_EEENS6_IJNS7_ILi192EEENS7_ILi144EEENS7_ILi96EEEEEELi96ENS_6half_tEfNS_4arch4Sm90ELb1ELb0ELb1ELb1ELb0ELb1ELb0ELb0ELb1ELb1ELb1ELb0EEENS1_21CollectiveEpilogueFwdINS6_IJSA_SC_SB_EEES9_SE_SG_Li384ELb1ELb1ELb1ELb0EEENS1_36VarlenDynamicPersistentTileSchedulerILi192ELi144ELi384ELi128ELb1ELb1ELb1ELb1ELb1ELb1EEEEEEEEEvNT_6ParamsE)
        /*05e4*/ 	.word	0x00000000


	//----- nvinfo : EIATTR_MIN_STACK_SIZE
	.align		4
.L_262:
        /*05e8*/ 	.byte	0x04, 0x12
        /*05ea*/ 	.short	(.L_264 - .L_263)
	.align		4
.L_263:
        /*05ec*/ 	.word	index@(_ZN7cutlass13device_kernelIN5flash11enable_sm90INS1_16FlashAttnFwdSm90INS1_25CollectiveMainloopFwdSm90ILi2EN4cute5tupleIJNS5_1CILi1EEES8_S8_EEENS6_IJNS7_ILi192EEESA_NS7_ILi64EEEEEELi64ENS_6half_tEfNS_4arch4Sm90ELb0ELb0ELb1ELb0ELb0ELb0ELb0ELb0ELb1ELb1ELb1ELb0EEENS1_21CollectiveEpilogueFwdINS6_IJSA_SB_SA_EEES9_SD_SF_Li384ELb0ELb1ELb1ELb0EEENS1_19SingleTileSchedulerILb0ELb1ELb1ELi192EEEEEEEEEvNT_6ParamsE)
        /*05f0*/ 	.word	0x00000000


	//----- nvinfo : EIATTR_MIN_STACK_SIZE
	.align		4
.L_264:
        /*05f4*/ 	.byte	0x04, 0x12
        /*05f6*/ 	.short	(.L_266 - .L_265)
	.align		4
.L_265:
        /*05f8*/ 	.word	index@(_ZN7cutlass13device_kernelIN5flash11enable_sm90INS1_16FlashAttnFwdSm90INS1_25CollectiveMainloopFwdSm90ILi2EN4cute5tupleIJNS5_1CILi1EEES8_S8_EEENS6_IJNS7_ILi192EEESA_NS7_ILi64EEEEEELi64ENS_6half_tEfNS_4arch4Sm90ELb0ELb0ELb1ELb1ELb0ELb0ELb0ELb0ELb1ELb1ELb1ELb0EEENS1_21CollectiveEpilogueFwdINS6_IJSA_SB_SA_EEES9_SD_SF_Li384ELb1ELb1ELb1ELb0EEENS1_36VarlenDynamicPersistentTileSchedulerILi192ELi192ELi384ELi128ELb1ELb1ELb1ELb0ELb1ELb1EEEEEEEEEvNT_6ParamsE)
        /*05fc*/ 	.word	0x00000000


	//----- nvinfo : EIATTR_MIN_STACK_SIZE
	.align		4
.L_266:
        /*0600*/ 	.byte	0x04, 0x12
        /*0602*/ 	.short	(.L_268 - .L_267)
	.align		4
.L_267:
        /*0604*/ 	.word	index@(_ZN7cutlass13device_kernelIN5flash11enable_sm90INS1_16FlashAttnFwdSm90INS1_25CollectiveMainloopFwdSm90ILi2EN4cute5tupleIJNS5_1CILi1EEES8_S8_EEENS6_IJNS7_ILi192EEESA_NS7_ILi64EEEEEELi64ENS_6half_tEfNS_4arch4Sm90ELb0ELb0ELb1ELb1ELb0ELb1ELb0ELb0ELb1ELb1ELb1ELb0EEENS1_21CollectiveEpilogueFwdINS6_IJSA_SB_SA_EEES9_SD_SF_Li384ELb1ELb1ELb1ELb0EEENS1_36VarlenDynamicPersistentTileSchedulerILi192ELi192ELi384ELi128ELb1ELb1ELb1ELb0ELb1ELb1EEEEEEEEEvNT_6ParamsE)
        /*0608*/ 	.word	0x00000000


	//----- nvinfo : EIATTR_MIN_STACK_SIZE
	.align		4
.L_268:
        /*060c*/ 	.byte	0x04, 0x12
        /*060e*/ 	.short	(.L_270 - .L_269)
	.align		4
.L_269:
        /*0610*/ 	.word	index@(_ZN7cutlass13device_kernelIN5flash11enable_sm90INS1_16FlashAttnFwdSm90INS1_25CollectiveMainloopFwdSm90ILi2EN4cute5tupleIJNS5_1CILi1EEES8_S8_EEENS6_IJNS7_ILi192EEENS7_ILi128EEENS7_ILi64EEEEEELi64ENS_6half_tEfNS_4arch4Sm90ELb0ELb1ELb1ELb0ELb0ELb0ELb0ELb1ELb1ELb1ELb1ELb0EEENS1_21CollectiveEpilogueFwdINS6_IJSA_SC_SB_EEES9_SE_SG_Li384ELb0ELb1ELb1ELb0EEENS1_19SingleTileSchedulerILb0ELb1ELb1ELi192EEEEEEEEEvNT_6ParamsE)
        /*0614*/ 	.word	0x00000000


	//----- nvinfo : EIATTR_MIN_STACK_SIZE
	.align		4
.L_270:
        /*0618*/ 	.byte	0x04, 0x12
        /*061a*/ 	.short	(.L_272 - .L_271)
	.align		4
.L_271:
        /*061c*/ 	.word	index@(_ZN7cutlass13device_kernelIN5flash11enable_sm90INS1_16FlashAttnFwdSm90INS1_25CollectiveMainloopFwdSm90ILi2EN4cute5tupleIJNS5_1CILi1EEES8_S8_EEENS6_IJNS7_ILi192EEENS7_ILi128EEENS7_ILi64EEEEEELi64ENS_6half_tEfNS_4arch4Sm90ELb0ELb1ELb1ELb1ELb0ELb0ELb0ELb1ELb1ELb1ELb1ELb0EEENS1_21CollectiveEpilogueFwdINS6_IJSA_SC_SB_EEES9_SE_SG_Li384ELb1ELb1ELb1ELb0EEENS1_36VarlenDynamicPersistentTileSchedulerILi192ELi128ELi384ELi128ELb1ELb1ELb1ELb1ELb0ELb1EEEEEEEEEvNT_6ParamsE)
        /*0620*/ 	.word	0x00000000


	//----- nvinfo : EIATTR_MIN_STACK_SIZE
	.align		4
.L_272:
        /*0624*/ 	.byte	0x04, 0x12
        /*0626*/ 	.short	(.L_274 - .L_273)
	.align		4
.L_273:
        /*0628*/ 	.word	index@(_ZN7cutlass13device_kernelIN5flash11enable_sm90INS1_16FlashAttnFwdSm90INS1_25CollectiveMainloopFwdSm90ILi2EN4cute5tupleIJNS5_1CILi1EEES8_S8_EEENS6_IJNS7_ILi192EEENS7_ILi128EEENS7_ILi64EEEEEELi64ENS_6half_tEfNS_4arch4Sm90ELb0ELb1ELb1ELb1ELb0ELb1ELb0ELb1ELb1ELb1ELb1ELb0EEENS1_21CollectiveEpilogueFwdINS6_IJSA_SC_SB_EEES9_SE_SG_Li384ELb1ELb1ELb1ELb0EEENS1_36VarlenDynamicPersistentTileSchedulerILi192ELi128ELi384ELi128ELb1ELb1ELb1ELb1ELb0ELb1EEEEEEEEEvNT_6ParamsE)
        /*062c*/ 	.word	0x00000000


	//----- nvinfo : EIATTR_MIN_STACK_SIZE
	.align		4
.L_274:
        /*0630*/ 	.byte	0x04, 0x12
        /*0632*/ 	.short	(.L_276 - .L_275)
	.align		4
.L_275:
        /*0634*/ 	.word	index@(_ZN7cutlass13device_kernelIN5flash11enable_sm90INS1_16FlashAttnFwdSm90INS1_25CollectiveMainloopFwdSm90ILi2EN4cute5tupleIJNS5_1CILi1EEES8_S8_EEENS6_IJNS7_ILi192EEENS7_ILi128EEENS7_ILi64EEEEEELi64ENS_6half_tEfNS_4arch4Sm90ELb1ELb0ELb1ELb0ELb0ELb0ELb0ELb1ELb1ELb1ELb1ELb0EEENS1_21CollectiveEpilogueFwdINS6_IJSA_SC_SB_EEES9_SE_SG_Li384ELb0ELb1ELb1ELb0EEENS1_19SingleTileSchedulerILb0ELb1ELb1ELi192EEEEEEEEEvNT_6ParamsE)
        /*0638*/ 	.word	0x00000000


	//----- nvinfo : EIATTR_MIN_STACK_SIZE
	.align		4
.L_276:
        /*063c*/ 	.byte	0x04, 0x12
        /*063e*/ 	.short	(.L_278 - .L_277)
	.align		4
.L_277:
        /*0640*/ 	.word	index@(_ZN7cutlass13device_kernelIN5flash11enable_sm90INS1_16FlashAttnFwdSm90INS1_25CollectiveMainloopFwdSm90ILi2EN4cute5tupleIJNS5_1CILi1EEES8_S8_EEENS6_IJNS7_ILi192EEENS7_ILi128EEENS7_ILi64EEEEEELi64ENS_6half_tEfNS_4arch4Sm90ELb1ELb0ELb1ELb1ELb0ELb0ELb0ELb1ELb1ELb1ELb1ELb0EEENS1_21CollectiveEpilogueFwdINS6_IJSA_SC_SB_EEES9_SE_SG_Li384ELb1ELb1ELb1ELb0EEENS1_36VarlenDynamicPersistentTileSchedulerILi192ELi128ELi384ELi128ELb1ELb1ELb1ELb1ELb1ELb1EEEEEEEEEvNT_6ParamsE)
        /*0644*/ 	.word	0x00000000


	//----- nvinfo : EIATTR_MIN_STACK_SIZE
	.align		4
.L_278:
        /*0648*/ 	.byte	0x04, 0x12
        /*064a*/ 	.short	(.L_280 - .L_279)
	.align		4
.L_279:
        /*064c*/ 	.word	index@(_ZN7cutlass13device_kernelIN5flash11enable_sm90INS1_16FlashAttnFwdSm90INS1_25CollectiveMainloopFwdSm90ILi2EN4cute5tupleIJNS5_1CILi1EEES8_S8_EEENS6_IJNS7_ILi192EEENS7_ILi128EEENS7_ILi64EEEEEELi64ENS_6half_tEfNS_4arch4Sm90ELb1ELb0ELb1ELb1ELb0ELb1ELb0ELb1ELb1ELb1ELb1ELb0EEENS1_21CollectiveEpilogueFwdINS6_IJSA_SC_SB_EEES9_SE_SG_Li384ELb1ELb1ELb1ELb0EEENS1_36VarlenDynamicPersistentTileSchedulerILi192ELi128ELi384ELi128ELb1ELb1ELb1ELb1ELb1ELb1EEEEEEEEEvNT_6ParamsE)
        /*0650*/ 	.word	0x00000000
.L_280:


//--------------------- .nv.compat                --------------------------
	.section	.nv.compat,"",@"SHT_CUDA_COMPAT_INFO"
	.align	4
        /*0000*/ 	.byte	0x02, 0x09, 0x01, 0x00, 0x02, 0x02, 0x01, 0x00, 0x02, 0x05, 0x05, 0x00, 0x03, 0x07, 0x01, 0x01
        /*0010*/ 	.byte	0x02, 0x03, 0x00, 0x00, 0x02, 0x06, 0x01, 0x00, 0x04, 0x0b, 0x08, 0x00, 0x00, 0x00, 0x00, 0x00
        /*0020*/ 	.byte	0x00, 0x00, 0x00, 0x00


//--------------------- .nv.info._ZN7cutlass13device_kernelIN5flash11enable_sm90INS1_16FlashAttnFwdSm90INS1_25CollectiveMainloopFwdSm90ILi2EN4cute5tupleIJNS5_1CILi1EEES8_S8_EEENS6_IJNS7_ILi128EEENS7_ILi80EEENS7_ILi256EEEEEELi256ENS_6half_tEfNS_4arch4Sm90ELb0ELb0ELb1ELb0ELb0ELb0ELb0ELb1ELb1ELb1ELb1ELb0EEENS1_21CollectiveEpilogueFwdINS6_IJSA_SC_SB_EEES9_SE_SG_Li256ELb0ELb1ELb1ELb0EEENS1_19SingleTileSchedulerILb0ELb1ELb1ELi128EEEEEEEEEvNT_6ParamsE --------------------------
	.section	.nv.info._ZN7cutlass13device_kernelIN5flash11enable_sm90INS1_16FlashAttnFwdSm90INS1_25CollectiveMainloopFwdSm90ILi2EN4cute5tupleIJNS5_1CILi1EEES8_S8_EEENS6_IJNS7_ILi128EEENS7_ILi80EEENS7_ILi256EEEEEELi256ENS_6half_tEfNS_4arch4Sm90ELb0ELb0ELb1ELb0ELb0ELb0ELb0ELb1ELb1ELb1ELb1ELb0EEENS1_21CollectiveEpilogueFwdINS6_IJSA_SC_SB_EEES9_SE_SG_Li256ELb0ELb1ELb1ELb0EEENS1_19SingleTileSchedulerILb0ELb1ELb1ELi128EEEEEEEEEvNT_6ParamsE,"",@"SHT_CUDA_INFO"
	.sectionflags	@""
	.align	4


	//----- nvinfo : EIATTR_CUDA_API_VERSION
	.align		4
        /*0000*/ 	.byte	0x04, 0x37
        /*0002*/ 	.short	(.L_282 - .L_281)
.L_281:
        /*0004*/ 	.word	0x00000082


	//----- nvinfo : EIATTR_KPARAM_INFO
	.align		4
.L_282:
        /*0008*/ 	.byte	0x04, 0x17
        /*000a*/ 	.short	(.L_284 - .L_283)
.L_283:
        /*000c*/ 	.word	0x00000000
        /*0010*/ 	.short	0x0000
        /*0012*/ 	.short	0x0000
        /*0014*/ 	.byte	0x00, 0xf0, 0x01, 0x28


	//----- nvinfo : EIATTR_SPARSE_MMA_MASK
	.align		4
.L_284:
        /*0018*/ 	.byte	0x03, 0x50
        /*001a*/ 	.short	0x0000


	//----- nvinfo : EIATTR_MAXREG_COUNT
	.align		4
        /*001c*/ 	.byte	0x03, 0x1b
        /*001e*/ 	.short	0x00a8


	//----- nvinfo : EIATTR_MERCURY_ISA_VERSION
	.align		4
        /*0020*/ 	.byte	0x03, 0x5f
        /*0022*/ 	.short	0x0101


	//----- nvinfo : EIATTR_VRC_CTA_INIT_COUNT
	.align		4
        /*0024*/ 	.byte	0x02, 0x4a
	.zero		1
	.zero		1


	//----- nvinfo : EIATTR_EXIT_INSTR_OFFSETS
	.align		4
        /*0028*/ 	.byte	0x04, 0x1c
        /*002a*/ 	.short	(.L_286 - .L_285)


	//   ....[0]....
.L_285:
        /*002c*/ 	.word	0x00000010


	//----- nvinfo : EIATTR_MAX_THREADS
	.align		4
.L_286:
        /*0030*/ 	.byte	0x04, 0x05
        /*0032*/ 	.short	(.L_288 - .L_287)
.L_287:
        /*0034*/ 	.word	0x00000180
        /*0038*/ 	.word	0x00000001
        /*003c*/ 	.word	0x00000001


	//----- nvinfo : EIATTR_CBANK_PARAM_SIZE
	.align		4
.L_288:
        /*0040*/ 	.byte	0x03, 0x19
        /*0042*/ 	.short	0x0a00


	//----- nvinfo : EIATTR_PARAM_CBANK
	.align		4
        /*0044*/ 	.byte	0x04, 0x0a
        /*0046*/ 	.short	(.L_290 - .L_289)
	.align		4
.L_289:
        /*0048*/ 	.word	index@(.nv.constant0._ZN7cutlass13device_kernelIN5flash11enable_sm90INS1_16FlashAttnFwdSm90INS1_25CollectiveMainloopFwdSm90ILi2EN4cute5tupleIJNS5_1CILi1EEES8_S8_EEENS6_IJNS7_ILi128EEENS7_ILi80EEENS7_ILi256EEEEEELi256ENS_6half_tEfNS_4arch4Sm90ELb0ELb0ELb1ELb0ELb0ELb0ELb0ELb1ELb1ELb1ELb1ELb0EEENS1_21CollectiveEpilogueFwdINS6_IJSA_SC_SB_EEES9_SE_SG_Li256ELb0ELb1ELb1ELb0EEENS1_19SingleTileSchedulerILb0ELb1ELb1ELi128EEEEEEEEEvNT_6ParamsE)
        /*004c*/ 	.short	0x0380
        /*004e*/ 	.short	0x0a00


	//----- nvinfo : EIATTR_SW_WAR
	.align		4
.L_290:
        /*0050*/ 	.byte	0x04, 0x36
        /*0052*/ 	.short	(.L_292 - .L_291)
.L_291:
        /*0054*/ 	.word	0x00000008
.L_292:


//--------------------- .nv.info._ZN7cutlass13device_kernelIN5flash11enable_sm90INS1_16FlashAttnFwdSm90INS1_25CollectiveMainloopFwdSm90ILi2EN4cute5tupleIJNS5_1CILi1EEES8_S8_EEENS6_IJNS7_ILi128EEENS7_ILi80EEENS7_ILi256EEEEEELi256ENS_6half_tEfNS_4arch4Sm90ELb0ELb0ELb1ELb1ELb0ELb0ELb0ELb1ELb1ELb1ELb1ELb0EEENS1_21CollectiveEpilogueFwdINS6_IJSA_SC_SB_EEES9_SE_SG_Li256ELb1ELb1ELb1ELb0EEENS1_36VarlenDynamicPersistentTileSchedulerILi128ELi80ELi256ELi128ELb1ELb1ELb1ELb0ELb1ELb1EEEEEEEEEvNT_6ParamsE --------------------------
	.section	.nv.info._ZN7cutlass13device_kernelIN5flash11enable_sm90INS1_16FlashAttnFwdSm90INS1_25CollectiveMainloopFwdSm90ILi2EN4cute5tupleIJNS5_1CILi1EEES8_S8_EEENS6_IJNS7_ILi128EEENS7_ILi80EEENS7_ILi256EEEEEELi256ENS_6half_tEfNS_4arch4Sm90ELb0ELb0ELb1ELb1ELb0ELb0ELb0ELb1ELb1ELb1ELb1ELb0EEENS1_21CollectiveEpilogueFwdINS6_IJSA_SC_SB_EEES9_SE_SG_Li256ELb1ELb1ELb1ELb0EEENS1_36VarlenDynamicPersistentTileSchedulerILi128ELi80ELi256ELi128ELb1ELb1ELb1ELb0ELb1ELb1EEEEEEEEEvNT_6ParamsE,"",@"SHT_CUDA_INFO"
	.sectionflags	@""
	.align	4


	//----- nvinfo : EIATTR_CUDA_API_VERSION
	.align		4
        /*0000*/ 	.byte	0x04, 0x37
        /*0002*/ 	.short	(.L_294 - .L_293)
.L_293:
        /*0004*/ 	.word	0x00000082


	//----- nvinfo : EIATTR_KPARAM_INFO
	.align		4
.L_294:
        /*0008*/ 	.byte	0x04, 0x17
        /*000a*/ 	.short	(.L_296 - .L_295)
.L_295:
        /*000c*/ 	.word	0x00000000
        /*0010*/ 	.short	0x0000
        /*0012*/ 	.short	0x0000
        /*0014*/ 	.byte	0x00, 0xf0, 0x01, 0x2a


	//----- nvinfo : EIATTR_SPARSE_MMA_MASK
	.align		4
.L_296:
        /*0018*/ 	.byte	0x03, 0x50
        /*001a*/ 	.short	0x0000


	//----- nvinfo : EIATTR_MAXREG_COUNT
	.align		4
        /*001c*/ 	.byte	0x03, 0x1b
        /*001e*/ 	.short	0x00a8


	//----- nvinfo : EIATTR_MERCURY_ISA_VERSION
	.align		4
        /*0020*/ 	.byte	0x03, 0x5f
        /*0022*/ 	.short	0x0101


	//----- nvinfo : EIATTR_VRC_CTA_INIT_COUNT
	.align		4
        /*0024*/ 	.byte	0x02, 0x4a
	.zero		1
	.zero		1


	//----- nvinfo : EIATTR_EXIT_INSTR_OFFSETS
	.align		4
        /*0028*/ 	.byte	0x04, 0x1c
        /*002a*/ 	.short	(.L_298 - .L_297)


	//   ....[0]....
.L_297:
        /*002c*/ 	.word	0x00000010


	//----- nvinfo : EIATTR_MAX_THREADS
	.align		4
.L_298:
        /*0030*/ 	.byte	0x04, 0x05
        /*0032*/ 	.short	(.L_300 - .L_299)
.L_299:
        /*0034*/ 	.word	0x00000180
        /*0038*/ 	.word	0x00000001
        /*003c*/ 	.word	0x00000001


	//----- nvinfo : EIATTR_CBANK_PARAM_SIZE
	.align		4
.L_300:
        /*0040*/ 	.byte	0x03, 0x19
        /*0042*/ 	.short	0x0a80


	//----- nvinfo : EIATTR_PARAM_CBANK
	.align		4
        /*0044*/ 	.byte	0x04, 0x0a
        /*0046*/ 	.short	(.L_302 - .L_301)
	.align		4
.L_301:
        /*0048*/ 	.word	index@(.nv.constant0._ZN7cutlass13device_kernelIN5flash11enable_sm90INS1_16FlashAttnFwdSm90INS1_25CollectiveMainloopFwdSm90ILi2EN4cute5tupleIJNS5_1CILi1EEES8_S8_EEENS6_IJNS7_ILi128EEENS7_ILi80EEENS7_ILi256EEEEEELi256ENS_6half_tEfNS_4arch4Sm90ELb0ELb0ELb1ELb1ELb0ELb0ELb0ELb1ELb1ELb1ELb1ELb0EEENS1_21CollectiveEpilogueFwdINS6_IJSA_SC_SB_EEES9_SE_SG_Li256ELb1ELb1ELb1ELb0EEENS1_36VarlenDynamicPersistentTileSchedulerILi128ELi80ELi256ELi128ELb1ELb1ELb1ELb0ELb1ELb1EEEEEEEEEvNT_6ParamsE)
        /*004c*/ 	.short	0x0380
        /*004e*/ 	.short	0x0a80


	//----- nvinfo : EIATTR_SW_WAR
	.align		4
.L_302:
        /*0050*/ 	.byte	0x04, 0x36
        /*0052*/ 	.short	(.L_304 - .L_303)
.L_303:
        /*0054*/ 	.word	0x00000008
.L_304:


//--------------------- .nv.info._ZN7cutlass13device_kernelIN5flash11enable_sm90INS1_16FlashAttnFwdSm90INS1_25CollectiveMainloopFwdSm90ILi2EN4cute5tupleIJNS5_1CILi1EEES8_S8_EEENS6_IJNS7_ILi128EEENS7_ILi80EEENS7_ILi256EEEEEELi256ENS_6half_tEfNS_4arch4Sm90ELb0ELb0ELb1ELb1ELb0ELb1ELb0ELb1ELb1ELb1ELb1ELb0EEENS1_21CollectiveEpilogueFwdINS6_IJSA_SC_SB_EEES9_SE_SG_Li256ELb1ELb1ELb1ELb0EEENS1_36VarlenDynamicPersistentTileSchedulerILi128ELi80ELi256ELi128ELb1ELb1ELb1ELb0ELb1ELb1EEEEEEEEEvNT_6ParamsE --------------------------
	.section	.nv.info._ZN7cutlass13device_kernelIN5flash11enable_sm90INS1_16FlashAttnFwdSm90INS1_25CollectiveMainloopFwdSm90ILi2EN4cute5tupleIJNS5_1CILi1EEES8_S8_EEENS6_IJNS7_ILi128EEENS7_ILi80EEENS7_ILi256EEEEEELi256ENS_6half_tEfNS_4arch4Sm90ELb0ELb0ELb1ELb1ELb0ELb1ELb0ELb1ELb1ELb1ELb1ELb0EEENS1_21CollectiveEpilogueFwdINS6_IJSA_SC_SB_EEES9_SE_SG_Li256ELb1ELb1ELb1ELb0EEENS1_36VarlenDynamicPersistentTileSchedulerILi128ELi80ELi256ELi128ELb1ELb1ELb1ELb0ELb1ELb1EEEEEEEEEvNT_6ParamsE,"",@"SHT_CUDA_INFO"
	.sectionflags	@""
	.align	4


	//----- nvinfo : EIATTR_CUDA_API_VERSION
	.align		4
        /*0000*/ 	.byte	0x04, 0x37
        /*0002*/ 	.short	(.L_306 - .L_305)
.L_305:
        /*0004*/ 	.word	0x00000082


	//----- nvinfo : EIATTR_KPARAM_INFO
	.align		4
.L_306:
        /*0008*/ 	.byte	0x04, 0x17
        /*000a*/ 	.short	(.L_308 - .L_307)
.L_307:
        /*000c*/ 	.word	0x00000000
        /*0010*/ 	.short	0x0000
        /*0012*/ 	.short	0x0000
        /*0014*/ 	.byte	0x00, 0xf0, 0x01, 0x2a


	//----- nvinfo : EIATTR_SPARSE_MMA_MASK
	.align		4
.L_308:
        /*0018*/ 	.byte	0x03, 0x50
        /*001a*/ 	.short	0x0000


	//----- nvinfo : EIATTR_MAXREG_COUNT
	.align		4
        /*001c*/ 	.byte	0x03, 0x1b
        /*001e*/ 	.short	0x00a8


	//----- nvinfo : EIATTR_MERCURY_ISA_VERSION
	.align		4
        /*0020*/ 	.byte	0x03, 0x5f
        /*0022*/ 	.short	0x0101


	//----- nvinfo : EIATTR_VRC_CTA_INIT_COUNT
	.align		4
        /*0024*/ 	.byte	0x02, 0x4a
	.zero		1
	.zero		1


	//----- nvinfo : EIATTR_EXIT_INSTR_OFFSETS
	.align		4
        /*0028*/ 	.byte	0x04, 0x1c
        /*002a*/ 	.short	(.L_310 - .L_309)


	//   ....[0]....
.L_309:
        /*002c*/ 	.word	0x00000010


	//----- nvinfo : EIATTR_MAX_THREADS
	.align		4
.L_310:
        /*0030*/ 	.byte	0x04, 0x05
        /*0032*/ 	.short	(.L_312 - .L_311)
.L_311:
        /*0034*/ 	.word	0x00000180
        /*0038*/ 	.word	0x00000001
        /*003c*/ 	.word	0x00000001


	//----- nvinfo : EIATTR_CBANK_PARAM_SIZE
	.align		4
.L_312:
        /*0040*/ 	.byte	0x03, 0x19
        /*0042*/ 	.short	0x0a80


	//----- nvinfo : EIATTR_PARAM_CBANK
	.align		4
        /*0044*/ 	.byte	0x04, 0x0a
        /*0046*/ 	.short	(.L_314 - .L_313)
	.align		4
.L_313:
        /*0048*/ 	.word	index@(.nv.constant0._ZN7cutlass13device_kernelIN5flash11enable_sm90INS1_16FlashAttnFwdSm90INS1_25CollectiveMainloopFwdSm90ILi2EN4cute5tupleIJNS5_1CILi1EEES8_S8_EEENS6_IJNS7_ILi128EEENS7_ILi80EEENS7_ILi256EEEEEELi256ENS_6half_tEfNS_4arch4Sm90ELb0ELb0ELb1ELb1ELb0ELb1ELb0ELb1ELb1ELb1ELb1ELb0EEENS1_21CollectiveEpilogueFwdINS6_IJSA_SC_SB_EEES9_SE_SG_Li256ELb1ELb1ELb1ELb0EEENS1_36VarlenDynamicPersistentTileSchedulerILi128ELi80ELi256ELi128ELb1ELb1ELb1ELb0ELb1ELb1EEEEEEEEEvNT_6ParamsE)
        /*004c*/ 	.short	0x0380
        /*004e*/ 	.short	0x0a80


	//----- nvinfo : EIATTR_SW_WAR
	.align		4
.L_314:
        /*0050*/ 	.byte	0x04, 0x36
        /*0052*/ 	.short	(.L_316 - .L_315)
.L_315:
        /*0054*/ 	.word	0x00000008
.L_316:


//--------------------- .nv.info._ZN7cutlass13device_kernelIN5flash11enable_sm90INS1_16FlashAttnFwdSm90INS1_25CollectiveMainloopFwdSm90ILi2EN4cute5tupleIJNS5_1CILi1EEES8_S8_EEENS6_IJNS7_ILi128EEENS7_ILi64EEENS7_ILi256EEEEEELi256ENS_6half_tEfNS_4arch4Sm90ELb0ELb1ELb1ELb0ELb0ELb0ELb0ELb1ELb1ELb1ELb1ELb0EEENS1_21CollectiveEpilogueFwdINS6_IJSA_SC_SB_EEES9_SE_SG_Li256ELb0ELb1ELb1ELb0EEENS1_19SingleTileSchedulerILb0ELb1ELb1ELi128EEEEEEEEEvNT_6ParamsE --------------------------
	.section	.nv.info._ZN7cutlass13device_kernelIN5flash11enable_sm90INS1_16FlashAttnFwdSm90INS1_25CollectiveMainloopFwdSm90ILi2EN4cute5tupleIJNS5_1CILi1EEES8_S8_EEENS6_IJNS7_ILi128EEENS7_ILi64EEENS7_ILi256EEEEEELi256ENS_6half_tEfNS_4arch4Sm90ELb0ELb1ELb1ELb0ELb0ELb0ELb0ELb1ELb1ELb1ELb1ELb0EEENS1_21CollectiveEpilogueFwdINS6_IJSA_SC_SB_EEES9_SE_SG_Li256ELb0ELb1ELb1ELb0EEENS1_19SingleTileSchedulerILb0ELb1ELb1ELi128EEEEEEEEEvNT_6ParamsE,"",@"SHT_CUDA_INFO"
	.sectionflags	@""
	.align	4


	//----- nvinfo : EIATTR_CUDA_API_VERSION
	.align		4
        /*0000*/ 	.byte	0x04, 0x37
        /*0002*/ 	.short	(.L_318 - .L_317)
.L_317:
        /*0004*/ 	.word	0x00000082


	//----- nvinfo : EIATTR_KPARAM_INFO
	.align		4
.L_318:
        /*0008*/ 	.byte	0x04, 0x17
        /*000a*/ 	.short	(.L_320 - .L_319)
.L_319:
        /*000c*/ 	.word	0x00000000
        /*0010*/ 	.short	0x0000
        /*0012*/ 	.short	0x0000
        /*0014*/ 	.byte	0x00, 0xf0, 0x01, 0x28


	//----- nvinfo : EIATTR_SPARSE_MMA_MASK
	.align		4
.L_320:
        /*0018*/ 	.byte	0x03, 0x50
        /*001a*/ 	.short	0x0000


	//----- nvinfo : EIATTR_MAXREG_COUNT
	.align		4
        /*001c*/ 	.byte	0x03, 0x1b
        /*001e*/ 	.short	0x00a8


	//----- nvinfo : EIATTR_MERCURY_ISA_VERSION
	.align		4
        /*0020*/ 	.byte	0x03, 0x5f
        /*0022*/ 	.short	0x0101


	//----- nvinfo : EIATTR_VRC_CTA_INIT_COUNT
	.align		4
        /*0024*/ 	.byte	0x02, 0x4a
	.zero		1
	.zero		1


	//----- nvinfo : EIATTR_EXIT_INSTR_OFFSETS
	.align		4
        /*0028*/ 	.byte	0x04, 0x1c
        /*002a*/ 	.short	(.L_322 - .L_321)


	//   ....[0]....
.L_321:
        /*002c*/ 	.word	0x00000010


	//----- nvinfo : EIATTR_MAX_THREADS
	.align		4
.L_322:
        /*0030*/ 	.byte	0x04, 0x05
        /*0032*/ 	.short	(.L_324 - .L_323)
.L_323:
        /*0034*/ 	.word	0x00000180
        /*0038*/ 	.word	0x00000001
        /*003c*/ 	.word	0x00000001


	//----- nvinfo : EIATTR_CBANK_PARAM_SIZE
	.align		4
.L_324:
        /*0040*/ 	.byte	0x03, 0x19
        /*0042*/ 	.short	0x0a00


	//----- nvinfo : EIATTR_PARAM_CBANK
	.align		4
        /*0044*/ 	.byte	0x04, 0x0a
        /*0046*/ 	.short	(.L_326 - .L_325)
	.align		4
.L_325:
        /*0048*/ 	.word	index@(.nv.constant0._ZN7cutlass13device_kernelIN5flash11enable_sm90INS1_16FlashAttnFwdSm90INS1_25CollectiveMainloopFwdSm90ILi2EN4cute5tupleIJNS5_1CILi1EEES8_S8_EEENS6_IJNS7_ILi128EEENS7_ILi64EEENS7_ILi256EEEEEELi256ENS_6half_tEfNS_4arch4Sm90ELb0ELb1ELb1ELb0ELb0ELb0ELb0ELb1ELb1ELb1ELb1ELb0EEENS1_21CollectiveEpilogueFwdINS6_IJSA_SC_SB_EEES9_SE_SG_Li256ELb0ELb1ELb1ELb0EEENS1_19SingleTileSchedulerILb0ELb1ELb1ELi128EEEEEEEEEvNT_6ParamsE)
        /*004c*/ 	.short	0x0380
        /*004e*/ 	.short	0x0a00


	//----- nvinfo : EIATTR_SW_WAR
	.align		4
.L_326:
        /*0050*/ 	.byte	0x04, 0x36
        /*0052*/ 	.short	(.L_328 - .L_327)
.L_327:
        /*0054*/ 	.word	0x00000008
.L_328:


//--------------------- .nv.info._ZN7cutlass13device_kernelIN5flash11enable_sm90INS1_16FlashAttnFwdSm90INS1_25CollectiveMainloopFwdSm90ILi2EN4cute5tupleIJNS5_1CILi1EEES8_S8_EEENS6_IJNS7_ILi128EEENS7_ILi64EEENS7_ILi256EEEEEELi256ENS_6half_tEfNS_4arch4Sm90ELb0ELb1ELb1ELb1ELb0ELb0ELb0ELb1ELb1ELb1ELb1ELb0EEENS1_21CollectiveEpilogueFwdINS6_IJSA_SC_SB_EEES9_SE_SG_Li256ELb1ELb1ELb1ELb0EEENS1_36VarlenDynamicPersistentTileSchedulerILi128ELi64ELi256ELi128ELb1ELb1ELb1ELb1ELb0ELb1EEEEEEEEEvNT_6ParamsE --------------------------
	.section	.nv.info._ZN7cutlass13device_kernelIN5flash11enable_sm90INS1_16FlashAttnFwdSm90INS1_25CollectiveMainloopFwdSm90ILi2EN4cute5tupleIJNS5_1CILi1EEES8_S8_EEENS6_IJNS7_ILi128EEENS7_ILi64EEENS7_ILi256EEEEEELi256ENS_6half_tEfNS_4arch4Sm90ELb0ELb1ELb1ELb1ELb0ELb0ELb0ELb1ELb1ELb1ELb1ELb0EEENS1_21CollectiveEpilogueFwdINS6_IJSA_SC_SB_EEES9_SE_SG_Li256ELb1ELb1ELb1ELb0EEENS1_36VarlenDynamicPersistentTileSchedulerILi128ELi64ELi256ELi128ELb1ELb1ELb1ELb1ELb0ELb1EEEEEEEEEvNT_6ParamsE,"",@"SHT_CUDA_INFO"
	.sectionflags	@""
	.align	4


	//----- nvinfo : EIATTR_CUDA_API_VERSION
	.align		4
        /*0000*/ 	.byte	0x04, 0x37
        /*0002*/ 	.short	(.L_330 - .L_329)
.L_329:
        /*0004*/ 	.word	0x00000082


	//----- nvinfo : EIATTR_KPARAM_INFO
	.align		4
.L_330:
        /*0008*/ 	.byte	0x04, 0x17
        /*000a*/ 	.short	(.L_332 - .L_331)
.L_331:
        /*000c*/ 	.word	0x00000000
        /*0010*/ 	.short	0x0000
        /*0012*/ 	.short	0x0000
        /*0014*/ 	.byte	0x00, 0xf0, 0x01, 0x2a


	//----- nvinfo : EIATTR_SPARSE_MMA_MASK
	.align		4
.L_332:
        /*0018*/ 	.byte	0x03, 0x50
        /*001a*/ 	.short	0x0000


	//----- nvinfo : EIATTR_MAXREG_COUNT
	.align		4
        /*001c*/ 	.byte	0x03, 0x1b
        /*001e*/ 	.short	0x00a8


	//----- nvinfo : EIATTR_MERCURY_ISA_VERSION
	.align		4
        /*0020*/ 	.byte	0x03, 0x5f
        /*0022*/ 	.short	0x0101


	//----- nvinfo : EIATTR_VRC_CTA_INIT_COUNT
	.align		4
        /*0024*/ 	.byte	0x02, 0x4a
	.zero		1
	.zero		1


	//----- nvinfo : EIATTR_EXIT_INSTR_OFFSETS
	.align		4
        /*0028*/ 	.byte	0x04, 0x1c
        /*002a*/ 	.short	(.L_334 - .L_333)


	//   ....[0]....
.L_333:
        /*002c*/ 	.word	0x00000010


	//----- nvinfo : EIATTR_MAX_THREADS
	.align		4
.L_334:
        /*0030*/ 	.byte	0x04, 0x05
        /*0032*/ 	.short	(.L_336 - .L_335)
.L_335:
        /*0034*/ 	.word	0x00000180
        /*0038*/ 	.word	0x00000001
        /*003c*/ 	.word	0x00000001


	//----- nvinfo : EIATTR_CBANK_PARAM_SIZE
	.align		4
.L_336:
        /*0040*/ 	.byte	0x03, 0x19
        /*0042*/ 	.short	0x0a80


	//----- nvinfo : EIATTR_PARAM_CBANK
	.align		4
        /*0044*/ 	.byte	0x04, 0x0a
        /*0046*/ 	.short	(.L_338 - .L_337)
	.align		4
.L_337:
        /*0048*/ 	.word	index@(.nv.constant0._ZN7cutlass13device_kernelIN5flash11enable_sm90INS1_16FlashAttnFwdSm90INS1_25CollectiveMainloopFwdSm90ILi2EN4cute5tupleIJNS5_1CILi1EEES8_S8_EEENS6_IJNS7_ILi128EEENS7_ILi64EEENS7_ILi256EEEEEELi256ENS_6half_tEfNS_4arch4Sm90ELb0ELb1ELb1ELb1ELb0ELb0ELb0ELb1ELb1ELb1ELb1ELb0EEENS1_21CollectiveEpilogueFwdINS6_IJSA_SC_SB_EEES9_SE_SG_Li256ELb1ELb1ELb1ELb0EEENS1_36VarlenDynamicPersistentTileSchedulerILi128ELi64ELi256ELi128ELb1ELb1ELb1ELb1ELb0ELb1EEEEEEEEEvNT_6ParamsE)
        /*004c*/ 	.short	0x0380
        /*004e*/ 	.short	0x0a80


	//----- nvinfo : EIATTR_SW_WAR
	.align		4
.L_338:
        /*0050*/ 	.byte	0x04, 0x36
        /*0052*/ 	.short	(.L_340 - .L_339)
.L_339:
        /*0054*/ 	.word	0x00000008
.L_340:


//--------------------- .nv.info._ZN7cutlass13device_kernelIN5flash11enable_sm90INS1_16FlashAttnFwdSm90INS1_25CollectiveMainloopFwdSm90ILi2EN4cute5tupleIJNS5_1CILi1EEES8_S8_EEENS6_IJNS7_ILi128EEENS7_ILi64EEENS7_ILi256EEEEEELi256ENS_6half_tEfNS_4arch4Sm90ELb0ELb1ELb1ELb1ELb0ELb1ELb0ELb1ELb1ELb1ELb1ELb0EEENS1_21CollectiveEpilogueFwdINS6_IJSA_SC_SB_EEES9_SE_SG_Li256ELb1ELb1ELb1ELb0EEENS1_36VarlenDynamicPersistentTileSchedulerILi128ELi64ELi256ELi128ELb1ELb1ELb1ELb1ELb0ELb1EEEEEEEEEvNT_6ParamsE --------------------------
	.section	.nv.info._ZN7cutlass13device_kernelIN5flash11enable_sm90INS1_16FlashAttnFwdSm90INS1_25CollectiveMainloopFwdSm90ILi2EN4cute5tupleIJNS5_1CILi1EEES8_S8_EEENS6_IJNS7_ILi128EEENS7_ILi64EEENS7_ILi256EEEEEELi256ENS_6half_tEfNS_4arch4Sm90ELb0ELb1ELb1ELb1ELb0ELb1ELb0ELb1ELb1ELb1ELb1ELb0EEENS1_21CollectiveEpilogueFwdINS6_IJSA_SC_SB_EEES9_SE_SG_Li256ELb1ELb1ELb1ELb0EEENS1_36VarlenDynamicPersistentTileSchedulerILi128ELi64ELi256ELi128ELb1ELb1ELb1ELb1ELb0ELb1EEEEEEEEEvNT_6ParamsE,"",@"SHT_CUDA_INFO"
	.sectionflags	@""
	.align	4


	//----- nvinfo : EIATTR_CUDA_API_VERSION
	.align		4
        /*0000*/ 	.byte	0x04, 0x37
        /*0002*/ 	.short	(.L_342 - .L_341)
.L_341:
        /*0004*/ 	.word	0x00000082


	//----- nvinfo : EIATTR_KPARAM_INFO
	.align		4
.L_342:
        /*0008*/ 	.byte	0x04, 0x17
        /*000a*/ 	.short	(.L_344 - .L_343)
.L_343:
        /*000c*/ 	.word	0x00000000
        /*0010*/ 	.short	0x0000
        /*0012*/ 	.short	0x0000
        /*0014*/ 	.byte	0x00, 0xf0, 0x01, 0x2a


	//----- nvinfo : EIATTR_SPARSE_MMA_MASK
	.align		4
.L_344:
        /*0018*/ 	.byte	0x03, 0x50
        /*001a*/ 	.short	0x0000


	//----- nvinfo : EIATTR_MAXREG_COUNT
	.align		4
        /*001c*/ 	.byte	0x03, 0x1b
        /*001e*/ 	.short	0x00a8


	//----- nvinfo : EIATTR_MERCURY_ISA_VERSION
	.align		4
        /*0020*/ 	.byte	0x03, 0x5f
        /*0022*/ 	.short	0x0101


	//----- nvinfo : EIATTR_VRC_CTA_INIT_COUNT
	.align		4
        /*0024*/ 	.byte	0x02, 0x4a
	.zero		1
	.zero		1


	//----- nvinfo : EIATTR_EXIT_INSTR_OFFSETS
	.align		4
        /*0028*/ 	.byte	0x04, 0x1c
        /*002a*/ 	.short	(.L_346 - .L_345)


	//   ....[0]....
.L_345:
        /*002c*/ 	.word	0x00000010


	//----- nvinfo : EIATTR_MAX_THREADS
	.align		4
.L_346:
        /*0030*/ 	.byte	0x04, 0x05
        /*0032*/ 	.short	(.L_348 - .L_347)
.L_347:
        /*0034*/ 	.word	0x00000180
        /*0038*/ 	.word	0x00000001
        /*003c*/ 	.word	0x00000001


	//----- nvinfo : EIATTR_CBANK_PARAM_SIZE
	.align		4
.L_348:
        /*0040*/ 	.byte	0x03, 0x19
        /*0042*/ 	.short	0x0a80


	//----- nvinfo : EIATTR_PARAM_CBANK
	.align		4
        /*0044*/ 	.byte	0x04, 0x0a
        /*0046*/ 	.short	(.L_350 - .L_349)
	.align		4
.L_349:
        /*0048*/ 	.word	index@(.nv.constant0._ZN7cutlass13device_kernelIN5flash11enable_sm90INS1_16FlashAttnFwdSm90INS1_25CollectiveMainloopFwdSm90ILi2EN4cute5tupleIJNS5_1CILi1EEES8_S8_EEENS6_IJNS7_ILi128EEENS7_ILi64EEENS7_ILi256EEEEEELi256ENS_6half_tEfNS_4arch4Sm90ELb0ELb1ELb1ELb1ELb0ELb1ELb0ELb1ELb1ELb1ELb1ELb0EEENS1_21CollectiveEpilogueFwdINS6_IJSA_SC_SB_EEES9_SE_SG_Li256ELb1ELb1ELb1ELb0EEENS1_36VarlenDynamicPersistentTileSchedulerILi128ELi64ELi256ELi128ELb1ELb1ELb1ELb1ELb0ELb1EEEEEEEEEvNT_6ParamsE)
        /*004c*/ 	.short	0x0380
        /*004e*/ 	.short	0x0a80


	//----- nvinfo : EIATTR_SW_WAR
	.align		4
.L_350:
        /*0050*/ 	.byte	0x04, 0x36
        /*0052*/ 	.short	(.L_352 - .L_351)
.L_351:
        /*0054*/ 	.word	0x00000008
.L_352:


//--------------------- .nv.info._ZN7cutlass13device_kernelIN5flash11enable_sm90INS1_16FlashAttnFwdSm90INS1_25CollectiveMainloopFwdSm90ILi2EN4cute5tupleIJNS5_1CILi1EEES8_S8_EEENS6_IJNS7_ILi128EEENS7_ILi80EEENS7_ILi256EEEEEELi256ENS_6half_tEfNS_4arch4Sm90ELb1ELb0ELb1ELb0ELb0ELb0ELb0ELb1ELb1ELb1ELb1ELb0EEENS1_21CollectiveEpilogueFwdINS6_IJSA_SC_SB_EEES9_SE_SG_Li256ELb0ELb1ELb1ELb0EEENS1_19SingleTileSchedulerILb0ELb1ELb1ELi128EEEEEEEEEvNT_6ParamsE --------------------------
	.section	.nv.info._ZN7cutlass13device_kernelIN5flash11enable_sm90INS1_16FlashAttnFwdSm90INS1_25CollectiveMainloopFwdSm90ILi2EN4cute5tupleIJNS5_1CILi1EEES8_S8_EEENS6_IJNS7_ILi128EEENS7_ILi80EEENS7_ILi256EEEEEELi256ENS_6half_tEfNS_4arch4Sm90ELb1ELb0ELb1ELb0ELb0ELb0ELb0ELb1ELb1ELb1ELb1ELb0EEENS1_21CollectiveEpilogueFwdINS6_IJSA_SC_SB_EEES9_SE_SG_Li256ELb0ELb1ELb1ELb0EEENS1_19SingleTileSchedulerILb0ELb1ELb1ELi128EEEEEEEEEvNT_6ParamsE,"",@"SHT_CUDA_INFO"
	.sectionflags	@""
	.align	4


	//----- nvinfo : EIATTR_CUDA_API_VERSION
	.align		4
        /*0000*/ 	.byte	0x04, 0x37
        /*0002*/ 	.short	(.L_354 - .L_353)
.L_353:
        /*0004*/ 	.word	0x00000082


	//----- nvinfo : EIATTR_KPARAM_INFO
	.align		4
.L_354:
        /*0008*/ 	.byte	0x04, 0x17
        /*000a*/ 	.short	(.L_356 - .L_355)
.L_355:
        /*000c*/ 	.word	0x00000000
        /*0010*/ 	.short	0x0000
        /*0012*/ 	.short	0x0000
        /*0014*/ 	.byte	0x00, 0xf0, 0x01, 0x28


	//----- nvinfo : EIATTR_SPARSE_MMA_MASK
	.align		4
.L_356:
        /*0018*/ 	.byte	0x03, 0x50
        /*001a*/ 	.short	0x0000


	//----- nvinfo : EIATTR_MAXREG_COUNT
	.align		4
        /*001c*/ 	.byte	0x03, 0x1b
        /*001e*/ 	.short	0x00a8


	//----- nvinfo : EIATTR_MERCURY_ISA_VERSION
	.align		4
        /*0020*/ 	.byte	0x03, 0x5f
        /*0022*/ 	.short	0x0101


	//----- nvinfo : EIATTR_VRC_CTA_INIT_COUNT
	.align		4
        /*0024*/ 	.byte	0x02, 0x4a
	.zero		1
	.zero		1


	//----- nvinfo : EIATTR_EXIT_INSTR_OFFSETS
	.align		4
        /*0028*/ 	.byte	0x04, 0x1c
        /*002a*/ 	.short	(.L_358 - .L_357)


	//   ....[0]....
.L_357:
        /*002c*/ 	.word	0x00000010


	//----- nvinfo : EIATTR_MAX_THREADS
	.align		4
.L_358:
        /*0030*/ 	.byte	0x04, 0x05
        /*0032*/ 	.short	(.L_360 - .L_359)
.L_359:
        /*0034*/ 	.word	0x00000180
        /*0038*/ 	.word	0x00000001
        /*003c*/ 	.word	0x00000001


	//----- nvinfo : EIATTR_CBANK_PARAM_SIZE
	.align		4
.L_360:
        /*0040*/ 	.byte	0x03, 0x19
        /*0042*/ 	.short	0x0a00


	//----- nvinfo : EIATTR_PARAM_CBANK
	.align		4
        /*0044*/ 	.byte	0x04, 0x0a
        /*0046*/ 	.short	(.L_362 - .L_361)
	.align		4
.L_361:
        /*0048*/ 	.word	index@(.nv.constant0._ZN7cutlass13device_kernelIN5flash11enable_sm90INS1_16FlashAttnFwdSm90INS1_25CollectiveMainloopFwdSm90ILi2EN4cute5tupleIJNS5_1CILi1EEES8_S8_EEENS6_IJNS7_ILi128EEENS7_ILi80EEENS7_ILi256EEEEEELi256ENS_6half_tEfNS_4arch4Sm90ELb1ELb0ELb1ELb0ELb0ELb0ELb0ELb1ELb1ELb1ELb1ELb0EEENS1_21CollectiveEpilogueFwdINS6_IJSA_SC_SB_EEES9_SE_SG_Li256ELb0ELb1ELb1ELb0EEENS1_19SingleTileSchedulerILb0ELb1ELb1ELi128EEEEEEEEEvNT_6ParamsE)
        /*004c*/ 	.short	0x0380
        /*004e*/ 	.short	0x0a00


	//----- nvinfo : EIATTR_SW_WAR
	.align		4
.L_362:
        /*0050*/ 	.byte	0x04, 0x36
        /*0052*/ 	.short	(.L_364 - .L_363)
.L_363:
        /*0054*/ 	.word	0x00000008
.L_364:


//--------------------- .nv.info._ZN7cutlass13device_kernelIN5flash11enable_sm90INS1_16FlashAttnFwdSm90INS1_25CollectiveMainloopFwdSm90ILi2EN4cute5tupleIJNS5_1CILi1EEES8_S8_EEENS6_IJNS7_ILi128EEENS7_ILi80EEENS7_ILi256EEEEEELi256ENS_6half_tEfNS_4arch4Sm90ELb1ELb0ELb1ELb1ELb0ELb0ELb0ELb1ELb1ELb1ELb1ELb0EEENS1_21CollectiveEpilogueFwdINS6_IJSA_SC_SB_EEES9_SE_SG_Li256ELb1ELb1ELb1ELb0EEENS1_36VarlenDynamicPersistentTileSchedulerILi128ELi80ELi256ELi128ELb1ELb1ELb1ELb1ELb1ELb1EEEEEEEEEvNT_6ParamsE --------------------------
	.section	.nv.info._ZN7cutlass13device_kernelIN5flash11enable_sm90INS1_16FlashAttnFwdSm90INS1_25CollectiveMainloopFwdSm90ILi2EN4cute5tupleIJNS5_1CILi1EEES8_S8_EEENS6_IJNS7_ILi128EEENS7_ILi80EEENS7_ILi256EEEEEELi256ENS_6half_tEfNS_4arch4Sm90ELb1ELb0ELb1ELb1ELb0ELb0ELb0ELb1ELb1ELb1ELb1ELb0EEENS1_21CollectiveEpilogueFwdINS6_IJSA_SC_SB_EEES9_SE_SG_Li256ELb1ELb1ELb1ELb0EEENS1_36VarlenDynamicPersistentTileSchedulerILi128ELi80ELi256ELi128ELb1ELb1ELb1ELb1ELb1ELb1EEEEEEEEEvNT_6ParamsE,"",@"SHT_CUDA_INFO"
	.sectionflags	@""
	.align	4


	//----- nvinfo : EIATTR_CUDA_API_VERSION
	.align		4
        /*0000*/ 	.byte	0x04, 0x37
        /*0002*/ 	.short	(.L_366 - .L_365)
.L_365:
        /*0004*/ 	.word	0x00000082


	//----- nvinfo : EIATTR_KPARAM_INFO
	.align		4
.L_366:
        /*0008*/ 	.byte	0x04, 0x17
        /*000a*/ 	.short	(.L_368 - .L_367)
.L_367:
        /*000c*/ 	.word	0x00000000
        /*0010*/ 	.short	0x0000
        /*0012*/ 	.short	0x0000
        /*0014*/ 	.byte	0x00, 0xf0, 0x01, 0x2a


	//----- nvinfo : EIATTR_SPARSE_MMA_MASK
	.align		4
.L_368:
        /*0018*/ 	.byte	0x03, 0x50
        /*001a*/ 	.short	0x0000


	//----- nvinfo : EIATTR_MAXREG_COUNT
	.align		4
        /*001c*/ 	.byte	0x03, 0x1b
        /*001e*/ 	.short	0x00a8


	//----- nvinfo : EIATTR_MERCURY_ISA_VERSION
	.align		4
        /*0020*/ 	.byte	0x03, 0x5f
        /*0022*/ 	.short	0x0101


	//----- nvinfo : EIATTR_VRC_CTA_INIT_COUNT
	.align		4
        /*0024*/ 	.byte	0x02, 0x4a
	.zero		1
	.zero		1


	//----- nvinfo : EIATTR_EXIT_INSTR_OFFSETS
	.align		4
        /*0028*/ 	.byte	0x04, 0x1c
        /*002a*/ 	.short	(.L_370 - .L_369)


	//   ....[0]....
.L_369:
        /*002c*/ 	.word	0x00000010


	//----- nvinfo : EIATTR_MAX_THREADS
	.align		4
.L_370:
        /*0030*/ 	.byte	0x04, 0x05
        /*0032*/ 	.short	(.L_372 - .L_371)
.L_371:
        /*0034*/ 	.word	0x00000180
        /*0038*/ 	.word	0x00000001
        /*003c*/ 	.word	0x00000001


	//----- nvinfo : EIATTR_CBANK_PARAM_SIZE
	.align		4
.L_372:
        /*0040*/ 	.byte	0x03, 0x19
        /*0042*/ 	.short	0x0a80


	//----- nvinfo : EIATTR_PARAM_CBANK
	.align		4
        /*0044*/ 	.byte	0x04, 0x0a
        /*0046*/ 	.short	(.L_374 - .L_373)
	.align		4
.L_373:
        /*0048*/ 	.word	index@(.nv.constant0._ZN7cutlass13device_kernelIN5flash11enable_sm90INS1_16FlashAttnFwdSm90INS1_25CollectiveMainloopFwdSm90ILi2EN4cute5tupleIJNS5_1CILi1EEES8_S8_EEENS6_IJNS7_ILi128EEENS7_ILi80EEENS7_ILi256EEEEEELi256ENS_6half_tEfNS_4arch4Sm90ELb1ELb0ELb1ELb1ELb0ELb0ELb0ELb1ELb1ELb1ELb1ELb0EEENS1_21CollectiveEpilogueFwdINS6_IJSA_SC_SB_EEES9_SE_SG_Li256ELb1ELb1ELb1ELb0EEENS1_36VarlenDynamicPersistentTileSchedulerILi128ELi80ELi256ELi128ELb1ELb1ELb1ELb1ELb1ELb1EEEEEEEEEvNT_6ParamsE)
        /*004c*/ 	.short	0x0380
        /*004e*/ 	.short	0x0a80


	//----- nvinfo : EIATTR_SW_WAR
	.align		4
.L_374:
        /*0050*/ 	.byte	0x04, 0x36
        /*0052*/ 	.short	(.L_376 - .L_375)
.L_375:
        /*0054*/ 	.word	0x00000008
.L_376:


//--------------------- .nv.info._ZN7cutlass13device_kernelIN5flash11enable_sm90INS1_16FlashAttnFwdSm90INS1_25CollectiveMainloopFwdSm90ILi2EN4cute5tupleIJNS5_1CILi1EEES8_S8_EEENS6_IJNS7_ILi128EEENS7_ILi80EEENS7_ILi256EEEEEELi256ENS_6half_tEfNS_4arch4Sm90ELb1ELb0ELb1ELb1ELb0ELb1ELb0ELb1ELb1ELb1ELb1ELb0EEENS1_21CollectiveEpilogueFwdINS6_IJSA_SC_SB_EEES9_SE_SG_Li256ELb1ELb1ELb1ELb0EEENS1_36VarlenDynamicPersistentTileSchedulerILi128ELi80ELi256ELi128ELb1ELb1ELb1ELb1ELb1ELb1EEEEEEEEEvNT_6ParamsE --------------------------
	.section	.nv.info._ZN7cutlass13device_kernelIN5flash11enable_sm90INS1_16FlashAttnFwdSm90INS1_25CollectiveMainloopFwdSm90ILi2EN4cute5tupleIJNS5_1CILi1EEES8_S8_EEENS6_IJNS7_ILi128EEENS7_ILi80EEENS7_ILi256EEEEEELi256ENS_6half_tEfNS_4arch4Sm90ELb1ELb0ELb1ELb1ELb0ELb1ELb0ELb1ELb1ELb1ELb1ELb0EEENS1_21CollectiveEpilogueFwdINS6_IJSA_SC_SB_EEES9_SE_SG_Li256ELb1ELb1ELb1ELb0EEENS1_36VarlenDynamicPersistentTileSchedulerILi128ELi80ELi256ELi128ELb1ELb1ELb1ELb1ELb1ELb1EEEEEEEEEvNT_6ParamsE,"",@"SHT_CUDA_INFO"
	.sectionflags	@""
	.align	4


	//----- nvinfo : EIATTR_CUDA_API_VERSION
	.align		4
        /*0000*/ 	.byte	0x04, 0x37
        /*0002*/ 	.short	(.L_378 - .L_377)
.L_377:
        /*0004*/ 	.word	0x00000082


	//----- nvinfo : EIATTR_KPARAM_INFO
	.align		4
.L_378:
        /*0008*/ 	.byte	0x04, 0x17
        /*000a*/ 	.short	(.L_380 - .L_379)
.L_379:
        /*000c*/ 	.word	0x00000000
        /*0010*/ 	.short	0x0000
        /*0012*/ 	.short	0x0000
        /*0014*/ 	.byte	0x00, 0xf0, 0x01, 0x2a


	//----- nvinfo : EIATTR_SPARSE_MMA_MASK
	.align		4
.L_380:
        /*0018*/ 	.byte	0x03, 0x50
        /*001a*/ 	.short	0x0000


	//----- nvinfo : EIATTR_MAXREG_COUNT
	.align		4
        /*001c*/ 	.byte	0x03, 0x1b
        /*001e*/ 	.short	0x00a8


	//----- nvinfo : EIATTR_MERCURY_ISA_VERSION
	.align		4
        /*0020*/ 	.byte	0x03, 0x5f
        /*0022*/ 	.short	0x0101


	//----- nvinfo : EIATTR_VRC_CTA_INIT_COUNT
	.align		4
        /*0024*/ 	.byte	0x02, 0x4a
	.zero		1
	.zero		1


	//----- nvinfo : EIATTR_EXIT_INSTR_OFFSETS
	.align		4
        /*0028*/ 	.byte	0x04, 0x1c
        /*002a*/ 	.short	(.L_382 - .L_381)


	//   ....[0]....
.L_381:
        /*002c*/ 	.word	0x00000010


	//----- nvinfo : EIATTR_MAX_THREADS
	.align		4
.L_382:
        /*0030*/ 	.byte	0x04, 0x05
        /*0032*/ 	.short	(.L_384 - .L_383)
.L_383:
        /*0034*/ 	.word	0x00000180
        /*0038*/ 	.word	0x00000001
        /*003c*/ 	.word	0x00000001


	//----- nvinfo : EIATTR_CBANK_PARAM_SIZE
	.align		4
.L_384:
        /*0040*/ 	.byte	0x03, 0x19
        /*0042*/ 	.short	0x0a80


	//----- nvinfo : EIATTR_PARAM_CBANK
	.align		4
        /*0044*/ 	.byte	0x04, 0x0a
        /*0046*/ 	.short	(.L_386 - .L_385)
	.align		4
.L_385:
        /*0048*/ 	.word	index@(.nv.constant0._ZN7cutlass13device_kernelIN5flash11enable_sm90INS1_16FlashAttnFwdSm90INS1_25CollectiveMainloopFwdSm90ILi2EN4cute5tupleIJNS5_1CILi1EEES8_S8_EEENS6_IJNS7_ILi128EEENS7_ILi80EEENS7_ILi256EEEEEELi256ENS_6half_tEfNS_4arch4Sm90ELb1ELb0ELb1ELb1ELb0ELb1ELb0ELb1ELb1ELb1ELb1ELb0EEENS1_21CollectiveEpilogueFwdINS6_IJSA_SC_SB_EEES9_SE_SG_Li256ELb1ELb1ELb1ELb0EEENS1_36VarlenDynamicPersistentTileSchedulerILi128ELi80ELi256ELi128ELb1ELb1ELb1ELb1ELb1ELb1EEEEEEEEEvNT_6ParamsE)
        /*004c*/ 	.short	0x0380
        /*004e*/ 	.short	0x0a80


	//----- nvinfo : EIATTR_SW_WAR
	.align		4
.L_386:
        /*0050*/ 	.byte	0x04, 0x36
        /*0052*/ 	.short	(.L_388 - .L_387)
.L_387:
        /*0054*/ 	.word	0x00000008
.L_388:


//--------------------- .nv.info._ZN7cutlass13device_kernelIN5flash11enable_sm90INS1_16FlashAttnFwdSm90INS1_25CollectiveMainloopFwdSm90ILi2EN4cute5tupleIJNS5_1CILi1EEES8_S8_EEENS6_IJNS7_ILi128EEENS7_ILi112EEENS7_ILi192EEEEEELi192ENS_6half_tEfNS_4arch4Sm90ELb0ELb0ELb1ELb0ELb0ELb0ELb0ELb1ELb1ELb1ELb1ELb0EEENS1_21CollectiveEpilogueFwdINS6_IJSA_SC_SB_EEES9_SE_SG_Li256ELb0ELb1ELb1ELb0EEENS1_19SingleTileSchedulerILb0ELb1ELb1ELi128EEEEEEEEEvNT_6ParamsE --------------------------
	.section	.nv.info._ZN7cutlass13device_kernelIN5flash11enable_sm90INS1_16FlashAttnFwdSm90INS1_25CollectiveMainloopFwdSm90ILi2EN4cute5tupleIJNS5_1CILi1EEES8_S8_EEENS6_IJNS7_ILi128EEENS7_ILi112EEENS7_ILi192EEEEEELi192ENS_6half_tEfNS_4arch4Sm90ELb0ELb0ELb1ELb0ELb0ELb0ELb0ELb1ELb1ELb1ELb1ELb0EEENS1_21CollectiveEpilogueFwdINS6_IJSA_SC_SB_EEES9_SE_SG_Li256ELb0ELb1ELb1ELb0EEENS1_19SingleTileSchedulerILb0ELb1ELb1ELi128EEEEEEEEEvNT_6ParamsE,"",@"SHT_CUDA_INFO"
	.sectionflags	@""
	.align	4


	//----- nvinfo : EIATTR_CUDA_API_VERSION
	.align		4
        /*0000*/ 	.byte	0x04, 0x37
        /*0002*/ 	.short	(.L_390 - .L_389)
.L_389:
        /*0004*/ 	.word	0x00000082


	//----- nvinfo : EIATTR_KPARAM_INFO
	.align		4
.L_390:
        /*0008*/ 	.byte	0x04, 0x17
        /*000a*/ 	.short	(.L_392 - .L_391)
.L_391:
        /*000c*/ 	.word	0x00000000
        /*0010*/ 	.short	0x0000
        /*0012*/ 	.short	0x0000
        /*0014*/ 	.byte	0x00, 0xf0, 0x01, 0x28


	//----- nvinfo : EIATTR_SPARSE_MMA_MASK
	.align		4
.L_392:
        /*0018*/ 	.byte	0x03, 0x50
        /*001a*/ 	.short	0x0000


	//----- nvinfo : EIATTR_MAXREG_COUNT
	.align		4
        /*001c*/ 	.byte	0x03, 0x1b
        /*001e*/ 	.short	0x00a8


	//----- nvinfo : EIATTR_MERCURY_ISA_VERSION
	.align		4
        /*0020*/ 	.byte	0x03, 0x5f
        /*0022*/ 	.short	0x0101


	//----- nvinfo : EIATTR_VRC_CTA_INIT_COUNT
	.align		4
        /*0024*/ 	.byte	0x02, 0x4a
	.zero		1
	.zero		1


	//----- nvinfo : EIATTR_EXIT_INSTR_OFFSETS
	.align		4
        /*0028*/ 	.byte	0x04, 0x1c
        /*002a*/ 	.short	(.L_394 - .L_393)


	//   ....[0]....
.L_393:
        /*002c*/ 	.word	0x00000010


	//----- nvinfo : EIATTR_MAX_THREADS
	.align		4
.L_394:
        /*0030*/ 	.byte	0x04, 0x05
        /*0032*/ 	.short	(.L_396 - .L_395)
.L_395:
        /*0034*/ 	.word	0x00000180
        /*0038*/ 	.word	0x00000001
        /*003c*/ 	.word	0x00000001


	//----- nvinfo : EIATTR_CBANK_PARAM_SIZE
	.align		4
.L_396:
        /*0040*/ 	.byte	0x03, 0x19
        /*0042*/ 	.short	0x0a00


	//----- nvinfo : EIATTR_PARAM_CBANK
	.align		4
        /*0044*/ 	.byte	0x04, 0x0a
        /*0046*/ 	.short	(.L_398 - .L_397)
	.align		4
.L_397:
        /*0048*/ 	.word	index@(.nv.constant0._ZN7cutlass13device_kernelIN5flash11enable_sm90INS1_16FlashAttnFwdSm90INS1_25CollectiveMainloopFwdSm90ILi2EN4cute5tupleIJNS5_1CILi1EEES8_S8_EEENS6_IJNS7_ILi128EEENS7_ILi112EEENS7_ILi192EEEEEELi192ENS_6half_tEfNS_4arch4Sm90ELb0ELb0ELb1ELb0ELb0ELb0ELb0ELb1ELb1ELb1ELb1ELb0EEENS1_21CollectiveEpilogueFwdINS6_IJSA_SC_SB_EEES9_SE_SG_Li256ELb0ELb1ELb1ELb0EEENS1_19SingleTileSchedulerILb0ELb1ELb1ELi128EEEEEEEEEvNT_6ParamsE)
        /*004c*/ 	.short	0x0380
        /*004e*/ 	.short	0x0a00


	//----- nvinfo : EIATTR_SW_WAR
	.align		4
.L_398:
        /*0050*/ 	.byte	0x04, 0x36
        /*0052*/ 	.short	(.L_400 - .L_399)
.L_399:
        /*0054*/ 	.word	0x00000008
.L_400:


//--------------------- .nv.info._ZN7cutlass13device_kernelIN5flash11enable_sm90INS1_16FlashAttnFwdSm90INS1_25CollectiveMainloopFwdSm90ILi2EN4cute5tupleIJNS5_1CILi1EEES8_S8_EEENS6_IJNS7_ILi128EEENS7_ILi112EEENS7_ILi192EEEEEELi192ENS_6half_tEfNS_4arch4Sm90ELb0ELb0ELb1ELb1ELb0ELb0ELb0ELb1ELb1ELb1ELb1ELb0EEENS1_21CollectiveEpilogueFwdINS6_IJSA_SC_SB_EEES9_SE_SG_Li256ELb1ELb1ELb1ELb0EEENS1_36VarlenDynamicPersistentTileSchedulerILi128ELi112ELi256ELi128ELb1ELb1ELb1ELb0ELb1ELb1EEEEEEEEEvNT_6ParamsE --------------------------
	.section	.nv.info._ZN7cutlass13device_kernelIN5flash11enable_sm90INS1_16FlashAttnFwdSm90INS1_25CollectiveMainloopFwdSm90ILi2EN4cute5tupleIJNS5_1CILi1EEES8_S8_EEENS6_IJNS7_ILi128EEENS7_ILi112EEENS7_ILi192EEEEEELi192ENS_6half_tEfNS_4arch4Sm90ELb0ELb0ELb1ELb1ELb0ELb0ELb0ELb1ELb1ELb1ELb1ELb0EEENS1_21CollectiveEpilogueFwdINS6_IJSA_SC_SB_EEES9_SE_SG_Li256ELb1ELb1ELb1ELb0EEENS1_36VarlenDynamicPersistentTileSchedulerILi128ELi112ELi256ELi128ELb1ELb1ELb1ELb0ELb1ELb1EEEEEEEEEvNT_6ParamsE,"",@"SHT_CUDA_INFO"
	.sectionflags	@""
	.align	4


	//----- nvinfo : EIATTR_CUDA_API_VERSION
	.align		4
        /*0000*/ 	.byte	0x04, 0x37
        /*0002*/ 	.short	(.L_402 - .L_401)
.L_401:
        /*0004*/ 	.word	0x00000082


	//----- nvinfo : EIATTR_KPARAM_INFO
	.align		4
.L_402:
        /*0008*/ 	.byte	0x04, 0x17
        /*000a*/ 	.short	(.L_404 - .L_403)
.L_403:
        /*000c*/ 	.word	0x00000000
        /*0010*/ 	.short	0x0000
        /*0012*/ 	.short	0x0000
        /*0014*/ 	.byte	0x00, 0xf0, 0x01, 0x2a


	//----- nvinfo : EIATTR_SPARSE_MMA_MASK
	.align		4
.L_404:
        /*0018*/ 	.byte	0x03, 0x50
        /*001a*/ 	.short	0x0000


	//----- nvinfo : EIATTR_MAXREG_COUNT
	.align		4
        /*001c*/ 	.byte	0x03, 0x1b
        /*001e*/ 	.short	0x00a8


	//----- nvinfo : EIATTR_MERCURY_ISA_VERSION
	.align		4
        /*0020*/ 	.byte	0x03, 0x5f
        /*0022*/ 	.short	0x0101


	//----- nvinfo : EIATTR_VRC_CTA_INIT_COUNT
	.align		4
        /*0024*/ 	.byte	0x02, 0x4a
	.zero		1
	.zero		1


	//----- nvinfo : EIATTR_EXIT_INSTR_OFFSETS
	.align		4
        /*0028*/ 	.byte	0x04, 0x1c
        /*002a*/ 	.short	(.L_406 - .L_405)


	//   ....[0]....
.L_405:
        /*002c*/ 	.word	0x00000010


	//----- nvinfo : EIATTR_MAX_THREADS
	.align		4
.L_406:
        /*0030*/ 	.byte	0x04, 0x05
        /*0032*/ 	.short	(.L_408 - .L_407)
.L_407:
        /*0034*/ 	.word	0x00000180
        /*0038*/ 	.word	0x00000001
        /*003c*/ 	.word	0x00000001


	//----- nvinfo : EIATTR_CBANK_PARAM_SIZE
	.align		4
.L_408:
        /*0040*/ 	.byte	0x03, 0x19
        /*0042*/ 	.short	0x0a80


	//----- nvinfo : EIATTR_PARAM_CBANK
	.align		4
        /*0044*/ 	.byte	0x04, 0x0a
        /*0046*/ 	.short	(.L_410 - .L_409)
	.align		4
.L_409:
        /*0048*/ 	.word	index@(.nv.constant0._ZN7cutlass13device_kernelIN5flash11enable_sm90INS1_16FlashAttnFwdSm90INS1_25CollectiveMainloopFwdSm90ILi2EN4cute5tupleIJNS5_1CILi1EEES8_S8_EEENS6_IJNS7_ILi128EEENS7_ILi112EEENS7_ILi192EEEEEELi192ENS_6half_tEfNS_4arch4Sm90ELb0ELb0ELb1ELb1ELb0ELb0ELb0ELb1ELb1ELb1ELb1ELb0EEENS1_21CollectiveEpilogueFwdINS6_IJSA_SC_SB_EEES9_SE_SG_Li256ELb1ELb1ELb1ELb0EEENS1_36VarlenDynamicPersistentTileSchedulerILi128ELi112ELi256ELi128ELb1ELb1ELb1ELb0ELb1ELb1EEEEEEEEEvNT_6ParamsE)
        /*004c*/ 	.short	0x0380
        /*004e*/ 	.short	0x0a80


	//----- nvinfo : EIATTR_SW_WAR
	.align		4
.L_410:
        /*0050*/ 	.byte	0x04, 0x36
        /*0052*/ 	.short	(.L_412 - .L_411)
.L_411:
        /*0054*/ 	.word	0x00000008
.L_412:


//--------------------- .nv.info._ZN7cutlass13device_kernelIN5flash11enable_sm90INS1_16FlashAttnFwdSm90INS1_25CollectiveMainloopFwdSm90ILi2EN4cute5tupleIJNS5_1CILi1EEES8_S8_EEENS6_IJNS7_ILi128EEENS7_ILi112EEENS7_ILi192EEEEEELi192ENS_6half_tEfNS_4arch4Sm90ELb0ELb0ELb1ELb1ELb0ELb1ELb0ELb1ELb1ELb1ELb1ELb0EEENS1_21CollectiveEpilogueFwdINS6_IJSA_SC_SB_EEES9_SE_SG_Li256ELb1ELb1ELb1ELb0EEENS1_36VarlenDynamicPersistentTileSchedulerILi128ELi112ELi256ELi128ELb1ELb1ELb1ELb0ELb1ELb1EEEEEEEEEvNT_6ParamsE --------------------------
	.section	.nv.info._ZN7cutlass13device_kernelIN5flash11enable_sm90INS1_16FlashAttnFwdSm90INS1_25CollectiveMainloopFwdSm90ILi2EN4cute5tupleIJNS5_1CILi1EEES8_S8_EEENS6_IJNS7_ILi128EEENS7_ILi112EEENS7_ILi192EEEEEELi192ENS_6half_tEfNS_4arch4Sm90ELb0ELb0ELb1ELb1ELb0ELb1ELb0ELb1ELb1ELb1ELb1ELb0EEENS1_21CollectiveEpilogueFwdINS6_IJSA_SC_SB_EEES9_SE_SG_Li256ELb1ELb1ELb1ELb0EEENS1_36VarlenDynamicPersistentTileSchedulerILi128ELi112ELi256ELi128ELb1ELb1ELb1ELb0ELb1ELb1EEEEEEEEEvNT_6ParamsE,"",@"SHT_CUDA_INFO"
	.sectionflags	@""
	.align	4


	//----- nvinfo : EIATTR_CUDA_API_VERSION
	.align		4
        /*0000*/ 	.byte	0x04, 0x37
        /*0002*/ 	.short	(.L_414 - .L_413)
.L_413:
        /*0004*/ 	.word	0x00000082


	//----- nvinfo : EIATTR_KPARAM_INFO
	.align		4
.L_414:
        /*0008*/ 	.byte	0x04, 0x17
        /*000a*/ 	.short	(.L_416 - .L_415)
.L_415:
        /*000c*/ 	.word	0x00000000
        /*0010*/ 	.short	0x0000
        /*0012*/ 	.short	0x0000
        /*0014*/ 	.byte	0x00, 0xf0, 0x01, 0x2a


	//----- nvinfo : EIATTR_SPARSE_MMA_MASK
	.align		4
.L_416:
        /*0018*/ 	.byte	0x03, 0x50
        /*001a*/ 	.short	0x0000


	//----- nvinfo : EIATTR_MAXREG_COUNT
	.align		4
        /*001c*/ 	.byte	0x03, 0x1b
        /*001e*/ 	.short	0x00a8


	//----- nvinfo : EIATTR_MERCURY_ISA_VERSION
	.align		4
        /*0020*/ 	.byte	0x03, 0x5f
        /*0022*/ 	.short	0x0101


	//----- nvinfo : EIATTR_VRC_CTA_INIT_COUNT
	.align		4
        /*0024*/ 	.byte	0x02, 0x4a
	.zero		1
	.zero		1


	//----- nvinfo : EIATTR_EXIT_INSTR_OFFSETS
	.align		4
        /*0028*/ 	.byte	0x04, 0x1c
        /*002a*/ 	.short	(.L_418 - .L_417)


	//   ....[0]....
.L_417:
        /*002c*/ 	.word	0x00000010


	//----- nvinfo : EIATTR_MAX_THREADS
	.align		4
.L_418:
        /*0030*/ 	.byte	0x04, 0x05
        /*0032*/ 	.short	(.L_420 - .L_419)
.L_419:
        /*0034*/ 	.word	0x00000180
        /*0038*/ 	.word	0x00000001
        /*003c*/ 	.word	0x00000001


	//----- nvinfo : EIATTR_CBANK_PARAM_SIZE
	.align		4
.L_420:
        /*0040*/ 	.byte	0x03, 0x19
        /*0042*/ 	.short	0x0a80


	//----- nvinfo : EIATTR_PARAM_CBANK
	.align		4
        /*0044*/ 	.byte	0x04, 0x0a
        /*0046*/ 	.short	(.L_422 - .L_421)
	.align		4
.L_421:
        /*0048*/ 	.word	index@(.nv.constant0._ZN7cutlass13device_kernelIN5flash11enable_sm90INS1_16FlashAttnFwdSm90INS1_25CollectiveMainloopFwdSm90ILi2EN4cute5tupleIJNS5_1CILi1EEES8_S8_EEENS6_IJNS7_ILi128EEENS7_ILi112EEENS7_ILi192EEEEEELi192ENS_6half_tEfNS_4arch4Sm90ELb0ELb0ELb1ELb1ELb0ELb1ELb0ELb1ELb1ELb1ELb1ELb0EEENS1_21CollectiveEpilogueFwdINS6_IJSA_SC_SB_EEES9_SE_SG_Li256ELb1ELb1ELb1ELb0EEENS1_36VarlenDynamicPersistentTileSchedulerILi128ELi112ELi256ELi128ELb1ELb1ELb1ELb0ELb1ELb1EEEEEEEEEvNT_6ParamsE)
        /*004c*/ 	.short	0x0380
        /*004e*/ 	.short	0x0a80


	//----- nvinfo : EIATTR_SW_WAR
	.align		4
.L_422:
        /*0050*/ 	.byte	0x04, 0x36
        /*0052*/ 	.short	(.L_424 - .L_423)
.L_423:
        /*0054*/ 	.word	0x00000008
.L_424:


//--------------------- .nv.info._ZN7cutlass13device_kernelIN5flash11enable_sm90INS1_16FlashAttnFwdSm90INS1_25CollectiveMainloopFwdSm90ILi2EN4cute5tupleIJNS5_1CILi1EEES8_S8_EEENS6_IJNS7_ILi128EEENS7_ILi96EEENS7_ILi192EEEEEELi192ENS_6half_tEfNS_4arch4Sm90ELb0ELb1ELb1ELb0ELb0ELb0ELb0ELb1ELb1ELb1ELb1ELb0EEENS1_21CollectiveEpilogueFwdINS6_IJSA_SC_SB_EEES9_SE_SG_Li256ELb0ELb1ELb1ELb0EEENS1_19SingleTileSchedulerILb0ELb1ELb1ELi128EEEEEEEEEvNT_6ParamsE --------------------------
	.section	.nv.info._ZN7cutlass13device_kernelIN5flash11enable_sm90INS1_16FlashAttnFwdSm90INS1_25CollectiveMainloopFwdSm90ILi2EN4cute5tupleIJNS5_1CILi1EEES8_S8_EEENS6_IJNS7_ILi128EEENS7_ILi96EEENS7_ILi192EEEEEELi192ENS_6half_tEfNS_4arch4Sm90ELb0ELb1ELb1ELb0ELb0ELb0ELb0ELb1ELb1ELb1ELb1ELb0EEENS1_21CollectiveEpilogueFwdINS6_IJSA_SC_SB_EEES9_SE_SG_Li256ELb0ELb1ELb1ELb0EEENS1_19SingleTileSchedulerILb0ELb1ELb1ELi128EEEEEEEEEvNT_6ParamsE,"",@"SHT_CUDA_INFO"
	.sectionflags	@""
	.align	4


	//----- nvinfo : EIATTR_CUDA_API_VERSION
	.align		4
        /*0000*/ 	.byte	0x04, 0x37
        /*0002*/ 	.short	(.L_426 - .L_425)
.L_425:
        /*0004*/ 	.word	0x00000082


	//----- nvinfo : EIATTR_KPARAM_INFO
	.align		4
.L_426:
        /*0008*/ 	.byte	0x04, 0x17
        /*000a*/ 	.short	(.L_428 - .L_427)
.L_427:
        /*000c*/ 	.word	0x00000000
        /*0010*/ 	.short	0x0000
        /*0012*/ 	.short	0x0000
        /*0014*/ 	.byte	0x00, 0xf0, 0x01, 0x28


	//----- nvinfo : EIATTR_SPARSE_MMA_MASK
	.align		4
.L_428:
        /*0018*/ 	.byte	0x03, 0x50
        /*001a*/ 	.short	0x0000


	//----- nvinfo : EIATTR_MAXREG_COUNT
	.align		4
        /*001c*/ 	.byte	0x03, 0x1b
        /*001e*/ 	.short	0x00a8


	//----- nvinfo : EIATTR_MERCURY_ISA_VERSION
	.align		4
        /*0020*/ 	.byte	0x03, 0x5f
        /*0022*/ 	.short	0x0101


	//----- nvinfo : EIATTR_VRC_CTA_INIT_COUNT
	.align		4
        /*0024*/ 	.byte	0x02, 0x4a
	.zero		1
	.zero		1


	//----- nvinfo : EIATTR_EXIT_INSTR_OFFSETS
	.align		4
        /*0028*/ 	.byte	0x04, 0x1c
        /*002a*/ 	.short	(.L_430 - .L_429)


	//   ....[0]....
.L_429:
        /*002c*/ 	.word	0x00000010


	//----- nvinfo : EIATTR_MAX_THREADS
	.align		4
.L_430:
        /*0030*/ 	.byte	0x04, 0x05
        /*0032*/ 	.short	(.L_432 - .L_431)
.L_431:
        /*0034*/ 	.word	0x00000180
        /*0038*/ 	.word	0x00000001
        /*003c*/ 	.word	0x00000001


	//----- nvinfo : EIATTR_CBANK_PARAM_SIZE
	.align		4
.L_432:
        /*0040*/ 	.byte	0x03, 0x19
        /*0042*/ 	.short	0x0a00


	//----- nvinfo : EIATTR_PARAM_CBANK
	.align		4
        /*0044*/ 	.byte	0x04, 0x0a
        /*0046*/ 	.short	(.L_434 - .L_433)
	.align		4
.L_433:
        /*0048*/ 	.word	index@(.nv.constant0._ZN7cutlass13device_kernelIN5flash11enable_sm90INS1_16FlashAttnFwdSm90INS1_25CollectiveMainloopFwdSm90ILi2EN4cute5tupleIJNS5_1CILi1EEES8_S8_EEENS6_IJNS7_ILi128EEENS7_ILi96EEENS7_ILi192EEEEEELi192ENS_6half_tEfNS_4arch4Sm90ELb0ELb1ELb1ELb0ELb0ELb0ELb0ELb1ELb1ELb1ELb1ELb0EEENS1_21CollectiveEpilogueFwdINS6_IJSA_SC_SB_EEES9_SE_SG_Li256ELb0ELb1ELb1ELb0EEENS1_19SingleTileSchedulerILb0ELb1ELb1ELi128EEEEEEEEEvNT_6ParamsE)
        /*004c*/ 	.short	0x0380
        /*004e*/ 	.short	0x0a00


	//----- nvinfo : EIATTR_SW_WAR
	.align		4
.L_434:
        /*0050*/ 	.byte	0x04, 0x36
        /*0052*/ 	.short	(.L_436 - .L_435)
.L_435:
        /*0054*/ 	.word	0x00000008
.L_436:


//--------------------- .nv.info._ZN7cutlass13device_kernelIN5flash11enable_sm90INS1_16FlashAttnFwdSm90INS1_25CollectiveMainloopFwdSm90ILi2EN4cute5tupleIJNS5_1CILi1EEES8_S8_EEENS6_IJNS7_ILi128EEENS7_ILi96EEENS7_ILi192EEEEEELi192ENS_6half_tEfNS_4arch4Sm90ELb0ELb1ELb1ELb1ELb0ELb0ELb0ELb1ELb1ELb1ELb1ELb0EEENS1_21CollectiveEpilogueFwdINS6_IJSA_SC_SB_EEES9_SE_SG_Li256ELb1ELb1ELb1ELb0EEENS1_36VarlenDynamicPersistentTileSchedulerILi128ELi96ELi256ELi128ELb1ELb1ELb1ELb1ELb0ELb1EEEEEEEEEvNT_6ParamsE --------------------------
	.section	.nv.info._ZN7cutlass13device_kernelIN5flash11enable_sm90INS1_16FlashAttnFwdSm90INS1_25CollectiveMainloopFwdSm90ILi2EN4cute5tupleIJNS5_1CILi1EEES8_S8_EEENS6_IJNS7_ILi128EEENS7_ILi96EEENS7_ILi192EEEEEELi192ENS_6half_tEfNS_4arch4Sm90ELb0ELb1ELb1ELb1ELb0ELb0ELb0ELb1ELb1ELb1ELb1ELb0EEENS1_21CollectiveEpilogueFwdINS6_IJSA_SC_SB_EEES9_SE_SG_Li256ELb1ELb1ELb1ELb0EEENS1_36VarlenDynamicPersistentTileSchedulerILi128ELi96ELi256ELi128ELb1ELb1ELb1ELb1ELb0ELb1EEEEEEEEEvNT_6ParamsE,"",@"SHT_CUDA_INFO"
	.sectionflags	@""
	.align	4


	//----- nvinfo : EIATTR_CUDA_API_VERSION
	.align		4
        /*0000*/ 	.byte	0x04, 0x37
        /*0002*/ 	.short	(.L_438 - .L_437)
.L_437:
        /*0004*/ 	.word	0x00000082


	//----- nvinfo : EIATTR_KPARAM_INFO
	.align		4
.L_438:
        /*0008*/ 	.byte	0x04, 0x17
        /*000a*/ 	.short	(.L_440 - .L_439)
.L_439:
        /*000c*/ 	.word	0x00000000
        /*0010*/ 	.short	0x0000
        /*0012*/ 	.short	0x0000
        /*0014*/ 	.byte	0x00, 0xf0, 0x01, 0x2a


	//----- nvinfo : EIATTR_SPARSE_MMA_MASK
	.align		4
.L_440:
        /*0018*/ 	.byte	0x03, 0x50
        /*001a*/ 	.short	0x0000


	//----- nvinfo : EIATTR_MAXREG_COUNT
	.align		4
        /*001c*/ 	.byte	0x03, 0x1b
        /*001e*/ 	.short	0x00a8


	//----- nvinfo : EIATTR_MERCURY_ISA_VERSION
	.align		4
        /*0020*/ 	.byte	0x03, 0x5f
        /*0022*/ 	.short	0x0101


	//----- nvinfo : EIATTR_VRC_CTA_INIT_COUNT
	.align		4
        /*0024*/ 	.byte	0x02, 0x4a
	.zero		1
	.zero		1


	//----- nvinfo : EIATTR_EXIT_INSTR_OFFSETS
	.align		4
        /*0028*/ 	.byte	0x04, 0x1c
        /*002a*/ 	.short	(.L_442 - .L_441)


	//   ....[0]....
.L_441:
        /*002c*/ 	.word	0x00000010


	//----- nvinfo : EIATTR_MAX_THREADS
	.align		4
.L_442:
        /*0030*/ 	.byte	0x04, 0x05
        /*0032*/ 	.short	(.L_444 - .L_443)
.L_443:
        /*0034*/ 	.word	0x00000180
        /*0038*/ 	.word	0x00000001
        /*003c*/ 	.word	0x00000001


	//----- nvinfo : EIATTR_CBANK_PARAM_SIZE
	.align		4
.L_444:
        /*0040*/ 	.byte	0x03, 0x19
        /*0042*/ 	.short	0x0a80


	//----- nvinfo : EIATTR_PARAM_CBANK
	.align		4
        /*0044*/ 	.byte	0x04, 0x0a
        /*0046*/ 	.short	(.L_446 - .L_445)
	.align		4
.L_445:
        /*0048*/ 	.word	index@(.nv.constant0._ZN7cutlass13device_kernelIN5flash11enable_sm90INS1_16FlashAttnFwdSm90INS1_25CollectiveMainloopFwdSm90ILi2EN4cute5tupleIJNS5_1CILi1EEES8_S8_EEENS6_IJNS7_ILi128EEENS7_ILi96EEENS7_ILi192EEEEEELi192ENS_6half_tEfNS_4arch4Sm90ELb0ELb1ELb1ELb1ELb0ELb0ELb0ELb1ELb1ELb1ELb1ELb0EEENS1_21CollectiveEpilogueFwdINS6_IJSA_SC_SB_EEES9_SE_SG_Li256ELb1ELb1ELb1ELb0EEENS1_36VarlenDynamicPersistentTileSchedulerILi128ELi96ELi256ELi128ELb1ELb1ELb1ELb1ELb0ELb1EEEEEEEEEvNT_6ParamsE)
        /*004c*/ 	.short	0x0380
        /*004e*/ 	.short	0x0a80


	//----- nvinfo : EIATTR_SW_WAR
	.align		4
.L_446:
        /*0050*/ 	.byte	0x04, 0x36
        /*0052*/ 	.short	(.L_448 - .L_447)
.L_447:
        /*0054*/ 	.word	0x00000008
.L_448:


//--------------------- .nv.info._ZN7cutlass13device_kernelIN5flash11enable_sm90INS1_16FlashAttnFwdSm90INS1_25CollectiveMainloopFwdSm90ILi2EN4cute5tupleIJNS5_1CILi1EEES8_S8_EEENS6_IJNS7_ILi128EEENS7_ILi96EEENS7_ILi192EEEEEELi192ENS_6half_tEfNS_4arch4Sm90ELb0ELb1ELb1ELb1ELb0ELb1ELb0ELb1ELb1ELb1ELb1ELb0EEENS1_21CollectiveEpilogueFwdINS6_IJSA_SC_SB_EEES9_SE_SG_Li256ELb1ELb1ELb1ELb0EEENS1_36VarlenDynamicPersistentTileSchedulerILi128ELi96ELi256ELi128ELb1ELb1ELb1ELb1ELb0ELb1EEEEEEEEEvNT_6ParamsE --------------------------
	.section	.nv.info._ZN7cutlass13device_kernelIN5flash11enable_sm90INS1_16FlashAttnFwdSm90INS1_25CollectiveMainloopFwdSm90ILi2EN4cute5tupleIJNS5_1CILi1EEES8_S8_EEENS6_IJNS7_ILi128EEENS7_ILi96EEENS7_ILi192EEEEEELi192ENS_6half_tEfNS_4arch4Sm90ELb0ELb1ELb1ELb1ELb0ELb1ELb0ELb1ELb1ELb1ELb1ELb0EEENS1_21CollectiveEpilogueFwdINS6_IJSA_SC_SB_EEES9_SE_SG_Li256ELb1ELb1ELb1ELb0EEENS1_36VarlenDynamicPersistentTileSchedulerILi128ELi96ELi256ELi128ELb1ELb1ELb1ELb1ELb0ELb1EEEEEEEEEvNT_6ParamsE,"",@"SHT_CUDA_INFO"
	.sectionflags	@""
	.align	4


	//----- nvinfo : EIATTR_CUDA_API_VERSION
	.align		4
        /*0000*/ 	.byte	0x04, 0x37
        /*0002*/ 	.short	(.L_450 - .L_449)
.L_449:
        /*0004*/ 	.word	0x00000082


	//----- nvinfo : EIATTR_KPARAM_INFO
	.align		4
.L_450:
        /*0008*/ 	.byte	0x04, 0x17
        /*000a*/ 	.short	(.L_452 - .L_451)
.L_451:
        /*000c*/ 	.word	0x00000000
        /*0010*/ 	.short	0x0000
        /*0012*/ 	.short	0x0000
        /*0014*/ 	.byte	0x00, 0xf0, 0x01, 0x2a


	//----- nvinfo : EIATTR_SPARSE_MMA_MASK
	.align		4
.L_452:
        /*0018*/ 	.byte	0x03, 0x50
        /*001a*/ 	.short	0x0000


	//----- nvinfo : EIATTR_MAXREG_COUNT
	.align		4
        /*001c*/ 	.byte	0x03, 0x1b
        /*001e*/ 	.short	0x00a8


	//----- nvinfo : EIATTR_MERCURY_ISA_VERSION
	.align		4
        /*0020*/ 	.byte	0x03, 0x5f
        /*0022*/ 	.short	0x0101


	//----- nvinfo : EIATTR_VRC_CTA_INIT_COUNT
	.align		4
        /*0024*/ 	.byte	0x02, 0x4a
	.zero		1
	.zero		1


	//----- nvinfo : EIATTR_EXIT_INSTR_OFFSETS
	.align		4
        /*0028*/ 	.byte	0x04, 0x1c
        /*002a*/ 	.short	(.L_454 - .L_453)


	//   ....[0]....
.L_453:
        /*002c*/ 	.word	0x00000010


	//----- nvinfo : EIATTR_MAX_THREADS
	.align		4
.L_454:
        /*0030*/ 	.byte	0x04, 0x05
        /*0032*/ 	.short	(.L_456 - .L_455)
.L_455:
        /*0034*/ 	.word	0x00000180
        /*0038*/ 	.word	0x00000001
        /*003c*/ 	.word	0x00000001


	//----- nvinfo : EIATTR_CBANK_PARAM_SIZE
	.align		4
.L_456:
        /*0040*/ 	.byte	0x03, 0x19
        /*0042*/ 	.short	0x0a80


	//----- nvinfo : EIATTR_PARAM_CBANK
	.align		4
        /*0044*/ 	.byte	0x04, 0x0a
        /*0046*/ 	.short	(.L_458 - .L_457)
	.align		4
.L_457:
        /*0048*/ 	.word	index@(.nv.constant0._ZN7cutlass13device_kernelIN5flash11enable_sm90INS1_16FlashAttnFwdSm90INS1_25CollectiveMainloopFwdSm90ILi2EN4cute5tupleIJNS5_1CILi1EEES8_S8_EEENS6_IJNS7_ILi128EEENS7_ILi96EEENS7_ILi192EEEEEELi192ENS_6half_tEfNS_4arch4Sm90ELb0ELb1ELb1ELb1ELb0ELb1ELb0ELb1ELb1ELb1ELb1ELb0EEENS1_21CollectiveEpilogueFwdINS6_IJSA_SC_SB_EEES9_SE_SG_Li256ELb1ELb1ELb1ELb0EEENS1_36VarlenDynamicPersistentTileSchedulerILi128ELi96ELi256ELi128ELb1ELb1ELb1ELb1ELb0ELb1EEEEEEEEEvNT_6ParamsE)
        /*004c*/ 	.short	0x0380
        /*004e*/ 	.short	0x0a80


	//----- nvinfo : EIATTR_SW_WAR
	.align		4
.L_458:
        /*0050*/ 	.byte	0x04, 0x36
        /*0052*/ 	.short	(.L_460 - .L_459)
.L_459:
        /*0054*/ 	.word	0x00000008
.L_460:


//--------------------- .nv.info._ZN7cutlass13device_kernelIN5flash11enable_sm90INS1_16FlashAttnFwdSm90INS1_25CollectiveMainloopFwdSm90ILi2EN4cute5tupleIJNS5_1CILi1EEES8_S8_EEENS6_IJNS7_ILi128EEENS7_ILi112EEENS7_ILi192EEEEEELi192ENS_6half_tEfNS_4arch4Sm90ELb1ELb0ELb1ELb0ELb0ELb0ELb0ELb1ELb1ELb1ELb1ELb0EEENS1_21CollectiveEpilogueFwdINS6_IJSA_SC_SB_EEES9_SE_SG_Li256ELb0ELb1ELb1ELb0EEENS1_19SingleTileSchedulerILb0ELb1ELb1ELi128EEEEEEEEEvNT_6ParamsE --------------------------
	.section	.nv.info._ZN7cutlass13device_kernelIN5flash11enable_sm90INS1_16FlashAttnFwdSm90INS1_25CollectiveMainloopFwdSm90ILi2EN4cute5tupleIJNS5_1CILi1EEES8_S8_EEENS6_IJNS7_ILi128EEENS7_ILi112EEENS7_ILi192EEEEEELi192ENS_6half_tEfNS_4arch4Sm90ELb1ELb0ELb1ELb0ELb0ELb0ELb0ELb1ELb1ELb1ELb1ELb0EEENS1_21CollectiveEpilogueFwdINS6_IJSA_SC_SB_EEES9_SE_SG_Li256ELb0ELb1ELb1ELb0EEENS1_19SingleTileSchedulerILb0ELb1ELb1ELi128EEEEEEEEEvNT_6ParamsE,"",@"SHT_CUDA_INFO"
	.sectionflags	@""
	.align	4


	//----- nvinfo : EIATTR_CUDA_API_VERSION
	.align		4
        /*0000*/ 	.byte	0x04, 0x37
        /*0002*/ 	.short	(.L_462 - .L_461)
.L_461:
        /*0004*/ 	.word	0x00000082


	//----- nvinfo : EIATTR_KPARAM_INFO
	.align		4
.L_462:
        /*0008*/ 	.byte	0x04, 0x17
        /*000a*/ 	.short	(.L_464 - .L_463)
.L_463:
        /*000c*/ 	.word	0x00000000
        /*0010*/ 	.short	0x0000
        /*0012*/ 	.short	0x0000
        /*0014*/ 	.byte	0x00, 0xf0, 0x01, 0x28


	//----- nvinfo : EIATTR_SPARSE_MMA_MASK
	.align		4
.L_464:
        /*0018*/ 	.byte	0x03, 0x50
        /*001a*/ 	.short	0x0000


	//----- nvinfo : EIATTR_MAXREG_COUNT
	.align		4
        /*001c*/ 	.byte	0x03, 0x1b
        /*001e*/ 	.short	0x00a8


	//----- nvinfo : EIATTR_MERCURY_ISA_VERSION
	.align		4
        /*0020*/ 	.byte	0x03, 0x5f
        /*0022*/ 	.short	0x0101


	//----- nvinfo : EIATTR_VRC_CTA_INIT_COUNT
	.align		4
        /*0024*/ 	.byte	0x02, 0x4a
	.zero		1
	.zero		1


	//----- nvinfo : EIATTR_EXIT_INSTR_OFFSETS
	.align		4
        /*0028*/ 	.byte	0x04, 0x1c
        /*002a*/ 	.short	(.L_466 - .L_465)


	//   ....[0]....
.L_465:
        /*002c*/ 	.word	0x00000010


	//----- nvinfo : EIATTR_MAX_THREADS
	.align		4
.L_466:
        /*0030*/ 	.byte	0x04, 0x05
        /*0032*/ 	.short	(.L_468 - .L_467)
.L_467:
        /*0034*/ 	.word	0x00000180
        /*0038*/ 	.word	0x00000001
        /*003c*/ 	.word	0x00000001


	//----- nvinfo : EIATTR_CBANK_PARAM_SIZE
	.align		4
.L_468:
        /*0040*/ 	.byte	0x03, 0x19
        /*0042*/ 	.short	0x0a00


	//----- nvinfo : EIATTR_PARAM_CBANK
	.align		4
        /*0044*/ 	.byte	0x04, 0x0a
        /*0046*/ 	.short	(.L_470 - .L_469)
	.align		4
.L_469:
        /*0048*/ 	.word	index@(.nv.constant0._ZN7cutlass13device_kernelIN5flash11enable_sm90INS1_16FlashAttnFwdSm90INS1_25CollectiveMainloopFwdSm90ILi2EN4cute5tupleIJNS5_1CILi1EEES8_S8_EEENS6_IJNS7_ILi128EEENS7_ILi112EEENS7_ILi192EEEEEELi192ENS_6half_tEfNS_4arch4Sm90ELb1ELb0ELb1ELb0ELb0ELb0ELb0ELb1ELb1ELb1ELb1ELb0EEENS1_21CollectiveEpilogueFwdINS6_IJSA_SC_SB_EEES9_SE_SG_Li256ELb0ELb1ELb1ELb0EEENS1_19SingleTileSchedulerILb0ELb1ELb1ELi128EEEEEEEEEvNT_6ParamsE)
        /*004c*/ 	.short	0x0380
        /*004e*/ 	.short	0x0a00


	//----- nvinfo : EIATTR_SW_WAR
	.align		4
.L_470:
        /*0050*/ 	.byte	0x04, 0x36
        /*0052*/ 	.short	(.L_472 - .L_471)
.L_471:
        /*0054*/ 	.word	0x00000008
.L_472:


//--------------------- .nv.info._ZN7cutlass13device_kernelIN5flash11enable_sm90INS1_16FlashAttnFwdSm90INS1_25CollectiveMainloopFwdSm90ILi2EN4cute5tupleIJNS5_1CILi1EEES8_S8_EEENS6_IJNS7_ILi128EEENS7_ILi112EEENS7_ILi192EEEEEELi192ENS_6half_tEfNS_4arch4Sm90ELb1ELb0ELb1ELb1ELb0ELb0ELb0ELb1ELb1ELb1ELb1ELb0EEENS1_21CollectiveEpilogueFwdINS6_IJSA_SC_SB_EEES9_SE_SG_Li256ELb1ELb1ELb1ELb0EEENS1_36VarlenDynamicPersistentTileSchedulerILi128ELi112ELi256ELi128ELb1ELb1ELb1ELb1ELb1ELb1EEEEEEEEEvNT_6ParamsE --------------------------
	.section	.nv.info._ZN7cutlass13device_kernelIN5flash11enable_sm90INS1_16FlashAttnFwdSm90INS1_25CollectiveMainloopFwdSm90ILi2EN4cute5tupleIJNS5_1CILi1EEES8_S8_EEENS6_IJNS7_ILi128EEENS7_ILi112EEENS7_ILi192EEEEEELi192ENS_6half_tEfNS_4arch4Sm90ELb1ELb0ELb1ELb1ELb0ELb0ELb0ELb1ELb1ELb1ELb1ELb0EEENS1_21CollectiveEpilogueFwdINS6_IJSA_SC_SB_EEES9_SE_SG_Li256ELb1ELb1ELb1ELb0EEENS1_36VarlenDynamicPersistentTileSchedulerILi128ELi112ELi256ELi128ELb1ELb1ELb1ELb1ELb1ELb1EEEEEEEEEvNT_6ParamsE,"",@"SHT_CUDA_INFO"
	.sectionflags	@""
	.align	4


	//----- nvinfo : EIATTR_CUDA_API_VERSION
	.align		4
        /*0000*/ 	.byte	0x04, 0x37
        /*0002*/ 	.short	(.L_474 - .L_473)
.L_473:
        /*0004*/ 	.word	0x00000082


	//----- nvinfo : EIATTR_KPARAM_INFO
	.align		4
.L_474:
        /*0008*/ 	.byte	0x04, 0x17
        /*000a*/ 	.short	(.L_476 - .L_475)
.L_475:
        /*000c*/ 	.word	0x00000000
        /*0010*/ 	.short	0x0000
        /*0012*/ 	.short	0x0000
        /*0014*/ 	.byte	0x00, 0xf0, 0x01, 0x2a


	//----- nvinfo : EIATTR_SPARSE_MMA_MASK
	.align		4
.L_476:
        /*0018*/ 	.byte	0x03, 0x50
        /*001a*/ 	.short	0x0000


	//----- nvinfo : EIATTR_MAXREG_COUNT
	.align		4
        /*001c*/ 	.byte	0x03, 0x1b
        /*001e*/ 	.short	0x00a8


	//----- nvinfo : EIATTR_MERCURY_ISA_VERSION
	.align		4
        /*0020*/ 	.byte	0x03, 0x5f
        /*0022*/ 	.short	0x0101


	//----- nvinfo : EIATTR_VRC_CTA_INIT_COUNT
	.align		4
        /*0024*/ 	.byte	0x02, 0x4a
	.zero		1
	.zero		1


	//----- nvinfo : EIATTR_EXIT_INSTR_OFFSETS
	.align		4
        /*0028*/ 	.byte	0x04, 0x1c
        /*002a*/ 	.short	(.L_478 - .L_477)


	//   ....[0]....
.L_477:
        /*002c*/ 	.word	0x00000010


	//----- nvinfo : EIATTR_MAX_THREADS
	.align		4
.L_478:
        /*0030*/ 	.byte	0x04, 0x05
        /*0032*/ 	.short	(.L_480 - .L_479)
.L_479:
        /*0034*/ 	.word	0x00000180
        /*0038*/ 	.word	0x00000001
        /*003c*/ 	.word	0x00000001


	//----- nvinfo : EIATTR_CBANK_PARAM_SIZE
	.align		4
.L_480:
        /*0040*/ 	.byte	0x03, 0x19
        /*0042*/ 	.short	0x0a80


	//----- nvinfo : EIATTR_PARAM_CBANK
	.align		4
        /*0044*/ 	.byte	0x04, 0x0a
        /*0046*/ 	.short	(.L_482 - .L_481)
	.align		4
.L_481:
        /*0048*/ 	.word	index@(.nv.constant0._ZN7cutlass13device_kernelIN5flash11enable_sm90INS1_16FlashAttnFwdSm90INS1_25CollectiveMainloopFwdSm90ILi2EN4cute5tupleIJNS5_1CILi1EEES8_S8_EEENS6_IJNS7_ILi128EEENS7_ILi112EEENS7_ILi192EEEEEELi192ENS_6half_tEfNS_4arch4Sm90ELb1ELb0ELb1ELb1ELb0ELb0ELb0ELb1ELb1ELb1ELb1ELb0EEENS1_21CollectiveEpilogueFwdINS6_IJSA_SC_SB_EEES9_SE_SG_Li256ELb1ELb1ELb1ELb0EEENS1_36VarlenDynamicPersistentTileSchedulerILi128ELi112ELi256ELi128ELb1ELb1ELb1ELb1ELb1ELb1EEEEEEEEEvNT_6ParamsE)
        /*004c*/ 	.short	0x0380
        /*004e*/ 	.short	0x0a80


	//----- nvinfo : EIATTR_SW_WAR
	.align		4
.L_482:
        /*0050*/ 	.byte	0x04, 0x36
        /*0052*/ 	.short	(.L_484 - .L_483)
.L_483:
        /*0054*/ 	.word	0x00000008
.L_484:


//--------------------- .nv.info._ZN7cutlass13device_kernelIN5flash11enable_sm90INS1_16FlashAttnFwdSm90INS1_25CollectiveMainloopFwdSm90ILi2EN4cute5tupleIJNS5_1CILi1EEES8_S8_EEENS6_IJNS7_ILi128EEENS7_ILi112EEENS7_ILi192EEEEEELi192ENS_6half_tEfNS_4arch4Sm90ELb1ELb0ELb1ELb1ELb0ELb1ELb0ELb1ELb1ELb1ELb1ELb0EEENS1_21CollectiveEpilogueFwdINS6_IJSA_SC_SB_EEES9_SE_SG_Li256ELb1ELb1ELb1ELb0EEENS1_36VarlenDynamicPersistentTileSchedulerILi128ELi112ELi256ELi128ELb1ELb1ELb1ELb1ELb1ELb1EEEEEEEEEvNT_6ParamsE --------------------------
	.section	.nv.info._ZN7cutlass13device_kernelIN5flash11enable_sm90INS1_16FlashAttnFwdSm90INS1_25CollectiveMainloopFwdSm90ILi2EN4cute5tupleIJNS5_1CILi1EEES8_S8_EEENS6_IJNS7_ILi128EEENS7_ILi112EEENS7_ILi192EEEEEELi192ENS_6half_tEfNS_4arch4Sm90ELb1ELb0ELb1ELb1ELb0ELb1ELb0ELb1ELb1ELb1ELb1ELb0EEENS1_21CollectiveEpilogueFwdINS6_IJSA_SC_SB_EEES9_SE_SG_Li256ELb1ELb1ELb1ELb0EEENS1_36VarlenDynamicPersistentTileSchedulerILi128ELi112ELi256ELi128ELb1ELb1ELb1ELb1ELb1ELb1EEEEEEEEEvNT_6ParamsE,"",@"SHT_CUDA_INFO"
	.sectionflags	@""
	.align	4


	//----- nvinfo : EIATTR_CUDA_API_VERSION
	.align		4
        /*0000*/ 	.byte	0x04, 0x37
        /*0002*/ 	.short	(.L_486 - .L_485)
.L_485:
        /*0004*/ 	.word	0x00000082


	//----- nvinfo : EIATTR_KPARAM_INFO
	.align		4
.L_486:
        /*0008*/ 	.byte	0x04, 0x17
        /*000a*/ 	.short	(.L_488 - .L_487)
.L_487:
        /*000c*/ 	.word	0x00000000
        /*0010*/ 	.short	0x0000
        /*0012*/ 	.short	0x0000
        /*0014*/ 	.byte	0x00, 0xf0, 0x01, 0x2a


	//----- nvinfo : EIATTR_SPARSE_MMA_MASK
	.align		4
.L_488:
        /*0018*/ 	.byte	0x03, 0x50
        /*001a*/ 	.short	0x0000


	//----- nvinfo : EIATTR_MAXREG_COUNT
	.align		4
        /*001c*/ 	.byte	0x03, 0x1b
        /*001e*/ 	.short	0x00a8


	//----- nvinfo : EIATTR_MERCURY_ISA_VERSION
	.align		4
        /*0020*/ 	.byte	0x03, 0x5f
        /*0022*/ 	.short	0x0101


	//----- nvinfo : EIATTR_VRC_CTA_INIT_COUNT
	.align		4
        /*0024*/ 	.byte	0x02, 0x4a
	.zero		1
	.zero		1


	//----- nvinfo : EIATTR_EXIT_INSTR_OFFSETS
	.align		4
        /*0028*/ 	.byte	0x04, 0x1c
        /*002a*/ 	.short	(.L_490 - .L_489)


	//   ....[0]....
.L_489:
        /*002c*/ 	.word	0x00000010


	//----- nvinfo : EIATTR_MAX_THREADS
	.align		4
.L_490:
        /*0030*/ 	.byte	0x04, 0x05
        /*0032*/ 	.short	(.L_492 - .L_491)
.L_491:
        /*0034*/ 	.word	0x00000180
        /*0038*/ 	.word	0x00000001
        /*003c*/ 	.word	0x00000001


	//----- nvinfo : EIATTR_CBANK_PARAM_SIZE
	.align		4
.L_492:
        /*0040*/ 	.byte	0x03, 0x19
        /*0042*/ 	.short	0x0a80


	//----- nvinfo : EIATTR_PARAM_CBANK
	.align		4
        /*0044*/ 	.byte	0x04, 0x0a
        /*0046*/ 	.short	(.L_494 - .L_493)
	.align		4
.L_493:
        /*0048*/ 	.word	index@(.nv.constant0._ZN7cutlass13device_kernelIN5flash11enable_sm90INS1_16FlashAttnFwdSm90INS1_25CollectiveMainloopFwdSm90ILi2EN4cute5tupleIJNS5_1CILi1EEES8_S8_EEENS6_IJNS7_ILi128EEENS7_ILi112EEENS7_ILi192EEEEEELi192ENS_6half_tEfNS_4arch4Sm90ELb1ELb0ELb1ELb1ELb0ELb1ELb0ELb1ELb1ELb1ELb1ELb0EEENS1_21CollectiveEpilogueFwdINS6_IJSA_SC_SB_EEES9_SE_SG_Li256ELb1ELb1ELb1ELb0EEENS1_36VarlenDynamicPersistentTileSchedulerILi128ELi112ELi256ELi128ELb1ELb1ELb1ELb1ELb1ELb1EEEEEEEEEvNT_6ParamsE)
        /*004c*/ 	.short	0x0380
        /*004e*/ 	.short	0x0a80


	//----- nvinfo : EIATTR_SW_WAR
	.align		4
.L_494:
        /*0050*/ 	.byte	0x04, 0x36
        /*0052*/ 	.short	(.L_496 - .L_495)
.L_495:
        /*0054*/ 	.word	0x00000008
.L_496:


//--------------------- .nv.info._ZN7cutlass13device_kernelIN5flash11enable_sm90INS1_16FlashAttnFwdSm90INS1_25CollectiveMainloopFwdSm90ILi2EN4cute5tupleIJNS5_1CILi1EEES8_S8_EEENS6_IJNS7_ILi128EEENS7_ILi176EEESA_EEELi128ENS_6half_tEfNS_4arch4Sm90ELb0ELb0ELb1ELb0ELb0ELb0ELb0ELb1ELb1ELb1ELb1ELb0EEENS1_21CollectiveEpilogueFwdINS6_IJSA_SA_SB_EEES9_SD_SF_Li256ELb0ELb1ELb1ELb0EEENS1_19SingleTileSchedulerILb0ELb1ELb1ELi128EEEEEEEEEvNT_6ParamsE --------------------------
	.section	.nv.info._ZN7cutlass13device_kernelIN5flash11enable_sm90INS1_16FlashAttnFwdSm90INS1_25CollectiveMainloopFwdSm90ILi2EN4cute5tupleIJNS5_1CILi1EEES8_S8_EEENS6_IJNS7_ILi128EEENS7_ILi176EEESA_EEELi128ENS_6half_tEfNS_4arch4Sm90ELb0ELb0ELb1ELb0ELb0ELb0ELb0ELb1ELb1ELb1ELb1ELb0EEENS1_21CollectiveEpilogueFwdINS6_IJSA_SA_SB_EEES9_SD_SF_Li256ELb0ELb1ELb1ELb0EEENS1_19SingleTileSchedulerILb0ELb1ELb1ELi128EEEEEEEEEvNT_6ParamsE,"",@"SHT_CUDA_INFO"
	.sectionflags	@""
	.align	4


	//----- nvinfo : EIATTR_CUDA_API_VERSION
	.align		4
        /*0000*/ 	.byte	0x04, 0x37
        /*0002*/ 	.short	(.L_498 - .L_497)
.L_497:
        /*0004*/ 	.word	0x00000082


	//----- nvinfo : EIATTR_KPARAM_INFO
	.align		4
.L_498:
        /*0008*/ 	.byte	0x04, 0x17
        /*000a*/ 	.short	(.L_500 - .L_499)
.L_499:
        /*000c*/ 	.word	0x00000000
        /*0010*/ 	.short	0x0000
        /*0012*/ 	.short	0x0000
        /*0014*/ 	.byte	0x00, 0xf0, 0x01, 0x28


	//----- nvinfo : EIATTR_SPARSE_MMA_MASK
	.align		4
.L_500:
        /*0018*/ 	.byte	0x03, 0x50
        /*001a*/ 	.short	0x0000


	//----- nvinfo : EIATTR_MAXREG_COUNT
	.align		4
        /*001c*/ 	.byte	0x03, 0x1b
        /*001e*/ 	.short	0x00a8


	//----- nvinfo : EIATTR_MERCURY_ISA_VERSION
	.align		4
        /*0020*/ 	.byte	0x03, 0x5f
        /*0022*/ 	.short	0x0101


	//----- nvinfo : EIATTR_VRC_CTA_INIT_COUNT
	.align		4
        /*0024*/ 	.byte	0x02, 0x4a
	.zero		1
	.zero		1


	//----- nvinfo : EIATTR_EXIT_INSTR_OFFSETS
	.align		4
        /*0028*/ 	.byte	0x04, 0x1c
        /*002a*/ 	.short	(.L_502 - .L_501)


	//   ....[0]....
.L_501:
        /*002c*/ 	.word	0x00000010


	//----- nvinfo : EIATTR_MAX_THREADS
	.align		4
.L_502:
        /*0030*/ 	.byte	0x04, 0x05
        /*0032*/ 	.short	(.L_504 - .L_503)
.L_503:
        /*0034*/ 	.word	0x00000180
        /*0038*/ 	.word	0x00000001
        /*003c*/ 	.word	0x00000001


	//----- nvinfo : EIATTR_CBANK_PARAM_SIZE
	.align		4
.L_504:
        /*0040*/ 	.byte	0x03, 0x19
        /*0042*/ 	.short	0x0a00


	//----- nvinfo : EIATTR_PARAM_CBANK
	.align		4
        /*0044*/ 	.byte	0x04, 0x0a
        /*0046*/ 	.short	(.L_506 - .L_505)
	.align		4
.L_505:
        /*0048*/ 	.word	index@(.nv.constant0._ZN7cutlass13device_kernelIN5flash11enable_sm90INS1_16FlashAttnFwdSm90INS1_25CollectiveMainloopFwdSm90ILi2EN4cute5tupleIJNS5_1CILi1EEES8_S8_EEENS6_IJNS7_ILi128EEENS7_ILi176EEESA_EEELi128ENS_6half_tEfNS_4arch4Sm90ELb0ELb0ELb1ELb0ELb0ELb0ELb0ELb1ELb1ELb1ELb1ELb0EEENS1_21CollectiveEpilogueFwdINS6_IJSA_SA_SB_EEES9_SD_SF_Li256ELb0ELb1ELb1ELb0EEENS1_19SingleTileSchedulerILb0ELb1ELb1ELi128EEEEEEEEEvNT_6ParamsE)
        /*004c*/ 	.short	0x0380
        /*004e*/ 	.short	0x0a00


	//----- nvinfo : EIATTR_SW_WAR
	.align		4
.L_506:
        /*0050*/ 	.byte	0x04, 0x36
        /*0052*/ 	.short	(.L_508 - .L_507)
.L_507:
        /*0054*/ 	.word	0x00000008
.L_508:


//--------------------- .nv.info._ZN7cutlass13device_kernelIN5flash11enable_sm90INS1_16FlashAttnFwdSm90INS1_25CollectiveMainloopFwdSm90ILi2EN4cute5tupleIJNS5_1CILi1EEES8_S8_EEENS6_IJNS7_ILi128EEENS7_ILi176EEESA_EEELi128ENS_6half_tEfNS_4arch4Sm90ELb0ELb0ELb1ELb1ELb0ELb0ELb0ELb1ELb1ELb1ELb1ELb0EEENS1_21CollectiveEpilogueFwdINS6_IJSA_SA_SB_EEES9_SD_SF_Li256ELb1ELb1ELb1ELb0EEENS1_36VarlenDynamicPersistentTileSchedulerILi128ELi176ELi256ELi128ELb1ELb1ELb1ELb0ELb1ELb1EEEEEEEEEvNT_6ParamsE --------------------------
	.section	.nv.info._ZN7cutlass13device_kernelIN5flash11enable_sm90INS1_16FlashAttnFwdSm90INS1_25CollectiveMainloopFwdSm90ILi2EN4cute5tupleIJNS5_1CILi1EEES8_S8_EEENS6_IJNS7_ILi128EEENS7_ILi176EEESA_EEELi128ENS_6half_tEfNS_4arch4Sm90ELb0ELb0ELb1ELb1ELb0ELb0ELb0ELb1ELb1ELb1ELb1ELb0EEENS1_21CollectiveEpilogueFwdINS6_IJSA_SA_SB_EEES9_SD_SF_Li256ELb1ELb1ELb1ELb0EEENS1_36VarlenDynamicPersistentTileSchedulerILi128ELi176ELi256ELi128ELb1ELb1ELb1ELb0ELb1ELb1EEEEEEEEEvNT_6ParamsE,"",@"SHT_CUDA_INFO"
	.sectionflags	@""
	.align	4


	//----- nvinfo : EIATTR_CUDA_API_VERSION
	.align		4
        /*0000*/ 	.byte	0x04, 0x37
        /*0002*/ 	.short	(.L_510 - .L_509)
.L_509:
        /*0004*/ 	.word	0x00000082


	//----- nvinfo : EIATTR_KPARAM_INFO
	.align		4
.L_510:
        /*0008*/ 	.byte	0x04, 0x17
        /*000a*/ 	.short	(.L_512 - .L_511)
.L_511:
        /*000c*/ 	.word	0x00000000
        /*0010*/ 	.short	0x0000
        /*0012*/ 	.short	0x0000
        /*0014*/ 	.byte	0x00, 0xf0, 0x01, 0x2a


	//----- nvinfo : EIATTR_SPARSE_MMA_MASK
	.align		4
.L_512:
        /*0018*/ 	.byte	0x03, 0x50
        /*001a*/ 	.short	0x0000


	//----- nvinfo : EIATTR_MAXREG_COUNT
	.align		4
        /*001c*/ 	.byte	0x03, 0x1b
        /*001e*/ 	.short	0x00a8


	//----- nvinfo : EIATTR_MERCURY_ISA_VERSION
	.align		4
        /*0020*/ 	.byte	0x03, 0x5f
        /*0022*/ 	.short	0x0101


	//----- nvinfo : EIATTR_VRC_CTA_INIT_COUNT
	.align		4
        /*0024*/ 	.byte	0x02, 0x4a
	.zero		1
	.zero		1


	//----- nvinfo : EIATTR_EXIT_INSTR_OFFSETS
	.align		4
        /*0028*/ 	.byte	0x04, 0x1c
        /*002a*/ 	.short	(.L_514 - .L_513)


	//   ....[0]....
.L_513:
        /*002c*/ 	.word	0x00000010


	//----- nvinfo : EIATTR_MAX_THREADS
	.align		4
.L_514:
        /*0030*/ 	.byte	0x04, 0x05
        /*0032*/ 	.short	(.L_516 - .L_515)
.L_515:
        /*0034*/ 	.word	0x00000180
        /*0038*/ 	.word	0x00000001
        /*003c*/ 	.word	0x00000001


	//----- nvinfo : EIATTR_CBANK_PARAM_SIZE
	.align		4
.L_516:
        /*0040*/ 	.byte	0x03, 0x19
        /*0042*/ 	.short	0x0a80


	//----- nvinfo : EIATTR_PARAM_CBANK
	.align		4
        /*0044*/ 	.byte	0x04, 0x0a
        /*0046*/ 	.short	(.L_518 - .L_517)
	.align		4
.L_517:
        /*0048*/ 	.word	index@(.nv.constant0._ZN7cutlass13device_kernelIN5flash11enable_sm90INS1_16FlashAttnFwdSm90INS1_25CollectiveMainloopFwdSm90ILi2EN4cute5tupleIJNS5_1CILi1EEES8_S8_EEENS6_IJNS7_ILi128EEENS7_ILi176EEESA_EEELi128ENS_6half_tEfNS_4arch4Sm90ELb0ELb0ELb1ELb1ELb0ELb0ELb0ELb1ELb1ELb1ELb1ELb0EEENS1_21CollectiveEpilogueFwdINS6_IJSA_SA_SB_EEES9_SD_SF_Li256ELb1ELb1ELb1ELb0EEENS1_36VarlenDynamicPersistentTileSchedulerILi128ELi176ELi256ELi128ELb1ELb1ELb1ELb0ELb1ELb1EEEEEEEEEvNT_6ParamsE)
        /*004c*/ 	.short	0x0380
        /*004e*/ 	.short	0x0a80


	//----- nvinfo : EIATTR_SW_WAR
	.align		4
.L_518:
        /*0050*/ 	.byte	0x04, 0x36
        /*0052*/ 	.short	(.L_520 - .L_519)
.L_519:
        /*0054*/ 	.word	0x00000008
.L_520:


//--------------------- .nv.info._ZN7cutlass13device_kernelIN5flash11enable_sm90INS1_16FlashAttnFwdSm90INS1_25CollectiveMainloopFwdSm90ILi2EN4cute5tupleIJNS5_1CILi1EEES8_S8_EEENS6_IJNS7_ILi128EEENS7_ILi176EEESA_EEELi128ENS_6half_tEfNS_4arch4Sm90ELb0ELb0ELb1ELb1ELb0ELb1ELb0ELb1ELb1ELb1ELb1ELb0EEENS1_21CollectiveEpilogueFwdINS6_IJSA_SA_SB_EEES9_SD_SF_Li256ELb1ELb1ELb1ELb0EEENS1_36VarlenDynamicPersistentTileSchedulerILi128ELi176ELi256ELi128ELb1ELb1ELb1ELb0ELb1ELb1EEEEEEEEEvNT_6ParamsE --------------------------
	.section	.nv.info._ZN7cutlass13device_kernelIN5flash11enable_sm90INS1_16FlashAttnFwdSm90INS1_25CollectiveMainloopFwdSm90ILi2EN4cute5tupleIJNS5_1CILi1EEES8_S8_EEENS6_IJNS7_ILi128EEENS7_ILi176EEESA_EEELi128ENS_6half_tEfNS_4arch4Sm90ELb0ELb0ELb1ELb1ELb0ELb1ELb0ELb1ELb1ELb1ELb1ELb0EEENS1_21CollectiveEpilogueFwdINS6_IJSA_SA_SB_EEES9_SD_SF_Li256ELb1ELb1ELb1ELb0EEENS1_36VarlenDynamicPersistentTileSchedulerILi128ELi176ELi256ELi128ELb1ELb1ELb1ELb0ELb1ELb1EEEEEEEEEvNT_6ParamsE,"",@"SHT_CUDA_INFO"
	.sectionflags	@""
	.align	4


	//----- nvinfo : EIATTR_CUDA_API_VERSION
	.align		4
        /*0000*/ 	.byte	0x04, 0x37
        /*0002*/ 	.short	(.L_522 - .L_521)
.L_521:
        /*0004*/ 	.word	0x00000082


	//----- nvinfo : EIATTR_KPARAM_INFO
	.align		4
.L_522:
        /*0008*/ 	.byte	0x04, 0x17
        /*000a*/ 	.short	(.L_524 - .L_523)
.L_523:
        /*000c*/ 	.word	0x00000000
        /*0010*/ 	.short	0x0000
        /*0012*/ 	.short	0x0000
        /*0014*/ 	.byte	0x00, 0xf0, 0x01, 0x2a


	//----- nvinfo : EIATTR_SPARSE_MMA_MASK
	.align		4
.L_524:
        /*0018*/ 	.byte	0x03, 0x50
        /*001a*/ 	.short	0x0000


	//----- nvinfo : EIATTR_MAXREG_COUNT
	.align		4
        /*001c*/ 	.byte	0x03, 0x1b
        /*001e*/ 	.short	0x00a8


	//----- nvinfo : EIATTR_MERCURY_ISA_VERSION
	.align		4
        /*0020*/ 	.byte	0x03, 0x5f
        /*0022*/ 	.short	0x0101


	//----- nvinfo : EIATTR_VRC_CTA_INIT_COUNT
	.align		4
        /*0024*/ 	.byte	0x02, 0x4a
	.zero		1
	.zero		1


	//----- nvinfo : EIATTR_EXIT_INSTR_OFFSETS
	.align		4
        /*0028*/ 	.byte	0x04, 0x1c
        /*002a*/ 	.short	(.L_526 - .L_525)


	//   ....[0]....
.L_525:
        /*002c*/ 	.word	0x00000010


	//----- nvinfo : EIATTR_MAX_THREADS
	.align		4
.L_526:
        /*0030*/ 	.byte	0x04, 0x05
        /*0032*/ 	.short	(.L_528 - .L_527)
.L_527:
        /*0034*/ 	.word	0x00000180
        /*0038*/ 	.word	0x00000001
        /*003c*/ 	.word	0x00000001


	//----- nvinfo : EIATTR_CBANK_PARAM_SIZE
	.align		4
.L_528:
        /*0040*/ 	.byte	0x03, 0x19
        /*0042*/ 	.short	0x0a80


	//----- nvinfo : EIATTR_PARAM_CBANK
	.align		4
        /*0044*/ 	.byte	0x04, 0x0a
        /*0046*/ 	.short	(.L_530 - .L_529)
	.align		4
.L_529:
        /*0048*/ 	.word	index@(.nv.constant0._ZN7cutlass13device_kernelIN5flash11enable_sm90INS1_16FlashAttnFwdSm90INS1_25CollectiveMainloopFwdSm90ILi2EN4cute5tupleIJNS5_1CILi1EEES8_S8_EEENS6_IJNS7_ILi128EEENS7_ILi176EEESA_EEELi128ENS_6half_tEfNS_4arch4Sm90ELb0ELb0ELb1ELb1ELb0ELb1ELb0ELb1ELb1ELb1ELb1ELb0EEENS1_21CollectiveEpilogueFwdINS6_IJSA_SA_SB_EEES9_SD_SF_Li256ELb1ELb1ELb1ELb0EEENS1_36VarlenDynamicPersistentTileSchedulerILi128ELi176ELi256ELi128ELb1ELb1ELb1ELb0ELb1ELb1EEEEEEEEEvNT_6ParamsE)
        /*004c*/ 	.short	0x0380
        /*004e*/ 	.short	0x0a80


	//----- nvinfo : EIATTR_SW_WAR
	.align		4
.L_530:
        /*0050*/ 	.byte	0x04, 0x36
        /*0052*/ 	.short	(.L_532 - .L_531)
.L_531:
        /*0054*/ 	.word	0x00000008
.L_532:


//--------------------- .nv.info._ZN7cutlass13device_kernelIN5flash11enable_sm90INS1_16FlashAttnFwdSm90INS1_25CollectiveMainloopFwdSm90ILi2EN4cute5tupleIJNS5_1CILi1EEES8_S8_EEENS6_IJNS7_ILi128EEESA_SA_EEELi128ENS_6half_tEfNS_4arch4Sm90ELb0ELb1ELb1ELb0ELb0ELb0ELb0ELb1ELb1ELb1ELb1ELb0EEENS1_21CollectiveEpilogueFwdISB_S9_SC_SE_Li256ELb0ELb1ELb1ELb0EEENS1_19SingleTileSchedulerILb0ELb1ELb1ELi128EEEEEEEEEvNT_6ParamsE --------------------------
	.section	.nv.info._ZN7cutlass13device_kernelIN5flash11enable_sm90INS1_16FlashAttnFwdSm90INS1_25CollectiveMainloopFwdSm90ILi2EN4cute5tupleIJNS5_1CILi1EEES8_S8_EEENS6_IJNS7_ILi128EEESA_SA_EEELi128ENS_6half_tEfNS_4arch4Sm90ELb0ELb1ELb1ELb0ELb0ELb0ELb0ELb1ELb1ELb1ELb1ELb0EEENS1_21CollectiveEpilogueFwdISB_S9_SC_SE_Li256ELb0ELb1ELb1ELb0EEENS1_19SingleTileSchedulerILb0ELb1ELb1ELi128EEEEEEEEEvNT_6ParamsE,"",@"SHT_CUDA_INFO"
	.sectionflags	@""
	.align	4


	//----- nvinfo : EIATTR_CUDA_API_VERSION
	.align		4
        /*0000*/ 	.byte	0x04, 0x37
        /*0002*/ 	.short	(.L_534 - .L_533)
.L_533:
        /*0004*/ 	.word	0x00000082


	//----- nvinfo : EIATTR_KPARAM_INFO
	.align		4
.L_534:
        /*0008*/ 	.byte	0x04, 0x17
        /*000a*/ 	.short	(.L_536 - .L_535)
.L_535:
        /*000c*/ 	.word	0x00000000
        /*0010*/ 	.short	0x0000
        /*0012*/ 	.short	0x0000
        /*0014*/ 	.byte	0x00, 0xf0, 0x01, 0x28


	//----- nvinfo : EIATTR_SPARSE_MMA_MASK
	.align		4
.L_536:
        /*0018*/ 	.byte	0x03, 0x50
        /*001a*/ 	.short	0x0000


	//----- nvinfo : EIATTR_MAXREG_COUNT
	.align		4
        /*001c*/ 	.byte	0x03, 0x1b
        /*001e*/ 	.short	0x00a8


	//----- nvinfo : EIATTR_MERCURY_ISA_VERSION
	.align		4
        /*0020*/ 	.byte	0x03, 0x5f
        /*0022*/ 	.short	0x0101


	//----- nvinfo : EIATTR_VRC_CTA_INIT_COUNT
	.align		4
        /*0024*/ 	.byte	0x02, 0x4a
	.zero		1
	.zero		1


	//----- nvinfo : EIATTR_EXIT_INSTR_OFFSETS
	.align		4
        /*0028*/ 	.byte	0x04, 0x1c
        /*002a*/ 	.short	(.L_538 - .L_537)


	//   ....[0]....
.L_537:
        /*002c*/ 	.word	0x00000010


	//----- nvinfo : EIATTR_MAX_THREADS
	.align		4
.L_538:
        /*0030*/ 	.byte	0x04, 0x05
        /*0032*/ 	.short	(.L_540 - .L_539)
.L_539:
        /*0034*/ 	.word	0x00000180
        /*0038*/ 	.word	0x00000001
        /*003c*/ 	.word	0x00000001


	//----- nvinfo : EIATTR_CBANK_PARAM_SIZE
	.align		4
.L_540:
        /*0040*/ 	.byte	0x03, 0x19
        /*0042*/ 	.short	0x0a00


	//----- nvinfo : EIATTR_PARAM_CBANK
	.align		4
        /*0044*/ 	.byte	0x04, 0x0a
        /*0046*/ 	.short	(.L_542 - .L_541)
	.align		4
.L_541:
        /*0048*/ 	.word	index@(.nv.constant0._ZN7cutlass13device_kernelIN5flash11enable_sm90INS1_16FlashAttnFwdSm90INS1_25CollectiveMainloopFwdSm90ILi2EN4cute5tupleIJNS5_1CILi1EEES8_S8_EEENS6_IJNS7_ILi128EEESA_SA_EEELi128ENS_6half_tEfNS_4arch4Sm90ELb0ELb1ELb1ELb0ELb0ELb0ELb0ELb1ELb1ELb1ELb1ELb0EEENS1_21CollectiveEpilogueFwdISB_S9_SC_SE_Li256ELb0ELb1ELb1ELb0EEENS1_19SingleTileSchedulerILb0ELb1ELb1ELi128EEEEEEEEEvNT_6ParamsE)
        /*004c*/ 	.short	0x0380
        /*004e*/ 	.short	0x0a00


	//----- nvinfo : EIATTR_SW_WAR
	.align		4
.L_542:
        /*0050*/ 	.byte	0x04, 0x36
        /*0052*/ 	.short	(.L_544 - .L_543)
.L_543:
        /*0054*/ 	.word	0x00000008
.L_544:


//--------------------- .nv.info._ZN7cutlass13device_kernelIN5flash11enable_sm90INS1_16FlashAttnFwdSm90INS1_25CollectiveMainloopFwdSm90ILi2EN4cute5tupleIJNS5_1CILi1EEES8_S8_EEENS6_IJNS7_ILi128EEESA_SA_EEELi128ENS_6half_tEfNS_4arch4Sm90ELb0ELb1ELb1ELb1ELb0ELb0ELb0ELb1ELb1ELb1ELb1ELb0EEENS1_21CollectiveEpilogueFwdISB_S9_SC_SE_Li256ELb1ELb1ELb1ELb0EEENS1_36VarlenDynamicPersistentTileSchedulerILi128ELi128ELi256ELi128ELb1ELb1ELb1ELb1ELb0ELb1EEEEEEEEEvNT_6ParamsE --------------------------
	.section	.nv.info._ZN7cutlass13device_kernelIN5flash11enable_sm90INS1_16FlashAttnFwdSm90INS1_25CollectiveMainloopFwdSm90ILi2EN4cute5tupleIJNS5_1CILi1EEES8_S8_EEENS6_IJNS7_ILi128EEESA_SA_EEELi128ENS_6half_tEfNS_4arch4Sm90ELb0ELb1ELb1ELb1ELb0ELb0ELb0ELb1ELb1ELb1ELb1ELb0EEENS1_21CollectiveEpilogueFwdISB_S9_SC_SE_Li256ELb1ELb1ELb1ELb0EEENS1_36VarlenDynamicPersistentTileSchedulerILi128ELi128ELi256ELi128ELb1ELb1ELb1ELb1ELb0ELb1EEEEEEEEEvNT_6ParamsE,"",@"SHT_CUDA_INFO"
	.sectionflags	@""
	.align	4


	//----- nvinfo : EIATTR_CUDA_API_VERSION
	.align		4
        /*0000*/ 	.byte	0x04, 0x37
        /*0002*/ 	.short	(.L_546 - .L_545)
.L_545:
        /*0004*/ 	.word	0x00000082


	//----- nvinfo : EIATTR_KPARAM_INFO
	.align		4
.L_546:
        /*0008*/ 	.byte	0x04, 0x17
        /*000a*/ 	.short	(.L_548 - .L_547)
.L_547:
        /*000c*/ 	.word	0x00000000
        /*0010*/ 	.short	0x0000
        /*0012*/ 	.short	0x0000
        /*0014*/ 	.byte	0x00, 0xf0, 0x01, 0x2a


	//----- nvinfo : EIATTR_SPARSE_MMA_MASK
	.align		4
.L_548:
        /*0018*/ 	.byte	0x03, 0x50
        /*001a*/ 	.short	0x0000


	//----- nvinfo : EIATTR_MAXREG_COUNT
	.align		4
        /*001c*/ 	.byte	0x03, 0x1b
        /*001e*/ 	.short	0x00a8


	//----- nvinfo : EIATTR_MERCURY_ISA_VERSION
	.align		4
        /*0020*/ 	.byte	0x03, 0x5f
        /*0022*/ 	.short	0x0101


	//----- nvinfo : EIATTR_VRC_CTA_INIT_COUNT
	.align		4
        /*0024*/ 	.byte	0x02, 0x4a
	.zero		1
	.zero		1


	//----- nvinfo : EIATTR_EXIT_INSTR_OFFSETS
	.align		4
        /*0028*/ 	.byte	0x04, 0x1c
        /*002a*/ 	.short	(.L_550 - .L_549)


	//   ....[0]....
.L_549:
        /*002c*/ 	.word	0x00000010


	//----- nvinfo : EIATTR_MAX_THREADS
	.align		4
.L_550:
        /*0030*/ 	.byte	0x04, 0x05
        /*0032*/ 	.short	(.L_552 - .L_551)
.L_551:
        /*0034*/ 	.word	0x00000180
        /*0038*/ 	.word	0x00000001
        /*003c*/ 	.word	0x00000001


	//----- nvinfo : EIATTR_CBANK_PARAM_SIZE
	.align		4
.L_552:
        /*0040*/ 	.byte	0x03, 0x19
        /*0042*/ 	.short	0x0a80


	//----- nvinfo : EIATTR_PARAM_CBANK
	.align		4
        /*0044*/ 	.byte	0x04, 0x0a
        /*0046*/ 	.short	(.L_554 - .L_553)
	.align		4
.L_553:
        /*0048*/ 	.word	index@(.nv.constant0._ZN7cutlass13device_kernelIN5flash11enable_sm90INS1_16FlashAttnFwdSm90INS1_25CollectiveMainloopFwdSm90ILi2EN4cute5tupleIJNS5_1CILi1EEES8_S8_EEENS6_IJNS7_ILi128EEESA_SA_EEELi128ENS_6half_tEfNS_4arch4Sm90ELb0ELb1ELb1ELb1ELb0ELb0ELb0ELb1ELb1ELb1ELb1ELb0EEENS1_21CollectiveEpilogueFwdISB_S9_SC_SE_Li256ELb1ELb1ELb1ELb0EEENS1_36VarlenDynamicPersistentTileSchedulerILi128ELi128ELi256ELi128ELb1ELb1ELb1ELb1ELb0ELb1EEEEEEEEEvNT_6ParamsE)
        /*004c*/ 	.short	0x0380
        /*004e*/ 	.short	0x0a80


	//----- nvinfo : EIATTR_SW_WAR
	.align		4
.L_554:
        /*0050*/ 	.byte	0x04, 0x36
        /*0052*/ 	.short	(.L_556 - .L_555)
.L_555:
        /*0054*/ 	.word	0x00000008
.L_556:


//--------------------- .nv.info._ZN7cutlass13device_kernelIN5flash11enable_sm90INS1_16FlashAttnFwdSm90INS1_25CollectiveMainloopFwdSm90ILi2EN4cute5tupleIJNS5_1CILi1EEES8_S8_EEENS6_IJNS7_ILi128EEESA_SA_EEELi128ENS_6half_tEfNS_4arch4Sm90ELb0ELb1ELb1ELb1ELb0ELb1ELb0ELb1ELb1ELb1ELb1ELb0EEENS1_21CollectiveEpilogueFwdISB_S9_SC_SE_Li256ELb1ELb1ELb1ELb0EEENS1_36VarlenDynamicPersistentTileSchedulerILi128ELi128ELi256ELi128ELb1ELb1ELb1ELb1ELb0ELb1EEEEEEEEEvNT_6ParamsE --------------------------
	.section	.nv.info._ZN7cutlass13device_kernelIN5flash11enable_sm90INS1_16FlashAttnFwdSm90INS1_25CollectiveMainloopFwdSm90ILi2EN4cute5tupleIJNS5_1CILi1EEES8_S8_EEENS6_IJNS7_ILi128EEESA_SA_EEELi128ENS_6half_tEfNS_4arch4Sm90ELb0ELb1ELb1ELb1ELb0ELb1ELb0ELb1ELb1ELb1ELb1ELb0EEENS1_21CollectiveEpilogueFwdISB_S9_SC_SE_Li256ELb1ELb1ELb1ELb0EEENS1_36VarlenDynamicPersistentTileSchedulerILi128ELi128ELi256ELi128ELb1ELb1ELb1ELb1ELb0ELb1EEEEEEEEEvNT_6ParamsE,"",@"SHT_CUDA_INFO"
	.sectionflags	@""
	.align	4


	//----- nvinfo : EIATTR_CUDA_API_VERSION
	.align		4
        /*0000*/ 	.byte	0x04, 0x37
        /*0002*/ 	.short	(.L_558 - .L_557)
.L_557:
        /*0004*/ 	.word	0x00000082


	//----- nvinfo : EIATTR_KPARAM_INFO
	.align		4
.L_558:
        /*0008*/ 	.byte	0x04, 0x17
        /*000a*/ 	.short	(.L_560 - .L_559)
.L_559:
        /*000c*/ 	.word	0x00000000
        /*0010*/ 	.short	0x0000
        /*0012*/ 	.short	0x0000
        /*0014*/ 	.byte	0x00, 0xf0, 0x01, 0x2a


	//----- nvinfo : EIATTR_SPARSE_MMA_MASK
	.align		4
.L_560:
        /*0018*/ 	.byte	0x03, 0x50
        /*001a*/ 	.short	0x0000


	//----- nvinfo : EIATTR_MAXREG_COUNT
	.align		4
        /*001c*/ 	.byte	0x03, 0x1b
        /*001e*/ 	.short	0x00a8


	//----- nvinfo : EIATTR_MERCURY_ISA_VERSION
	.align		4
        /*0020*/ 	.byte	0x03, 0x5f
        /*0022*/ 	.short	0x0101


	//----- nvinfo : EIATTR_VRC_CTA_INIT_COUNT
	.align		4
        /*0024*/ 	.byte	0x02, 0x4a
	.zero		1
	.zero		1


	//----- nvinfo : EIATTR_EXIT_INSTR_OFFSETS
	.align		4
        /*0028*/ 	.byte	0x04, 0x1c
        /*002a*/ 	.short	(.L_562 - .L_561)


	//   ....[0]....
.L_561:
        /*002c*/ 	.word	0x00000010


	//----- nvinfo : EIATTR_MAX_THREADS
	.align		4
.L_562:
        /*0030*/ 	.byte	0x04, 0x05
        /*0032*/ 	.short	(.L_564 - .L_563)
.L_563:
        /*0034*/ 	.word	0x00000180
        /*0038*/ 	.word	0x00000001
        /*003c*/ 	.word	0x00000001


	//----- nvinfo : EIATTR_CBANK_PARAM_SIZE
	.align		4
.L_564:
        /*0040*/ 	.byte	0x03, 0x19
        /*0042*/ 	.short	0x0a80


	//----- nvinfo : EIATTR_PARAM_CBANK
	.align		4
        /*0044*/ 	.byte	0x04, 0x0a
        /*0046*/ 	.short	(.L_566 - .L_565)
	.align		4
.L_565:
        /*0048*/ 	.word	index@(.nv.constant0._ZN7cutlass13device_kernelIN5flash11enable_sm90INS1_16FlashAttnFwdSm90INS1_25CollectiveMainloopFwdSm90ILi2EN4cute5tupleIJNS5_1CILi1EEES8_S8_EEENS6_IJNS7_ILi128EEESA_SA_EEELi128ENS_6half_tEfNS_4arch4Sm90ELb0ELb1ELb1ELb1ELb0ELb1ELb0ELb1ELb1ELb1ELb1ELb0EEENS1_21CollectiveEpilogueFwdISB_S9_SC_SE_Li256ELb1ELb1ELb1ELb0EEENS1_36VarlenDynamicPersistentTileSchedulerILi128ELi128ELi256ELi128ELb1ELb1ELb1ELb1ELb0ELb1EEEEEEEEEvNT_6ParamsE)
        /*004c*/ 	.short	0x0380
        /*004e*/ 	.short	0x0a80


	//----- nvinfo : EIATTR_SW_WAR
	.align		4
.L_566:
        /*0050*/ 	.byte	0x04, 0x36
        /*0052*/ 	.short	(.L_568 - .L_567)
.L_567:
        /*0054*/ 	.word	0x00000008
.L_568:


//--------------------- .nv.info._ZN7cutlass13device_kernelIN5flash11enable_sm90INS1_16FlashAttnFwdSm90INS1_25CollectiveMainloopFwdSm90ILi2EN4cute5tupleIJNS5_1CILi1EEES8_S8_EEENS6_IJNS7_ILi128EEESA_SA_EEELi128ENS_6half_tEfNS_4arch4Sm90ELb1ELb0ELb1ELb0ELb0ELb0ELb0ELb1ELb1ELb1ELb1ELb0EEENS1_21CollectiveEpilogueFwdISB_S9_SC_SE_Li256ELb0ELb1ELb1ELb0EEENS1_19SingleTileSchedulerILb0ELb1ELb1ELi128EEEEEEEEEvNT_6ParamsE --------------------------
	.section	.nv.info._ZN7cutlass13device_kernelIN5flash11enable_sm90INS1_16FlashAttnFwdSm90INS1_25CollectiveMainloopFwdSm90ILi2EN4cute5tupleIJNS5_1CILi1EEES8_S8_EEENS6_IJNS7_ILi128EEESA_SA_EEELi128ENS_6half_tEfNS_4arch4Sm90ELb1ELb0ELb1ELb0ELb0ELb0ELb0ELb1ELb1ELb1ELb1ELb0EEENS1_21CollectiveEpilogueFwdISB_S9_SC_SE_Li256ELb0ELb1ELb1ELb0EEENS1_19SingleTileSchedulerILb0ELb1ELb1ELi128EEEEEEEEEvNT_6ParamsE,"",@"SHT_CUDA_INFO"
	.sectionflags	@""
	.align	4


	//----- nvinfo : EIATTR_CUDA_API_VERSION
	.align		4
        /*0000*/ 	.byte	0x04, 0x37
        /*0002*/ 	.short	(.L_570 - .L_569)
.L_569:
        /*0004*/ 	.word	0x00000082


	//----- nvinfo : EIATTR_KPARAM_INFO
	.align		4
.L_570:
        /*0008*/ 	.byte	0x04, 0x17
        /*000a*/ 	.short	(.L_572 - .L_571)
.L_571:
        /*000c*/ 	.word	0x00000000
        /*0010*/ 	.short	0x0000
        /*0012*/ 	.short	0x0000
        /*0014*/ 	.byte	0x00, 0xf0, 0x01, 0x28


	//----- nvinfo : EIATTR_SPARSE_MMA_MASK
	.align		4
.L_572:
        /*0018*/ 	.byte	0x03, 0x50
        /*001a*/ 	.short	0x0000


	//----- nvinfo : EIATTR_MAXREG_COUNT
	.align		4
        /*001c*/ 	.byte	0x03, 0x1b
        /*001e*/ 	.short	0x00a8


	//----- nvinfo : EIATTR_MERCURY_ISA_VERSION
	.align		4
        /*0020*/ 	.byte	0x03, 0x5f
        /*0022*/ 	.short	0x0101


	//----- nvinfo : EIATTR_VRC_CTA_INIT_COUNT
	.align		4
        /*0024*/ 	.byte	0x02, 0x4a
	.zero		1
	.zero		1


	//----- nvinfo : EIATTR_EXIT_INSTR_OFFSETS
	.align		4
        /*0028*/ 	.byte	0x04, 0x1c
        /*002a*/ 	.short	(.L_574 - .L_573)


	//   ....[0]....
.L_573:
        /*002c*/ 	.word	0x00000010


	//----- nvinfo : EIATTR_MAX_THREADS
	.align		4
.L_574:
        /*0030*/ 	.byte	0x04, 0x05
        /*0032*/ 	.short	(.L_576 - .L_575)
.L_575:
        /*0034*/ 	.word	0x00000180
        /*0038*/ 	.word	0x00000001
        /*003c*/ 	.word	0x00000001


	//----- nvinfo : EIATTR_CBANK_PARAM_SIZE
	.align		4
.L_576:
        /*0040*/ 	.byte	0x03, 0x19
        /*0042*/ 	.short	0x0a00


	//----- nvinfo : EIATTR_PARAM_CBANK
	.align		4
        /*0044*/ 	.byte	0x04, 0x0a
        /*0046*/ 	.short	(.L_578 - .L_577)
	.align		4
.L_577:
        /*0048*/ 	.word	index@(.nv.constant0._ZN7cutlass13device_kernelIN5flash11enable_sm90INS1_16FlashAttnFwdSm90INS1_25CollectiveMainloopFwdSm90ILi2EN4cute5tupleIJNS5_1CILi1EEES8_S8_EEENS6_IJNS7_ILi128EEESA_SA_EEELi128ENS_6half_tEfNS_4arch4Sm90ELb1ELb0ELb1ELb0ELb0ELb0ELb0ELb1ELb1ELb1ELb1ELb0EEENS1_21CollectiveEpilogueFwdISB_S9_SC_SE_Li256ELb0ELb1ELb1ELb0EEENS1_19SingleTileSchedulerILb0ELb1ELb1ELi128EEEEEEEEEvNT_6ParamsE)
        /*004c*/ 	.short	0x0380
        /*004e*/ 	.short	0x0a00


	//----- nvinfo : EIATTR_SW_WAR
	.align		4
.L_578:
        /*0050*/ 	.byte	0x04, 0x36
        /*0052*/ 	.short	(.L_580 - .L_579)
.L_579:
        /*0054*/ 	.word	0x00000008
.L_580:


//--------------------- .nv.info._ZN7cutlass13device_kernelIN5flash11enable_sm90INS1_16FlashAttnFwdSm90INS1_25CollectiveMainloopFwdSm90ILi2EN4cute5tupleIJNS5_1CILi1EEES8_S8_EEENS6_IJNS7_ILi128EEESA_SA_EEELi128ENS_6half_tEfNS_4arch4Sm90ELb1ELb0ELb1ELb1ELb0ELb0ELb0ELb1ELb1ELb1ELb1ELb0EEENS1_21CollectiveEpilogueFwdISB_S9_SC_SE_Li256ELb1ELb1ELb1ELb0EEENS1_36VarlenDynamicPersistentTileSchedulerILi128ELi128ELi256ELi128ELb1ELb1ELb1ELb1ELb1ELb1EEEEEEEEEvNT_6ParamsE --------------------------
	.section	.nv.info._ZN7cutlass13device_kernelIN5flash11enable_sm90INS1_16FlashAttnFwdSm90INS1_25CollectiveMainloopFwdSm90ILi2EN4cute5tupleIJNS5_1CILi1EEES8_S8_EEENS6_IJNS7_ILi128EEESA_SA_EEELi128ENS_6half_tEfNS_4arch4Sm90ELb1ELb0ELb1ELb1ELb0ELb0ELb0ELb1ELb1ELb1ELb1ELb0EEENS1_21CollectiveEpilogueFwdISB_S9_SC_SE_Li256ELb1ELb1ELb1ELb0EEENS1_36VarlenDynamicPersistentTileSchedulerILi128ELi128ELi256ELi128ELb1ELb1ELb1ELb1ELb1ELb1EEEEEEEEEvNT_6ParamsE,"",@"SHT_CUDA_INFO"
	.sectionflags	@""
	.align	4


	//----- nvinfo : EIATTR_CUDA_API_VERSION
	.align		4
        /*0000*/ 	.byte	0x04, 0x37
        /*0002*/ 	.short	(.L_582 - .L_581)
.L_581:
        /*0004*/ 	.word	0x00000082


	//----- nvinfo : EIATTR_KPARAM_INFO
	.align		4
.L_582:
        /*0008*/ 	.byte	0x04, 0x17
        /*000a*/ 	.short	(.L_584 - .L_583)
.L_583:
        /*000c*/ 	.word	0x00000000
        /*0010*/ 	.short	0x0000
        /*0012*/ 	.short	0x0000
        /*0014*/ 	.byte	0x00, 0xf0, 0x01, 0x2a


	//----- nvinfo : EIATTR_SPARSE_MMA_MASK
	.align		4
.L_584:
        /*0018*/ 	.byte	0x03, 0x50
        /*001a*/ 	.short	0x0000


	//----- nvinfo : EIATTR_MAXREG_COUNT
	.align		4
        /*001c*/ 	.byte	0x03, 0x1b
        /*001e*/ 	.short	0x00a8


	//----- nvinfo : EIATTR_MERCURY_ISA_VERSION
	.align		4
        /*0020*/ 	.byte	0x03, 0x5f
        /*0022*/ 	.short	0x0101


	//----- nvinfo : EIATTR_VRC_CTA_INIT_COUNT
	.align		4
        /*0024*/ 	.byte	0x02, 0x4a
	.zero		1
	.zero		1


	//----- nvinfo : EIATTR_EXIT_INSTR_OFFSETS
	.align		4
        /*0028*/ 	.byte	0x04, 0x1c
        /*002a*/ 	.short	(.L_586 - .L_585)


	//   ....[0]....
.L_585:
        /*002c*/ 	.word	0x00000010


	//----- nvinfo : EIATTR_MAX_THREADS
	.align		4
.L_586:
        /*0030*/ 	.byte	0x04, 0x05
        /*0032*/ 	.short	(.L_588 - .L_587)
.L_587:
        /*0034*/ 	.word	0x00000180
        /*0038*/ 	.word	0x00000001
        /*003c*/ 	.word	0x00000001


	//----- nvinfo : EIATTR_CBANK_PARAM_SIZE
	.align		4
.L_588:
        /*0040*/ 	.byte	0x03, 0x19
        /*0042*/ 	.short	0x0a80


	//----- nvinfo : EIATTR_PARAM_CBANK
	.align		4
        /*0044*/ 	.byte	0x04, 0x0a
        /*0046*/ 	.short	(.L_590 - .L_589)
	.align		4
.L_589:
        /*0048*/ 	.word	index@(.nv.constant0._ZN7cutlass13device_kernelIN5flash11enable_sm90INS1_16FlashAttnFwdSm90INS1_25CollectiveMainloopFwdSm90ILi2EN4cute5tupleIJNS5_1CILi1EEES8_S8_EEENS6_IJNS7_ILi128EEESA_SA_EEELi128ENS_6half_tEfNS_4arch4Sm90ELb1ELb0ELb1ELb1ELb0ELb0ELb0ELb1ELb1ELb1ELb1ELb0EEENS1_21CollectiveEpilogueFwdISB_S9_SC_SE_Li256ELb1ELb1ELb1ELb0EEENS1_36VarlenDynamicPersistentTileSchedulerILi128ELi128ELi256ELi128ELb1ELb1ELb1ELb1ELb1ELb1EEEEEEEEEvNT_6ParamsE)
        /*004c*/ 	.short	0x0380
        /*004e*/ 	.short	0x0a80


	//----- nvinfo : EIATTR_SW_WAR
	.align		4
.L_590:
        /*0050*/ 	.byte	0x04, 0x36
        /*0052*/ 	.short	(.L_592 - .L_591)
.L_591:
        /*0054*/ 	.word	0x00000008
.L_592:


//--------------------- .nv.info._ZN7cutlass13device_kernelIN5flash11enable_sm90INS1_16FlashAttnFwdSm90INS1_25CollectiveMainloopFwdSm90ILi2EN4cute5tupleIJNS5_1CILi1EEES8_S8_EEENS6_IJNS7_ILi128EEESA_SA_EEELi128ENS_6half_tEfNS_4arch4Sm90ELb1ELb0ELb1ELb1ELb0ELb1ELb0ELb1ELb1ELb1ELb1ELb0EEENS1_21CollectiveEpilogueFwdISB_S9_SC_SE_Li256ELb1ELb1ELb1ELb0EEENS1_36VarlenDynamicPersistentTileSchedulerILi128ELi128ELi256ELi128ELb1ELb1ELb1ELb1ELb1ELb1EEEEEEEEEvNT_6ParamsE --------------------------
	.section	.nv.info._ZN7cutlass13device_kernelIN5flash11enable_sm90INS1_16FlashAttnFwdSm90INS1_25CollectiveMainloopFwdSm90ILi2EN4cute5tupleIJNS5_1CILi1EEES8_S8_EEENS6_IJNS7_ILi128EEESA_SA_EEELi128ENS_6half_tEfNS_4arch4Sm90ELb1ELb0ELb1ELb1ELb0ELb1ELb0ELb1ELb1ELb1ELb1ELb0EEENS1_21CollectiveEpilogueFwdISB_S9_SC_SE_Li256ELb1ELb1ELb1ELb0EEENS1_36VarlenDynamicPersistentTileSchedulerILi128ELi128ELi256ELi128ELb1ELb1ELb1ELb1ELb1ELb1EEEEEEEEEvNT_6ParamsE,"",@"SHT_CUDA_INFO"
	.sectionflags	@""
	.align	4


	//----- nvinfo : EIATTR_CUDA_API_VERSION
	.align		4
        /*0000*/ 	.byte	0x04, 0x37
        /*0002*/ 	.short	(.L_594 - .L_593)
.L_593:
        /*0004*/ 	.word	0x00000082


	//----- nvinfo : EIATTR_KPARAM_INFO
	.align		4
.L_594:
        /*0008*/ 	.byte	0x04, 0x17
        /*000a*/ 	.short	(.L_596 - .L_595)
.L_595:
        /*000c*/ 	.word	0x00000000
        /*0010*/ 	.short	0x0000
        /*0012*/ 	.short	0x0000
        /*0014*/ 	.byte	0x00, 0xf0, 0x01, 0x2a


	//----- nvinfo : EIATTR_SPARSE_MMA_MASK
	.align		4
.L_596:
        /*0018*/ 	.byte	0x03, 0x50
        /*001a*/ 	.short	0x0000


	//----- nvinfo : EIATTR_MAXREG_COUNT
	.align		4
        /*001c*/ 	.byte	0x03, 0x1b
        /*001e*/ 	.short	0x00a8


	//----- nvinfo : EIATTR_MERCURY_ISA_VERSION
	.align		4
        /*0020*/ 	.byte	0x03, 0x5f
        /*0022*/ 	.short	0x0101


	//----- nvinfo : EIATTR_VRC_CTA_INIT_COUNT
	.align		4
        /*0024*/ 	.byte	0x02, 0x4a
	.zero		1
	.zero		1


	//----- nvinfo : EIATTR_EXIT_INSTR_OFFSETS
	.align		4
        /*0028*/ 	.byte	0x04, 0x1c
        /*002a*/ 	.short	(.L_598 - .L_597)


	//   ....[0]....
.L_597:
        /*002c*/ 	.word	0x00000010


	//----- nvinfo : EIATTR_MAX_THREADS
	.align		4
.L_598:
        /*0030*/ 	.byte	0x04, 0x05
        /*0032*/ 	.short	(.L_600 - .L_599)
.L_599:
        /*0034*/ 	.word	0x00000180
        /*0038*/ 	.word	0x00000001
        /*003c*/ 	.word	0x00000001


	//----- nvinfo : EIATTR_CBANK_PARAM_SIZE
	.align		4
.L_600:
        /*0040*/ 	.byte	0x03, 0x19
        /*0042*/ 	.short	0x0a80


	//----- nvinfo : EIATTR_PARAM_CBANK
	.align		4
        /*0044*/ 	.byte	0x04, 0x0a
        /*0046*/ 	.short	(.L_602 - .L_601)
	.align		4
.L_601:
        /*0048*/ 	.word	index@(.nv.constant0._ZN7cutlass13device_kernelIN5flash11enable_sm90INS1_16FlashAttnFwdSm90INS1_25CollectiveMainloopFwdSm90ILi2EN4cute5tupleIJNS5_1CILi1EEES8_S8_EEENS6_IJNS7_ILi128EEESA_SA_EEELi128ENS_6half_tEfNS_4arch4Sm90ELb1ELb0ELb1ELb1ELb0ELb1ELb0ELb1ELb1ELb1ELb1ELb0EEENS1_21CollectiveEpilogueFwdISB_S9_SC_SE_Li256ELb1ELb1ELb1ELb0EEENS1_36VarlenDynamicPersistentTileSchedulerILi128ELi128ELi256ELi128ELb1ELb1ELb1ELb1ELb1ELb1EEEEEEEEEvNT_6ParamsE)
        /*004c*/ 	.short	0x0380
        /*004e*/ 	.short	0x0a80


	//----- nvinfo : EIATTR_SW_WAR
	.align		4
.L_602:
        /*0050*/ 	.byte	0x04, 0x36
        /*0052*/ 	.short	(.L_604 - .L_603)
.L_603:
        /*0054*/ 	.word	0x00000008
.L_604:


//--------------------- .nv.info._ZN7cutlass13device_kernelIN5flash11enable_sm90INS1_16FlashAttnFwdSm90INS1_25CollectiveMainloopFwdSm90ILi2EN4cute5tupleIJNS5_1CILi1EEES8_S8_EEENS6_IJNS7_ILi192EEENS7_ILi144EEENS7_ILi96EEEEEELi96ENS_6half_tEfNS_4arch4Sm90ELb0ELb0ELb1ELb0ELb0ELb0ELb0ELb0ELb1ELb1ELb1ELb0EEENS1_21CollectiveEpilogueFwdINS6_IJSA_SC_SB_EEES9_SE_SG_Li384ELb0ELb1ELb1ELb0EEENS1_19SingleTileSchedulerILb0ELb1ELb1ELi192EEEEEEEEEvNT_6ParamsE --------------------------
	.section	.nv.info._ZN7cutlass13device_kernelIN5flash11enable_sm90INS1_16FlashAttnFwdSm90INS1_25CollectiveMainloopFwdSm90ILi2EN4cute5tupleIJNS5_1CILi1EEES8_S8_EEENS6_IJNS7_ILi192EEENS7_ILi144EEENS7_ILi96EEEEEELi96ENS_6half_tEfNS_4arch4Sm90ELb0ELb0ELb1ELb0ELb0ELb0ELb0ELb0ELb1ELb1ELb1ELb0EEENS1_21CollectiveEpilogueFwdINS6_IJSA_SC_SB_EEES9_SE_SG_Li384ELb0ELb1ELb1ELb0EEENS1_19SingleTileSchedulerILb0ELb1ELb1ELi192EEEEEEEEEvNT_6ParamsE,"",@"SHT_CUDA_INFO"
	.sectionflags	@""
	.align	4


	//----- nvinfo : EIATTR_CUDA_API_VERSION
	.align		4
        /*0000*/ 	.byte	0x04, 0x37
        /*0002*/ 	.short	(.L_606 - .L_605)
.L_605:
        /*0004*/ 	.word	0x00000082


	//----- nvinfo : EIATTR_KPARAM_INFO
	.align		4
.L_606:
        /*0008*/ 	.byte	0x04, 0x17
        /*000a*/ 	.short	(.L_608 - .L_607)
.L_607:
        /*000c*/ 	.word	0x00000000
        /*0010*/ 	.short	0x0000
        /*0012*/ 	.short	0x0000
        /*0014*/ 	.byte	0x00, 0xf0, 0x01, 0x28


	//----- nvinfo : EIATTR_SPARSE_MMA_MASK
	.align		4
.L_608:
        /*0018*/ 	.byte	0x03, 0x50
        /*001a*/ 	.short	0x0000


	//----- nvinfo : EIATTR_MAXREG_COUNT
	.align		4
        /*001c*/ 	.byte	0x03, 0x1b
        /*001e*/ 	.short	0x0080


	//----- nvinfo : EIATTR_MERCURY_ISA_VERSION
	.align		4
        /*0020*/ 	.byte	0x03, 0x5f
        /*0022*/ 	.short	0x0101


	//----- nvinfo : EIATTR_VRC_CTA_INIT_COUNT
	.align		4
        /*0024*/ 	.byte	0x02, 0x4a
	.zero		1
	.zero		1


	//----- nvinfo : EIATTR_EXIT_INSTR_OFFSETS
	.align		4
        /*0028*/ 	.byte	0x04, 0x1c
        /*002a*/ 	.short	(.L_610 - .L_609)


	//   ....[0]....
.L_609:
        /*002c*/ 	.word	0x00000010


	//----- nvinfo : EIATTR_MAX_THREADS
	.align		4
.L_610:
        /*0030*/ 	.byte	0x04, 0x05
        /*0032*/ 	.short	(.L_612 - .L_611)
.L_611:
        /*0034*/ 	.word	0x00000200
        /*0038*/ 	.word	0x00000001
        /*003c*/ 	.word	0x00000001


	//----- nvinfo : EIATTR_CBANK_PARAM_SIZE
	.align		4
.L_612:
        /*0040*/ 	.byte	0x03, 0x19
        /*0042*/ 	.short	0x0a00


	//----- nvinfo : EIATTR_PARAM_CBANK
	.align		4
        /*0044*/ 	.byte	0x04, 0x0a
        /*0046*/ 	.short	(.L_614 - .L_613)
	.align		4
.L_613:
        /*0048*/ 	.word	index@(.nv.constant0._ZN7cutlass13device_kernelIN5flash11enable_sm90INS1_16FlashAttnFwdSm90INS1_25CollectiveMainloopFwdSm90ILi2EN4cute5tupleIJNS5_1CILi1EEES8_S8_EEENS6_IJNS7_ILi192EEENS7_ILi144EEENS7_ILi96EEEEEELi96ENS_6half_tEfNS_4arch4Sm90ELb0ELb0ELb1ELb0ELb0ELb0ELb0ELb0ELb1ELb1ELb1ELb0EEENS1_21CollectiveEpilogueFwdINS6_IJSA_SC_SB_EEES9_SE_SG_Li384ELb0ELb1ELb1ELb0EEENS1_19SingleTileSchedulerILb0ELb1ELb1ELi192EEEEEEEEEvNT_6ParamsE)
        /*004c*/ 	.short	0x0380
        /*004e*/ 	.short	0x0a00


	//----- nvinfo : EIATTR_SW_WAR
	.align		4
.L_614:
        /*0050*/ 	.byte	0x04, 0x36
        /*0052*/ 	.short	(.L_616 - .L_615)
.L_615:
        /*0054*/ 	.word	0x00000008
.L_616:


//--------------------- .nv.info._ZN7cutlass13device_kernelIN5flash11enable_sm90INS1_16FlashAttnFwdSm90INS1_25CollectiveMainloopFwdSm90ILi2EN4cute5tupleIJNS5_1CILi1EEES8_S8_EEENS6_IJNS7_ILi192EEENS7_ILi144EEENS7_ILi96EEEEEELi96ENS_6half_tEfNS_4arch4Sm90ELb0ELb0ELb1ELb1ELb0ELb0ELb0ELb0ELb1ELb1ELb1ELb0EEENS1_21CollectiveEpilogueFwdINS6_IJSA_SC_SB_EEES9_SE_SG_Li384ELb1ELb1ELb1ELb0EEENS1_36VarlenDynamicPersistentTileSchedulerILi192ELi144ELi384ELi128ELb1ELb1ELb1ELb0ELb1ELb1EEEEEEEEEvNT_6ParamsE --------------------------
	.section	.nv.info._ZN7cutlass13device_kernelIN5flash11enable_sm90INS1_16FlashAttnFwdSm90INS1_25CollectiveMainloopFwdSm90ILi2EN4cute5tupleIJNS5_1CILi1EEES8_S8_EEENS6_IJNS7_ILi192EEENS7_ILi144EEENS7_ILi96EEEEEELi96ENS_6half_tEfNS_4arch4Sm90ELb0ELb0ELb1ELb1ELb0ELb0ELb0ELb0ELb1ELb1ELb1ELb0EEENS1_21CollectiveEpilogueFwdINS6_IJSA_SC_SB_EEES9_SE_SG_Li384ELb1ELb1ELb1ELb0EEENS1_36VarlenDynamicPersistentTileSchedulerILi192ELi144ELi384ELi128ELb1ELb1ELb1ELb0ELb1ELb1EEEEEEEEEvNT_6ParamsE,"",@"SHT_CUDA_INFO"
	.sectionflags	@""
	.align	4


	//----- nvinfo : EIATTR_CUDA_API_VERSION
	.align		4
        /*0000*/ 	.byte	0x04, 0x37
        /*0002*/ 	.short	(.L_618 - .L_617)
.L_617:
        /*0004*/ 	.word	0x00000082


	//----- nvinfo : EIATTR_KPARAM_INFO
	.align		4
.L_618:
        /*0008*/ 	.byte	0x04, 0x17
        /*000a*/ 	.short	(.L_620 - .L_619)
.L_619:
        /*000c*/ 	.word	0x00000000
        /*0010*/ 	.short	0x0000
        /*0012*/ 	.short	0x0000
        /*0014*/ 	.byte	0x00, 0xf0, 0x01, 0x2a


	//----- nvinfo : EIATTR_SPARSE_MMA_MASK
	.align		4
.L_620:
        /*0018*/ 	.byte	0x03, 0x50
        /*001a*/ 	.short	0x0000


	//----- nvinfo : EIATTR_MAXREG_COUNT
	.align		4
        /*001c*/ 	.byte	0x03, 0x1b
        /*001e*/ 	.short	0x0080


	//----- nvinfo : EIATTR_MERCURY_ISA_VERSION
	.align		4
        /*0020*/ 	.byte	0x03, 0x5f
        /*0022*/ 	.short	0x0101


	//----- nvinfo : EIATTR_VRC_CTA_INIT_COUNT
	.align		4
        /*0024*/ 	.byte	0x02, 0x4a
	.zero		1
	.zero		1


	//----- nvinfo : EIATTR_EXIT_INSTR_OFFSETS
	.align		4
        /*0028*/ 	.byte	0x04, 0x1c
        /*002a*/ 	.short	(.L_622 - .L_621)


	//   ....[0]....
.L_621:
        /*002c*/ 	.word	0x00000010


	//----- nvinfo : EIATTR_MAX_THREADS
	.align		4
.L_622:
        /*0030*/ 	.byte	0x04, 0x05
        /*0032*/ 	.short	(.L_624 - .L_623)
.L_623:
        /*0034*/ 	.word	0x00000200
        /*0038*/ 	.word	0x00000001
        /*003c*/ 	.word	0x00000001


	//----- nvinfo : EIATTR_CBANK_PARAM_SIZE
	.align		4
.L_624:
        /*0040*/ 	.byte	0x03, 0x19
        /*0042*/ 	.short	0x0a80


	//----- nvinfo : EIATTR_PARAM_CBANK
	.align		4
        /*0044*/ 	.byte	0x04, 0x0a
        /*0046*/ 	.short	(.L_626 - .L_625)
	.align		4
.L_625:
        /*0048*/ 	.word	index@(.nv.constant0._ZN7cutlass13device_kernelIN5flash11enable_sm90INS1_16FlashAttnFwdSm90INS1_25CollectiveMainloopFwdSm90ILi2EN4cute5tupleIJNS5_1CILi1EEES8_S8_EEENS6_IJNS7_ILi192EEENS7_ILi144EEENS7_ILi96EEEEEELi96ENS_6half_tEfNS_4arch4Sm90ELb0ELb0ELb1ELb1ELb0ELb0ELb0ELb0ELb1ELb1ELb1ELb0EEENS1_21CollectiveEpilogueFwdINS6_IJSA_SC_SB_EEES9_SE_SG_Li384ELb1ELb1ELb1ELb0EEENS1_36VarlenDynamicPersistentTileSchedulerILi192ELi144ELi384ELi128ELb1ELb1ELb1ELb0ELb1ELb1EEEEEEEEEvNT_6ParamsE)
        /*004c*/ 	.short	0x0380
        /*004e*/ 	.short	0x0a80


	//----- nvinfo : EIATTR_SW_WAR
	.align		4
.L_626:
        /*0050*/ 	.byte	0x04, 0x36
        /*0052*/ 	.short	(.L_628 - .L_627)
.L_627:
        /*0054*/ 	.word	0x00000008
.L_628:


//--------------------- .nv.info._ZN7cutlass13device_kernelIN5flash11enable_sm90INS1_16FlashAttnFwdSm90INS1_25CollectiveMainloopFwdSm90ILi2EN4cute5tupleIJNS5_1CILi1EEES8_S8_EEENS6_IJNS7_ILi192EEENS7_ILi144EEENS7_ILi96EEEEEELi96ENS_6half_tEfNS_4arch4Sm90ELb0ELb0ELb1ELb1ELb0ELb1ELb0ELb0ELb1ELb1ELb1ELb0EEENS1_21CollectiveEpilogueFwdINS6_IJSA_SC_SB_EEES9_SE_SG_Li384ELb1ELb1ELb1ELb0EEENS1_36VarlenDynamicPersistentTileSchedulerILi192ELi144ELi384ELi128ELb1ELb1ELb1ELb0ELb1ELb1EEEEEEEEEvNT_6ParamsE --------------------------
	.section	.nv.info._ZN7cutlass13device_kernelIN5flash11enable_sm90INS1_16FlashAttnFwdSm90INS1_25CollectiveMainloopFwdSm90ILi2EN4cute5tupleIJNS5_1CILi1EEES8_S8_EEENS6_IJNS7_ILi192EEENS7_ILi144EEENS7_ILi96EEEEEELi96ENS_6half_tEfNS_4arch4Sm90ELb0ELb0ELb1ELb1ELb0ELb1ELb0ELb0ELb1ELb1ELb1ELb0EEENS1_21CollectiveEpilogueFwdINS6_IJSA_SC_SB_EEES9_SE_SG_Li384ELb1ELb1ELb1ELb0EEENS1_36VarlenDynamicPersistentTileSchedulerILi192ELi144ELi384ELi128ELb1ELb1ELb1ELb0ELb1ELb1EEEEEEEEEvNT_6ParamsE,"",@"SHT_CUDA_INFO"
	.sectionflags	@""
	.align	4


	//----- nvinfo : EIATTR_CUDA_API_VERSION
	.align		4
        /*0000*/ 	.byte	0x04, 0x37
        /*0002*/ 	.short	(.L_630 - .L_629)
.L_629:
        /*0004*/ 	.word	0x00000082


	//----- nvinfo : EIATTR_KPARAM_INFO
	.align		4
.L_630:
        /*0008*/ 	.byte	0x04, 0x17
        /*000a*/ 	.short	(.L_632 - .L_631)
.L_631:
        /*000c*/ 	.word	0x00000000
        /*0010*/ 	.short	0x0000
        /*0012*/ 	.short	0x0000
        /*0014*/ 	.byte	0x00, 0xf0, 0x01, 0x2a


	//----- nvinfo : EIATTR_SPARSE_MMA_MASK
	.align		4
.L_632:
        /*0018*/ 	.byte	0x03, 0x50
        /*001a*/ 	.short	0x0000


	//----- nvinfo : EIATTR_MAXREG_COUNT
	.align		4
        /*001c*/ 	.byte	0x03, 0x1b
        /*001e*/ 	.short	0x0080


	//----- nvinfo : EIATTR_MERCURY_ISA_VERSION
	.align		4
        /*0020*/ 	.byte	0x03, 0x5f
        /*0022*/ 	.short	0x0101


	//----- nvinfo : EIATTR_VRC_CTA_INIT_COUNT
	.align		4
        /*0024*/ 	.byte	0x02, 0x4a
	.zero		1
	.zero		1


	//----- nvinfo : EIATTR_EXIT_INSTR_OFFSETS
	.align		4
        /*0028*/ 	.byte	0x04, 0x1c
        /*002a*/ 	.short	(.L_634 - .L_633)


	//   ....[0]....
.L_633:
        /*002c*/ 	.word	0x00000010


	//----- nvinfo : EIATTR_MAX_THREADS
	.align		4
.L_634:
        /*0030*/ 	.byte	0x04, 0x05
        /*0032*/ 	.short	(.L_636 - .L_635)
.L_635:
        /*0034*/ 	.word	0x00000200
        /*0038*/ 	.word	0x00000001
        /*003c*/ 	.word	0x00000001


	//----- nvinfo : EIATTR_CBANK_PARAM_SIZE
	.align		4
.L_636:
        /*0040*/ 	.byte	0x03, 0x19
        /*0042*/ 	.short	0x0a80


	//----- nvinfo : EIATTR_PARAM_CBANK
	.align		4
        /*0044*/ 	.byte	0x04, 0x0a
        /*0046*/ 	.short	(.L_638 - .L_637)
	.align		4
.L_637:
        /*0048*/ 	.word	index@(.nv.constant0._ZN7cutlass13device_kernelIN5flash11enable_sm90INS1_16FlashAttnFwdSm90INS1_25CollectiveMainloopFwdSm90ILi2EN4cute5tupleIJNS5_1CILi1EEES8_S8_EEENS6_IJNS7_ILi192EEENS7_ILi144EEENS7_ILi96EEEEEELi96ENS_6half_tEfNS_4arch4Sm90ELb0ELb0ELb1ELb1ELb0ELb1ELb0ELb0ELb1ELb1ELb1ELb0EEENS1_21CollectiveEpilogueFwdINS6_IJSA_SC_SB_EEES9_SE_SG_Li384ELb1ELb1ELb1ELb0EEENS1_36VarlenDynamicPersistentTileSchedulerILi192ELi144ELi384ELi128ELb1ELb1ELb1ELb0ELb1ELb1EEEEEEEEEvNT_6ParamsE)
        /*004c*/ 	.short	0x0380
        /*004e*/ 	.short	0x0a80


	//----- nvinfo : EIATTR_SW_WAR
	.align		4
.L_638:
        /*0050*/ 	.byte	0x04, 0x36
        /*0052*/ 	.short	(.L_640 - .L_639)
.L_639:
        /*0054*/ 	.word	0x00000008
.L_640:


//--------------------- .nv.info._ZN7cutlass13device_kernelIN5flash11enable_sm90INS1_16FlashAttnFwdSm90INS1_25CollectiveMainloopFwdSm90ILi2EN4cute5tupleIJNS5_1CILi1EEES8_S8_EEENS6_IJNS7_ILi192EEENS7_ILi128EEENS7_ILi96EEEEEELi96ENS_6half_tEfNS_4arch4Sm90ELb0ELb1ELb1ELb0ELb0ELb0ELb0ELb0ELb1ELb1ELb1ELb0EEENS1_21CollectiveEpilogueFwdINS6_IJSA_SC_SB_EEES9_SE_SG_Li384ELb0ELb1ELb1ELb0EEENS1_19SingleTileSchedulerILb0ELb1ELb1ELi192EEEEEEEEEvNT_6ParamsE --------------------------
	.section	.nv.info._ZN7cutlass13device_kernelIN5flash11enable_sm90INS1_16FlashAttnFwdSm90INS1_25CollectiveMainloopFwdSm90ILi2EN4cute5tupleIJNS5_1CILi1EEES8_S8_EEENS6_IJNS7_ILi192EEENS7_ILi128EEENS7_ILi96EEEEEELi96ENS_6half_tEfNS_4arch4Sm90ELb0ELb1ELb1ELb0ELb0ELb0ELb0ELb0ELb1ELb1ELb1ELb0EEENS1_21CollectiveEpilogueFwdINS6_IJSA_SC_SB_EEES9_SE_SG_Li384ELb0ELb1ELb1ELb0EEENS1_19SingleTileSchedulerILb0ELb1ELb1ELi192EEEEEEEEEvNT_6ParamsE,"",@"SHT_CUDA_INFO"
	.sectionflags	@""
	.align	4


	//----- nvinfo : EIATTR_CUDA_API_VERSION
	.align		4
        /*0000*/ 	.byte	0x04, 0x37
        /*0002*/ 	.short	(.L_642 - .L_641)
.L_641:
        /*0004*/ 	.word	0x00000082


	//----- nvinfo : EIATTR_KPARAM_INFO
	.align		4
.L_642:
        /*0008*/ 	.byte	0x04, 0x17
        /*000a*/ 	.short	(.L_644 - .L_643)
.L_643:
        /*000c*/ 	.word	0x00000000
        /*0010*/ 	.short	0x0000
        /*0012*/ 	.short	0x0000
        /*0014*/ 	.byte	0x00, 0xf0, 0x01, 0x28


	//----- nvinfo : EIATTR_SPARSE_MMA_MASK
	.align		4
.L_644:
        /*0018*/ 	.byte	0x03, 0x50
        /*001a*/ 	.short	0x0000


	//----- nvinfo : EIATTR_MAXREG_COUNT
	.align		4
        /*001c*/ 	.byte	0x03, 0x1b
        /*001e*/ 	.short	0x0080


	//----- nvinfo : EIATTR_MERCURY_ISA_VERSION
	.align		4
        /*0020*/ 	.byte	0x03, 0x5f
        /*0022*/ 	.short	0x0101


	//----- nvinfo : EIATTR_VRC_CTA_INIT_COUNT
	.align		4
        /*0024*/ 	.byte	0x02, 0x4a
	.zero		1
	.zero		1


	//----- nvinfo : EIATTR_EXIT_INSTR_OFFSETS
	.align		4
        /*0028*/ 	.byte	0x04, 0x1c
        /*002a*/ 	.short	(.L_646 - .L_645)


	//   ....[0]....
.L_645:
        /*002c*/ 	.word	0x00000010


	//----- nvinfo : EIATTR_MAX_THREADS
	.align		4
.L_646:
        /*0030*/ 	.byte	0x04, 0x05
        /*0032*/ 	.short	(.L_648 - .L_647)
.L_647:
        /*0034*/ 	.word	0x00000200
        /*0038*/ 	.word	0x00000001
        /*003c*/ 	.word	0x00000001


	//----- nvinfo : EIATTR_CBANK_PARAM_SIZE
	.align		4
.L_648:
        /*0040*/ 	.byte	0x03, 0x19
        /*0042*/ 	.short	0x0a00


	//----- nvinfo : EIATTR_PARAM_CBANK
	.align		4
        /*0044*/ 	.byte	0x04, 0x0a
        /*0046*/ 	.short	(.L_650 - .L_649)
	.align		4
.L_649:
        /*0048*/ 	.word	index@(.nv.constant0._ZN7cutlass13device_kernelIN5flash11enable_sm90INS1_16FlashAttnFwdSm90INS1_25CollectiveMainloopFwdSm90ILi2EN4cute5tupleIJNS5_1CILi1EEES8_S8_EEENS6_IJNS7_ILi192EEENS7_ILi128EEENS7_ILi96EEEEEELi96ENS_6half_tEfNS_4arch4Sm90ELb0ELb1ELb1ELb0ELb0ELb0ELb0ELb0ELb1ELb1ELb1ELb0EEENS1_21CollectiveEpilogueFwdINS6_IJSA_SC_SB_EEES9_SE_SG_Li384ELb0ELb1ELb1ELb0EEENS1_19SingleTileSchedulerILb0ELb1ELb1ELi192EEEEEEEEEvNT_6ParamsE)
        /*004c*/ 	.short	0x0380
        /*004e*/ 	.short	0x0a00


	//----- nvinfo : EIATTR_SW_WAR
	.align		4
.L_650:
        /*0050*/ 	.byte	0x04, 0x36
        /*0052*/ 	.short	(.L_652 - .L_651)
.L_651:
        /*0054*/ 	.word	0x00000008
.L_652:


//--------------------- .nv.info._ZN7cutlass13device_kernelIN5flash11enable_sm90INS1_16FlashAttnFwdSm90INS1_25CollectiveMainloopFwdSm90ILi2EN4cute5tupleIJNS5_1CILi1EEES8_S8_EEENS6_IJNS7_ILi192EEENS7_ILi128EEENS7_ILi96EEEEEELi96ENS_6half_tEfNS_4arch4Sm90ELb0ELb1ELb1ELb1ELb0ELb0ELb0ELb0ELb1ELb1ELb1ELb0EEENS1_21CollectiveEpilogueFwdINS6_IJSA_SC_SB_EEES9_SE_SG_Li384ELb1ELb1ELb1ELb0EEENS1_36VarlenDynamicPersistentTileSchedulerILi192ELi128ELi384ELi128ELb1ELb1ELb1ELb1ELb0ELb1EEEEEEEEEvNT_6ParamsE --------------------------
	.section	.nv.info._ZN7cutlass13device_kernelIN5flash11enable_sm90INS1_16FlashAttnFwdSm90INS1_25CollectiveMainloopFwdSm90ILi2EN4cute5tupleIJNS5_1CILi1EEES8_S8_EEENS6_IJNS7_ILi192EEENS7_ILi128EEENS7_ILi96EEEEEELi96ENS_6half_tEfNS_4arch4Sm90ELb0ELb1ELb1ELb1ELb0ELb0ELb0ELb0ELb1ELb1ELb1ELb0EEENS1_21CollectiveEpilogueFwdINS6_IJSA_SC_SB_EEES9_SE_SG_Li384ELb1ELb1ELb1ELb0EEENS1_36VarlenDynamicPersistentTileSchedulerILi192ELi128ELi384ELi128ELb1ELb1ELb1ELb1ELb0ELb1EEEEEEEEEvNT_6ParamsE,"",@"SHT_CUDA_INFO"
	.sectionflags	@""
	.align	4


	//----- nvinfo : EIATTR_CUDA_API_VERSION
	.align		4
        /*0000*/ 	.byte	0x04, 0x37
        /*0002*/ 	.short	(.L_654 - .L_653)
.L_653:
        /*0004*/ 	.word	0x00000082


	//----- nvinfo : EIATTR_KPARAM_INFO
	.align		4
.L_654:
        /*0008*/ 	.byte	0x04, 0x17
        /*000a*/ 	.short	(.L_656 - .L_655)
.L_655:
        /*000c*/ 	.word	0x00000000
        /*0010*/ 	.short	0x0000
        /*0012*/ 	.short	0x0000
        /*0014*/ 	.byte	0x00, 0xf0, 0x01, 0x2a


	//----- nvinfo : EIATTR_SPARSE_MMA_MASK
	.align		4
.L_656:
        /*0018*/ 	.byte	0x03, 0x50
        /*001a*/ 	.short	0x0000


	//----- nvinfo : EIATTR_MAXREG_COUNT
	.align		4
        /*001c*/ 	.byte	0x03, 0x1b
        /*001e*/ 	.short	0x0080


	//----- nvinfo : EIATTR_MERCURY_ISA_VERSION
	.align		4
        /*0020*/ 	.byte	0x03, 0x5f
        /*0022*/ 	.short	0x0101


	//----- nvinfo : EIATTR_VRC_CTA_INIT_COUNT
	.align		4
        /*0024*/ 	.byte	0x02, 0x4a
	.zero		1
	.zero		1


	//----- nvinfo : EIATTR_EXIT_INSTR_OFFSETS
	.align		4
        /*0028*/ 	.byte	0x04, 0x1c
        /*002a*/ 	.short	(.L_658 - .L_657)


	//   ....[0]....
.L_657:
        /*002c*/ 	.word	0x00000010


	//----- nvinfo : EIATTR_MAX_THREADS
	.align		4
.L_658:
        /*0030*/ 	.byte	0x04, 0x05
        /*0032*/ 	.short	(.L_660 - .L_659)
.L_659:
        /*0034*/ 	.word	0x00000200
        /*0038*/ 	.word	0x00000001
        /*003c*/ 	.word	0x00000001


	//----- nvinfo : EIATTR_CBANK_PARAM_SIZE
	.align		4
.L_660:
        /*0040*/ 	.byte	0x03, 0x19
        /*0042*/ 	.short	0x0a80


	//----- nvinfo : EIATTR_PARAM_CBANK
	.align		4
        /*0044*/ 	.byte	0x04, 0x0a
        /*0046*/ 	.short	(.L_662 - .L_661)
	.align		4
.L_661:
        /*0048*/ 	.word	index@(.nv.constant0._ZN7cutlass13device_kernelIN5flash11enable_sm90INS1_16FlashAttnFwdSm90INS1_25CollectiveMainloopFwdSm90ILi2EN4cute5tupleIJNS5_1CILi1EEES8_S8_EEENS6_IJNS7_ILi192EEENS7_ILi128EEENS7_ILi96EEEEEELi96ENS_6half_tEfNS_4arch4Sm90ELb0ELb1ELb1ELb1ELb0ELb0ELb0ELb0ELb1ELb1ELb1ELb0EEENS1_21CollectiveEpilogueFwdINS6_IJSA_SC_SB_EEES9_SE_SG_Li384ELb1ELb1ELb1ELb0EEENS1_36VarlenDynamicPersistentTileSchedulerILi192ELi128ELi384ELi128ELb1ELb1ELb1ELb1ELb0ELb1EEEEEEEEEvNT_6ParamsE)
        /*004c*/ 	.short	0x0380
        /*004e*/ 	.short	0x0a80


	//----- nvinfo : EIATTR_SW_WAR
	.align		4
.L_662:
        /*0050*/ 	.byte	0x04, 0x36
        /*0052*/ 	.short	(.L_664 - .L_663)
.L_663:
        /*0054*/ 	.word	0x00000008
.L_664:


//--------------------- .nv.info._ZN7cutlass13device_kernelIN5flash11enable_sm90INS1_16FlashAttnFwdSm90INS1_25CollectiveMainloopFwdSm90ILi2EN4cute5tupleIJNS5_1CILi1EEES8_S8_EEENS6_IJNS7_ILi192EEENS7_ILi128EEENS7_ILi96EEEEEELi96ENS_6half_tEfNS_4arch4Sm90ELb0ELb1ELb1ELb1ELb0ELb1ELb0ELb0ELb1ELb1ELb1ELb0EEENS1_21CollectiveEpilogueFwdINS6_IJSA_SC_SB_EEES9_SE_SG_Li384ELb1ELb1ELb1ELb0EEENS1_36VarlenDynamicPersistentTileSchedulerILi192ELi128ELi384ELi128ELb1ELb1ELb1ELb1ELb0ELb1EEEEEEEEEvNT_6ParamsE --------------------------
	.section	.nv.info._ZN7cutlass13device_kernelIN5flash11enable_sm90INS1_16FlashAttnFwdSm90INS1_25CollectiveMainloopFwdSm90ILi2EN4cute5tupleIJNS5_1CILi1EEES8_S8_EEENS6_IJNS7_ILi192EEENS7_ILi128EEENS7_ILi96EEEEEELi96ENS_6half_tEfNS_4arch4Sm90ELb0ELb1ELb1ELb1ELb0ELb1ELb0ELb0ELb1ELb1ELb1ELb0EEENS1_21CollectiveEpilogueFwdINS6_IJSA_SC_SB_EEES9_SE_SG_Li384ELb1ELb1ELb1ELb0EEENS1_36VarlenDynamicPersistentTileSchedulerILi192ELi128ELi384ELi128ELb1ELb1ELb1ELb1ELb0ELb1EEEEEEEEEvNT_6ParamsE,"",@"SHT_CUDA_INFO"
	.sectionflags	@""
	.align	4


	//----- nvinfo : EIATTR_CUDA_API_VERSION
	.align		4
        /*0000*/ 	.byte	0x04, 0x37
        /*0002*/ 	.short	(.L_666 - .L_665)
.L_665:
        /*0004*/ 	.word	0x00000082


	//----- nvinfo : EIATTR_KPARAM_INFO
	.align		4
.L_666:
        /*0008*/ 	.byte	0x04, 0x17
        /*000a*/ 	.short	(.L_668 - .L_667)
.L_667:
        /*000c*/ 	.word	0x00000000
        /*0010*/ 	.short	0x0000
        /*0012*/ 	.short	0x0000
        /*0014*/ 	.byte	0x00, 0xf0, 0x01, 0x2a


	//----- nvinfo : EIATTR_SPARSE_MMA_MASK
	.align		4
.L_668:
        /*0018*/ 	.byte	0x03, 0x50
        /*001a*/ 	.short	0x0000


	//----- nvinfo : EIATTR_MAXREG_COUNT
	.align		4
        /*001c*/ 	.byte	0x03, 0x1b
        /*001e*/ 	.short	0x0080


	//----- nvinfo : EIATTR_MERCURY_ISA_VERSION
	.align		4
        /*0020*/ 	.byte	0x03, 0x5f
        /*0022*/ 	.short	0x0101


	//----- nvinfo : EIATTR_VRC_CTA_INIT_COUNT
	.align		4
        /*0024*/ 	.byte	0x02, 0x4a
	.zero		1
	.zero		1


	//----- nvinfo : EIATTR_EXIT_INSTR_OFFSETS
	.align		4
        /*0028*/ 	.byte	0x04, 0x1c
        /*002a*/ 	.short	(.L_670 - .L_669)


	//   ....[0]....
.L_669:
        /*002c*/ 	.word	0x00000010


	//----- nvinfo : EIATTR_MAX_THREADS
	.align		4
.L_670:
        /*0030*/ 	.byte	0x04, 0x05
        /*0032*/ 	.short	(.L_672 - .L_671)
.L_671:
        /*0034*/ 	.word	0x00000200
        /*0038*/ 	.word	0x00000001
        /*003c*/ 	.word	0x00000001


	//----- nvinfo : EIATTR_CBANK_PARAM_SIZE
	.align		4
.L_672:
        /*0040*/ 	.byte	0x03, 0x19
        /*0042*/ 	.short	0x0a80


	//----- nvinfo : EIATTR_PARAM_CBANK
	.align		4
        /*0044*/ 	.byte	0x04, 0x0a
        /*0046*/ 	.short	(.L_674 - .L_673)
	.align		4
.L_673:
        /*0048*/ 	.word	index@(.nv.constant0._ZN7cutlass13device_kernelIN5flash11enable_sm90INS1_16FlashAttnFwdSm90INS1_25CollectiveMainloopFwdSm90ILi2EN4cute5tupleIJNS5_1CILi1EEES8_S8_EEENS6_IJNS7_ILi192EEENS7_ILi128EEENS7_ILi96EEEEEELi96ENS_6half_tEfNS_4arch4Sm90ELb0ELb1ELb1ELb1ELb0ELb1ELb0ELb0ELb1ELb1ELb1ELb0EEENS1_21CollectiveEpilogueFwdINS6_IJSA_SC_SB_EEES9_SE_SG_Li384ELb1ELb1ELb1ELb0EEENS1_36VarlenDynamicPersistentTileSchedulerILi192ELi128ELi384ELi128ELb1ELb1ELb1ELb1ELb0ELb1EEEEEEEEEvNT_6ParamsE)
        /*004c*/ 	.short	0x0380
        /*004e*/ 	.short	0x0a80


	//----- nvinfo : EIATTR_SW_WAR
	.align		4
.L_674:
        /*0050*/ 	.byte	0x04, 0x36
        /*0052*/ 	.short	(.L_676 - .L_675)
.L_675:
        /*0054*/ 	.word	0x00000008
.L_676:


//--------------------- .nv.info._ZN7cutlass13device_kernelIN5flash11enable_sm90INS1_16FlashAttnFwdSm90INS1_25CollectiveMainloopFwdSm90ILi2EN4cute5tupleIJNS5_1CILi1EEES8_S8_EEENS6_IJNS7_ILi192EEENS7_ILi144EEENS7_ILi96EEEEEELi96ENS_6half_tEfNS_4arch4Sm90ELb1ELb0ELb1ELb0ELb0ELb0ELb0ELb0ELb1ELb1ELb1ELb0EEENS1_21CollectiveEpilogueFwdINS6_IJSA_SC_SB_EEES9_SE_SG_Li384ELb0ELb1ELb1ELb0EEENS1_19SingleTileSchedulerILb0ELb1ELb1ELi192EEEEEEEEEvNT_6ParamsE --------------------------
	.section	.nv.info._ZN7cutlass13device_kernelIN5flash11enable_sm90INS1_16FlashAttnFwdSm90INS1_25CollectiveMainloopFwdSm90ILi2EN4cute5tupleIJNS5_1CILi1EEES8_S8_EEENS6_IJNS7_ILi192EEENS7_ILi144EEENS7_ILi96EEEEEELi96ENS_6half_tEfNS_4arch4Sm90ELb1ELb0ELb1ELb0ELb0ELb0ELb0ELb0ELb1ELb1ELb1ELb0EEENS1_21CollectiveEpilogueFwdINS6_IJSA_SC_SB_EEES9_SE_SG_Li384ELb0ELb1ELb1ELb0EEENS1_19SingleTileSchedulerILb0ELb1ELb1ELi192EEEEEEEEEvNT_6ParamsE,"",@"SHT_CUDA_INFO"
	.sectionflags	@""
	.align	4


	//----- nvinfo : EIATTR_CUDA_API_VERSION
	.align		4
        /*0000*/ 	.byte	0x04, 0x37
        /*0002*/ 	.short	(.L_678 - .L_677)
.L_677:
        /*0004*/ 	.word	0x00000082


	//----- nvinfo : EIATTR_KPARAM_INFO
	.align		4
.L_678:
        /*0008*/ 	.byte	0x04, 0x17
        /*000a*/ 	.short	(.L_680 - .L_679)
.L_679:
        /*000c*/ 	.word	0x00000000
        /*0010*/ 	.short	0x0000
        /*0012*/ 	.short	0x0000
        /*0014*/ 	.byte	0x00, 0xf0, 0x01, 0x28


	//----- nvinfo : EIATTR_SPARSE_MMA_MASK
	.align		4
.L_680:
        /*0018*/ 	.byte	0x03, 0x50
        /*001a*/ 	.short	0x0000


	//----- nvinfo : EIATTR_MAXREG_COUNT
	.align		4
        /*001c*/ 	.byte	0x03, 0x1b
        /*001e*/ 	.short	0x0080


	//----- nvinfo : EIATTR_MERCURY_ISA_VERSION
	.align		4
        /*0020*/ 	.byte	0x03, 0x5f
        /*0022*/ 	.short	0x0101


	//----- nvinfo : EIATTR_VRC_CTA_INIT_COUNT
	.align		4
        /*0024*/ 	.byte	0x02, 0x4a
	.zero		1
	.zero		1


	//----- nvinfo : EIATTR_EXIT_INSTR_OFFSETS
	.align		4
        /*0028*/ 	.byte	0x04, 0x1c
        /*002a*/ 	.short	(.L_682 - .L_681)


	//   ....[0]....
.L_681:
        /*002c*/ 	.word	0x00000010


	//----- nvinfo : EIATTR_MAX_THREADS
	.align		4
.L_682:
        /*0030*/ 	.byte	0x04, 0x05
        /*0032*/ 	.short	(.L_684 - .L_683)
.L_683:
        /*0034*/ 	.word	0x00000200
        /*0038*/ 	.word	0x00000001
        /*003c*/ 	.word	0x00000001


	//----- nvinfo : EIATTR_CBANK_PARAM_SIZE
	.align		4
.L_684:
        /*0040*/ 	.byte	0x03, 0x19
        /*0042*/ 	.short	0x0a00


	//----- nvinfo : EIATTR_PARAM_CBANK
	.align		4
        /*0044*/ 	.byte	0x04, 0x0a
        /*0046*/ 	.short	(.L_686 - .L_685)
	.align		4
.L_685:
        /*0048*/ 	.word	index@(.nv.constant0._ZN7cutlass13device_kernelIN5flash11enable_sm90INS1_16FlashAttnFwdSm90INS1_25CollectiveMainloopFwdSm90ILi2EN4cute5tupleIJNS5_1CILi1EEES8_S8_EEENS6_IJNS7_ILi192EEENS7_ILi144EEENS7_ILi96EEEEEELi96ENS_6half_tEfNS_4arch4Sm90ELb1ELb0ELb1ELb0ELb0ELb0ELb0ELb0ELb1ELb1ELb1ELb0EEENS1_21CollectiveEpilogueFwdINS6_IJSA_SC_SB_EEES9_SE_SG_Li384ELb0ELb1ELb1ELb0EEENS1_19SingleTileSchedulerILb0ELb1ELb1ELi192EEEEEEEEEvNT_6ParamsE)
        /*004c*/ 	.short	0x0380
        /*004e*/ 	.short	0x0a00


	//----- nvinfo : EIATTR_SW_WAR
	.align		4
.L_686:
        /*0050*/ 	.byte	0x04, 0x36
        /*0052*/ 	.short	(.L_688 - .L_687)
.L_687:
        /*0054*/ 	.word	0x00000008
.L_688:


//--------------------- .nv.info._ZN7cutlass13device_kernelIN5flash11enable_sm90INS1_16FlashAttnFwdSm90INS1_25CollectiveMainloopFwdSm90ILi2EN4cute5tupleIJNS5_1CILi1EEES8_S8_EEENS6_IJNS7_ILi192EEENS7_ILi144EEENS7_ILi96EEEEEELi96ENS_6half_tEfNS_4arch4Sm90ELb1ELb0ELb1ELb1ELb0ELb0ELb0ELb0ELb1ELb1ELb1ELb0EEENS1_21CollectiveEpilogueFwdINS6_IJSA_SC_SB_EEES9_SE_SG_Li384ELb1ELb1ELb1ELb0EEENS1_36VarlenDynamicPersistentTileSchedulerILi192ELi144ELi384ELi128ELb1ELb1ELb1ELb1ELb1ELb1EEEEEEEEEvNT_6ParamsE --------------------------
	.section	.nv.info._ZN7cutlass13device_kernelIN5flash11enable_sm90INS1_16FlashAttnFwdSm90INS1_25CollectiveMainloopFwdSm90ILi2EN4cute5tupleIJNS5_1CILi1EEES8_S8_EEENS6_IJNS7_ILi192EEENS7_ILi144EEENS7_ILi96EEEEEELi96ENS_6half_tEfNS_4arch4Sm90ELb1ELb0ELb1ELb1ELb0ELb0ELb0ELb0ELb1ELb1ELb1ELb0EEENS1_21CollectiveEpilogueFwdINS6_IJSA_SC_SB_EEES9_SE_SG_Li384ELb1ELb1ELb1ELb0EEENS1_36VarlenDynamicPersistentTileSchedulerILi192ELi144ELi384ELi128ELb1ELb1ELb1ELb1ELb1ELb1EEEEEEEEEvNT_6ParamsE,"",@"SHT_CUDA_INFO"
	.sectionflags	@""
	.align	4


	//----- nvinfo : EIATTR_CUDA_API_VERSION
	.align		4
        /*0000*/ 	.byte	0x04, 0x37
        /*0002*/ 	.short	(.L_690 - .L_689)
.L_689:
        /*0004*/ 	.word	0x00000082


	//----- nvinfo : EIATTR_KPARAM_INFO
	.align		4
.L_690:
        /*0008*/ 	.byte	0x04, 0x17
        /*000a*/ 	.short	(.L_692 - .L_691)
.L_691:
        /*000c*/ 	.word	0x00000000
        /*0010*/ 	.short	0x0000
        /*0012*/ 	.short	0x0000
        /*0014*/ 	.byte	0x00, 0xf0, 0x01, 0x2a


	//----- nvinfo : EIATTR_SPARSE_MMA_MASK
	.align		4
.L_692:
        /*0018*/ 	.byte	0x03, 0x50
        /*001a*/ 	.short	0x0000


	//----- nvinfo : EIATTR_MAXREG_COUNT
	.align		4
        /*001c*/ 	.byte	0x03, 0x1b
        /*001e*/ 	.short	0x0080


	//----- nvinfo : EIATTR_MERCURY_ISA_VERSION
	.align		4
        /*0020*/ 	.byte	0x03, 0x5f
        /*0022*/ 	.short	0x0101


	//----- nvinfo : EIATTR_VRC_CTA_INIT_COUNT
	.align		4
        /*0024*/ 	.byte	0x02, 0x4a
	.zero		1
	.zero		1


	//----- nvinfo : EIATTR_EXIT_INSTR_OFFSETS
	.align		4
        /*0028*/ 	.byte	0x04, 0x1c
        /*002a*/ 	.short	(.L_694 - .L_693)


	//   ....[0]....
.L_693:
        /*002c*/ 	.word	0x00000010


	//----- nvinfo : EIATTR_MAX_THREADS
	.align		4
.L_694:
        /*0030*/ 	.byte	0x04, 0x05
        /*0032*/ 	.short	(.L_696 - .L_695)
.L_695:
        /*0034*/ 	.word	0x00000200
        /*0038*/ 	.word	0x00000001
        /*003c*/ 	.word	0x00000001


	//----- nvinfo : EIATTR_CBANK_PARAM_SIZE
	.align		4
.L_696:
        /*0040*/ 	.byte	0x03, 0x19
        /*0042*/ 	.short	0x0a80


	//----- nvinfo : EIATTR_PARAM_CBANK
	.align		4
        /*0044*/ 	.byte	0x04, 0x0a
        /*0046*/ 	.short	(.L_698 - .L_697)
	.align		4
.L_697:
        /*0048*/ 	.word	index@(.nv.constant0._ZN7cutlass13device_kernelIN5flash11enable_sm90INS1_16FlashAttnFwdSm90INS1_25CollectiveMainloopFwdSm90ILi2EN4cute5tupleIJNS5_1CILi1EEES8_S8_EEENS6_IJNS7_ILi192EEENS7_ILi144EEENS7_ILi96EEEEEELi96ENS_6half_tEfNS_4arch4Sm90ELb1ELb0ELb1ELb1ELb0ELb0ELb0ELb0ELb1ELb1ELb1ELb0EEENS1_21CollectiveEpilogueFwdINS6_IJSA_SC_SB_EEES9_SE_SG_Li384ELb1ELb1ELb1ELb0EEENS1_36VarlenDynamicPersistentTileSchedulerILi192ELi144ELi384ELi128ELb1ELb1ELb1ELb1ELb1ELb1EEEEEEEEEvNT_6ParamsE)
        /*004c*/ 	.short	0x0380
        /*004e*/ 	.short	0x0a80


	//----- nvinfo : EIATTR_SW_WAR
	.align		4
.L_698:
        /*0050*/ 	.byte	0x04, 0x36
        /*0052*/ 	.short	(.L_700 - .L_699)
.L_699:
        /*0054*/ 	.word	0x00000008
.L_700:


//--------------------- .nv.info._ZN7cutlass13device_kernelIN5flash11enable_sm90INS1_16FlashAttnFwdSm90INS1_25CollectiveMainloopFwdSm90ILi2EN4cute5tupleIJNS5_1CILi1EEES8_S8_EEENS6_IJNS7_ILi192EEENS7_ILi144EEENS7_ILi96EEEEEELi96ENS_6half_tEfNS_4arch4Sm90ELb1ELb0ELb1ELb1ELb0ELb1ELb0ELb0ELb1ELb1ELb1ELb0EEENS1_21CollectiveEpilogueFwdINS6_IJSA_SC_SB_EEES9_SE_SG_Li384ELb1ELb1ELb1ELb0EEENS1_36VarlenDynamicPersistentTileSchedulerILi192ELi144ELi384ELi128ELb1ELb1ELb1ELb1ELb1ELb1EEEEEEEEEvNT_6ParamsE --------------------------
	.section	.nv.info._ZN7cutlass13device_kernelIN5flash11enable_sm90INS1_16FlashAttnFwdSm90INS1_25CollectiveMainloopFwdSm90ILi2EN4cute5tupleIJNS5_1CILi1EEES8_S8_EEENS6_IJNS7_ILi192EEENS7_ILi144EEENS7_ILi96EEEEEELi96ENS_6half_tEfNS_4arch4Sm90ELb1ELb0ELb1ELb1ELb0ELb1ELb0ELb0ELb1ELb1ELb1ELb0EEENS1_21CollectiveEpilogueFwdINS6_IJSA_SC_SB_EEES9_SE_SG_Li384ELb1ELb1ELb1ELb0EEENS1_36VarlenDynamicPersistentTileSchedulerILi192ELi144ELi384ELi128ELb1ELb1ELb1ELb1ELb1ELb1EEEEEEEEEvNT_6ParamsE,"",@"SHT_CUDA_INFO"
	.sectionflags	@""
	.align	4


	//----- nvinfo : EIATTR_CUDA_API_VERSION
	.align		4
        /*0000*/ 	.byte	0x04, 0x37
        /*0002*/ 	.short	(.L_702 - .L_701)
.L_701:
        /*0004*/ 	.word	0x00000082


	//----- nvinfo : EIATTR_KPARAM_INFO
	.align		4
.L_702:
        /*0008*/ 	.byte	0x04, 0x17
        /*000a*/ 	.short	(.L_704 - .L_703)
.L_703:
        /*000c*/ 	.word	0x00000000
        /*0010*/ 	.short	0x0000
        /*0012*/ 	.short	0x0000
        /*0014*/ 	.byte	0x00, 0xf0, 0x01, 0x2a


	//----- nvinfo : EIATTR_SPARSE_MMA_MASK
	.align		4
.L_704:
        /*0018*/ 	.byte	0x03, 0x50
        /*001a*/ 	.short	0x0000


	//----- nvinfo : EIATTR_MAXREG_COUNT
	.align		4
        /*001c*/ 	.byte	0x03, 0x1b
        /*001e*/ 	.short	0x0080


	//----- nvinfo : EIATTR_MERCURY_ISA_VERSION
	.align		4
        /*0020*/ 	.byte	0x03, 0x5f
        /*0022*/ 	.short	0x0101


	//----- nvinfo : EIATTR_VRC_CTA_INIT_COUNT
	.align		4
        /*0024*/ 	.byte	0x02, 0x4a
	.zero		1
	.zero		1


	//----- nvinfo : EIATTR_EXIT_INSTR_OFFSETS
	.align		4
        /*0028*/ 	.byte	0x04, 0x1c
        /*002a*/ 	.short	(.L_706 - .L_705)


	//   ....[0]....
.L_705:
        /*002c*/ 	.word	0x00000010


	//----- nvinfo : EIATTR_MAX_THREADS
	.align		4
.L_706:
        /*0030*/ 	.byte	0x04, 0x05
        /*0032*/ 	.short	(.L_708 - .L_707)
.L_707:
        /*0034*/ 	.word	0x00000200
        /*0038*/ 	.word	0x00000001
        /*003c*/ 	.word	0x00000001


	//----- nvinfo : EIATTR_CBANK_PARAM_SIZE
	.align		4
.L_708:
        /*0040*/ 	.byte	0x03, 0x19
        /*0042*/ 	.short	0x0a80


	//----- nvinfo : EIATTR_PARAM_CBANK
	.align		4
        /*0044*/ 	.byte	0x04, 0x0a
        /*0046*/ 	.short	(.L_710 - .L_709)
	.align		4
.L_709:
        /*0048*/ 	.word	index@(.nv.constant0._ZN7cutlass13device_kernelIN5flash11enable_sm90INS1_16FlashAttnFwdSm90INS1_25CollectiveMainloopFwdSm90ILi2EN4cute5tupleIJNS5_1CILi1EEES8_S8_EEENS6_IJNS7_ILi192EEENS7_ILi144EEENS7_ILi96EEEEEELi96ENS_6half_tEfNS_4arch4Sm90ELb1ELb0ELb1ELb1ELb0ELb1ELb0ELb0ELb1ELb1ELb1ELb0EEENS1_21CollectiveEpilogueFwdINS6_IJSA_SC_SB_EEES9_SE_SG_Li384ELb1ELb1ELb1ELb0EEENS1_36VarlenDynamicPersistentTileSchedulerILi192ELi144ELi384ELi128ELb1ELb1ELb1ELb1ELb1ELb1EEEEEEEEEvNT_6ParamsE)
        /*004c*/ 	.short	0x0380
        /*004e*/ 	.short	0x0a80


	//----- nvinfo : EIATTR_SW_WAR
	.align		4
.L_710:
        /*0050*/ 	.byte	0x04, 0x36
        /*0052*/ 	.short	(.L_712 - .L_711)
.L_711:
        /*0054*/ 	.word	0x00000008
.L_712:


//--------------------- .nv.info._ZN7cutlass13device_kernelIN5flash11enable_sm90INS1_16FlashAttnFwdSm90INS1_25CollectiveMainloopFwdSm90ILi2EN4cute5tupleIJNS5_1CILi1EEES8_S8_EEENS6_IJNS7_ILi192EEESA_NS7_ILi64EEEEEELi64ENS_6half_tEfNS_4arch4Sm90ELb0ELb0ELb1ELb0ELb0ELb0ELb0ELb0ELb1ELb1ELb1ELb0EEENS1_21CollectiveEpilogueFwdINS6_IJSA_SB_SA_EEES9_SD_SF_Li384ELb0ELb1ELb1ELb0EEENS1_19SingleTileSchedulerILb0ELb1ELb1ELi192EEEEEEEEEvNT_6ParamsE --------------------------
	.section	.nv.info._ZN7cutlass13device_kernelIN5flash11enable_sm90INS1_16FlashAttnFwdSm90INS1_25CollectiveMainloopFwdSm90ILi2EN4cute5tupleIJNS5_1CILi1EEES8_S8_EEENS6_IJNS7_ILi192EEESA_NS7_ILi64EEEEEELi64ENS_6half_tEfNS_4arch4Sm90ELb0ELb0ELb1ELb0ELb0ELb0ELb0ELb0ELb1ELb1ELb1ELb0EEENS1_21CollectiveEpilogueFwdINS6_IJSA_SB_SA_EEES9_SD_SF_Li384ELb0ELb1ELb1ELb0EEENS1_19SingleTileSchedulerILb0ELb1ELb1ELi192EEEEEEEEEvNT_6ParamsE,"",@"SHT_CUDA_INFO"
	.sectionflags	@""
	.align	4


	//----- nvinfo : EIATTR_CUDA_API_VERSION
	.align		4
        /*0000*/ 	.byte	0x04, 0x37
        /*0002*/ 	.short	(.L_714 - .L_713)
.L_713:
        /*0004*/ 	.word	0x00000082


	//----- nvinfo : EIATTR_KPARAM_INFO
	.align		4
.L_714:
        /*0008*/ 	.byte	0x04, 0x17
        /*000a*/ 	.short	(.L_716 - .L_715)
.L_715:
        /*000c*/ 	.word	0x00000000
        /*0010*/ 	.short	0x0000
        /*0012*/ 	.short	0x0000
        /*0014*/ 	.byte	0x00, 0xf0, 0x01, 0x28


	//----- nvinfo : EIATTR_SPARSE_MMA_MASK
	.align		4
.L_716:
        /*0018*/ 	.byte	0x03, 0x50
        /*001a*/ 	.short	0x0000


	//----- nvinfo : EIATTR_MAXREG_COUNT
	.align		4
        /*001c*/ 	.byte	0x03, 0x1b
        /*001e*/ 	.short	0x0080


	//----- nvinfo : EIATTR_MERCURY_ISA_VERSION
	.align		4
        /*0020*/ 	.byte	0x03, 0x5f
        /*0022*/ 	.short	0x0101


	//----- nvinfo : EIATTR_VRC_CTA_INIT_COUNT
	.align		4
        /*0024*/ 	.byte	0x02, 0x4a
	.zero		1
	.zero		1


	//----- nvinfo : EIATTR_EXIT_INSTR_OFFSETS
	.align		4
        /*0028*/ 	.byte	0x04, 0x1c
        /*002a*/ 	.short	(.L_718 - .L_717)


	//   ....[0]....
.L_717:
        /*002c*/ 	.word	0x00000010


	//----- nvinfo : EIATTR_MAX_THREADS
	.align		4
.L_718:
        /*0030*/ 	.byte	0x04, 0x05
        /*0032*/ 	.short	(.L_720 - .L_719)
.L_719:
        /*0034*/ 	.word	0x00000200
        /*0038*/ 	.word	0x00000001
        /*003c*/ 	.word	0x00000001


	//----- nvinfo : EIATTR_CBANK_PARAM_SIZE
	.align		4
.L_720:
        /*0040*/ 	.byte	0x03, 0x19
        /*0042*/ 	.short	0x0a00


	//----- nvinfo : EIATTR_PARAM_CBANK
	.align		4
        /*0044*/ 	.byte	0x04, 0x0a
        /*0046*/ 	.short	(.L_722 - .L_721)
	.align		4
.L_721:
        /*0048*/ 	.word	index@(.nv.constant0._ZN7cutlass13device_kernelIN5flash11enable_sm90INS1_16FlashAttnFwdSm90INS1_25CollectiveMainloopFwdSm90ILi2EN4cute5tupleIJNS5_1CILi1EEES8_S8_EEENS6_IJNS7_ILi192EEESA_NS7_ILi64EEEEEELi64ENS_6half_tEfNS_4arch4Sm90ELb0ELb0ELb1ELb0ELb0ELb0ELb0ELb0ELb1ELb1ELb1ELb0EEENS1_21CollectiveEpilogueFwdINS6_IJSA_SB_SA_EEES9_SD_SF_Li384ELb0ELb1ELb1ELb0EEENS1_19SingleTileSchedulerILb0ELb1ELb1ELi192EEEEEEEEEvNT_6ParamsE)
        /*004c*/ 	.short	0x0380
        /*004e*/ 	.short	0x0a00


	//----- nvinfo : EIATTR_SW_WAR
	.align		4
.L_722:
        /*0050*/ 	.byte	0x04, 0x36
        /*0052*/ 	.short	(.L_724 - .L_723)
.L_723:
        /*0054*/ 	.word	0x00000008
.L_724:


//--------------------- .nv.info._ZN7cutlass13device_kernelIN5flash11enable_sm90INS1_16FlashAttnFwdSm90INS1_25CollectiveMainloopFwdSm90ILi2EN4cute5tupleIJNS5_1CILi1EEES8_S8_EEENS6_IJNS7_ILi192EEESA_NS7_ILi64EEEEEELi64ENS_6half_tEfNS_4arch4Sm90ELb0ELb0ELb1ELb1ELb0ELb0ELb0ELb0ELb1ELb1ELb1ELb0EEENS1_21CollectiveEpilogueFwdINS6_IJSA_SB_SA_EEES9_SD_SF_Li384ELb1ELb1ELb1ELb0EEENS1_36VarlenDynamicPersistentTileSchedulerILi192ELi192ELi384ELi128ELb1ELb1ELb1ELb0ELb1ELb1EEEEEEEEEvNT_6ParamsE --------------------------
	.section	.nv.info._ZN7cutlass13device_kernelIN5flash11enable_sm90INS1_16FlashAttnFwdSm90INS1_25CollectiveMainloopFwdSm90ILi2EN4cute5tupleIJNS5_1CILi1EEES8_S8_EEENS6_IJNS7_ILi192EEESA_NS7_ILi64EEEEEELi64ENS_6half_tEfNS_4arch4Sm90ELb0ELb0ELb1ELb1ELb0ELb0ELb0ELb0ELb1ELb1ELb1ELb0EEENS1_21CollectiveEpilogueFwdINS6_IJSA_SB_SA_EEES9_SD_SF_Li384ELb1ELb1ELb1ELb0EEENS1_36VarlenDynamicPersistentTileSchedulerILi192ELi192ELi384ELi128ELb1ELb1ELb1ELb0ELb1ELb1EEEEEEEEEvNT_6ParamsE,"",@"SHT_CUDA_INFO"
	.sectionflags	@""
	.align	4


	//----- nvinfo : EIATTR_CUDA_API_VERSION
	.align		4
        /*0000*/ 	.byte	0x04, 0x37
        /*0002*/ 	.short	(.L_726 - .L_725)
.L_725:
        /*0004*/ 	.word	0x00000082


	//----- nvinfo : EIATTR_KPARAM_INFO
	.align		4
.L_726:
        /*0008*/ 	.byte	0x04, 0x17
        /*000a*/ 	.short	(.L_728 - .L_727)
.L_727:
        /*000c*/ 	.word	0x00000000
        /*0010*/ 	.short	0x0000
        /*0012*/ 	.short	0x0000
        /*0014*/ 	.byte	0x00, 0xf0, 0x01, 0x2a


	//----- nvinfo : EIATTR_SPARSE_MMA_MASK
	.align		4
.L_728:
        /*0018*/ 	.byte	0x03, 0x50
        /*001a*/ 	.short	0x0000


	//----- nvinfo : EIATTR_MAXREG_COUNT
	.align		4
        /*001c*/ 	.byte	0x03, 0x1b
        /*001e*/ 	.short	0x0080


	//----- nvinfo : EIATTR_MERCURY_ISA_VERSION
	.align		4
        /*0020*/ 	.byte	0x03, 0x5f
        /*0022*/ 	.short	0x0101


	//----- nvinfo : EIATTR_VRC_CTA_INIT_COUNT
	.align		4
        /*0024*/ 	.byte	0x02, 0x4a
	.zero		1
	.zero		1


	//----- nvinfo : EIATTR_EXIT_INSTR_OFFSETS
	.align		4
        /*0028*/ 	.byte	0x04, 0x1c
        /*002a*/ 	.short	(.L_730 - .L_729)


	//   ....[0]....
.L_729:
        /*002c*/ 	.word	0x00000010


	//----- nvinfo : EIATTR_MAX_THREADS
	.align		4
.L_730:
        /*0030*/ 	.byte	0x04, 0x05
        /*0032*/ 	.short	(.L_732 - .L_731)
.L_731:
        /*0034*/ 	.word	0x00000200
        /*0038*/ 	.word	0x00000001
        /*003c*/ 	.word	0x00000001


	//----- nvinfo : EIATTR_CBANK_PARAM_SIZE
	.align		4
.L_732:
        /*0040*/ 	.byte	0x03, 0x19
        /*0042*/ 	.short	0x0a80


	//----- nvinfo : EIATTR_PARAM_CBANK
	.align		4
        /*0044*/ 	.byte	0x04, 0x0a
        /*0046*/ 	.short	(.L_734 - .L_733)
	.align		4
.L_733:
        /*0048*/ 	.word	index@(.nv.constant0._ZN7cutlass13device_kernelIN5flash11enable_sm90INS1_16FlashAttnFwdSm90INS1_25CollectiveMainloopFwdSm90ILi2EN4cute5tupleIJNS5_1CILi1EEES8_S8_EEENS6_IJNS7_ILi192EEESA_NS7_ILi64EEEEEELi64ENS_6half_tEfNS_4arch4Sm90ELb0ELb0ELb1ELb1ELb0ELb0ELb0ELb0ELb1ELb1ELb1ELb0EEENS1_21CollectiveEpilogueFwdINS6_IJSA_SB_SA_EEES9_SD_SF_Li384ELb1ELb1ELb1ELb0EEENS1_36VarlenDynamicPersistentTileSchedulerILi192ELi192ELi384ELi128ELb1ELb1ELb1ELb0ELb1ELb1EEEEEEEEEvNT_6ParamsE)
        /*004c*/ 	.short	0x0380
        /*004e*/ 	.short	0x0a80


	//----- nvinfo : EIATTR_SW_WAR
	.align		4
.L_734:
        /*0050*/ 	.byte	0x04, 0x36
        /*0052*/ 	.short	(.L_736 - .L_735)
.L_735:
        /*0054*/ 	.word	0x00000008
.L_736:


//--------------------- .nv.info._ZN7cutlass13device_kernelIN5flash11enable_sm90INS1_16FlashAttnFwdSm90INS1_25CollectiveMainloopFwdSm90ILi2EN4cute5tupleIJNS5_1CILi1EEES8_S8_EEENS6_IJNS7_ILi192EEESA_NS7_ILi64EEEEEELi64ENS_6half_tEfNS_4arch4Sm90ELb0ELb0ELb1ELb1ELb0ELb1ELb0ELb0ELb1ELb1ELb1ELb0EEENS1_21CollectiveEpilogueFwdINS6_IJSA_SB_SA_EEES9_SD_SF_Li384ELb1ELb1ELb1ELb0EEENS1_36VarlenDynamicPersistentTileSchedulerILi192ELi192ELi384ELi128ELb1ELb1ELb1ELb0ELb1ELb1EEEEEEEEEvNT_6ParamsE --------------------------
	.section	.nv.info._ZN7cutlass13device_kernelIN5flash11enable_sm90INS1_16FlashAttnFwdSm90INS1_25CollectiveMainloopFwdSm90ILi2EN4cute5tupleIJNS5_1CILi1EEES8_S8_EEENS6_IJNS7_ILi192EEESA_NS7_ILi64EEEEEELi64ENS_6half_tEfNS_4arch4Sm90ELb0ELb0ELb1ELb1ELb0ELb1ELb0ELb0ELb1ELb1ELb1ELb0EEENS1_21CollectiveEpilogueFwdINS6_IJSA_SB_SA_EEES9_SD_SF_Li384ELb1ELb1ELb1ELb0EEENS1_36VarlenDynamicPersistentTileSchedulerILi192ELi192ELi384ELi128ELb1ELb1ELb1ELb0ELb1ELb1EEEEEEEEEvNT_6ParamsE,"",@"SHT_CUDA_INFO"
	.sectionflags	@""
	.align	4


	//----- nvinfo : EIATTR_CUDA_API_VERSION
	.align		4
        /*0000*/ 	.byte	0x04, 0x37
        /*0002*/ 	.short	(.L_738 - .L_737)
.L_737:
        /*0004*/ 	.word	0x00000082


	//----- nvinfo : EIATTR_KPARAM_INFO
	.align		4
.L_738:
        /*0008*/ 	.byte	0x04, 0x17
        /*000a*/ 	.short	(.L_740 - .L_739)
.L_739:
        /*000c*/ 	.word	0x00000000
        /*0010*/ 	.short	0x0000
        /*0012*/ 	.short	0x0000
        /*0014*/ 	.byte	0x00, 0xf0, 0x01, 0x2a


	//----- nvinfo : EIATTR_SPARSE_MMA_MASK
	.align		4
.L_740:
        /*0018*/ 	.byte	0x03, 0x50
        /*001a*/ 	.short	0x0000


	//----- nvinfo : EIATTR_MAXREG_COUNT
	.align		4
        /*001c*/ 	.byte	0x03, 0x1b
        /*001e*/ 	.short	0x0080


	//----- nvinfo : EIATTR_MERCURY_ISA_VERSION
	.align		4
        /*0020*/ 	.byte	0x03, 0x5f
        /*0022*/ 	.short	0x0101


	//----- nvinfo : EIATTR_VRC_CTA_INIT_COUNT
	.align		4
        /*0024*/ 	.byte	0x02, 0x4a
	.zero		1
	.zero		1


	//----- nvinfo : EIATTR_EXIT_INSTR_OFFSETS
	.align		4
        /*0028*/ 	.byte	0x04, 0x1c
        /*002a*/ 	.short	(.L_742 - .L_741)


	//   ....[0]....
.L_741:
        /*002c*/ 	.word	0x00000010


	//----- nvinfo : EIATTR_MAX_THREADS
	.align		4
.L_742:
        /*0030*/ 	.byte	0x04, 0x05
        /*0032*/ 	.short	(.L_744 - .L_743)
.L_743:
        /*0034*/ 	.word	0x00000200
        /*0038*/ 	.word	0x00000001
        /*003c*/ 	.word	0x00000001


	//----- nvinfo : EIATTR_CBANK_PARAM_SIZE
	.align		4
.L_744:
        /*0040*/ 	.byte	0x03, 0x19
        /*0042*/ 	.short	0x0a80


	//----- nvinfo : EIATTR_PARAM_CBANK
	.align		4
        /*0044*/ 	.byte	0x04, 0x0a
        /*0046*/ 	.short	(.L_746 - .L_745)
	.align		4
.L_745:
        /*0048*/ 	.word	index@(.nv.constant0._ZN7cutlass13device_kernelIN5flash11enable_sm90INS1_16FlashAttnFwdSm90INS1_25CollectiveMainloopFwdSm90ILi2EN4cute5tupleIJNS5_1CILi1EEES8_S8_EEENS6_IJNS7_ILi192EEESA_NS7_ILi64EEEEEELi64ENS_6half_tEfNS_4arch4Sm90ELb0ELb0ELb1ELb1ELb0ELb1ELb0ELb0ELb1ELb1ELb1ELb0EEENS1_21CollectiveEpilogueFwdINS6_IJSA_SB_SA_EEES9_SD_SF_Li384ELb1ELb1ELb1ELb0EEENS1_36VarlenDynamicPersistentTileSchedulerILi192ELi192ELi384ELi128ELb1ELb1ELb1ELb0ELb1ELb1EEEEEEEEEvNT_6ParamsE)
        /*004c*/ 	.short	0x0380
        /*004e*/ 	.short	0x0a80


	//----- nvinfo : EIATTR_SW_WAR
	.align		4
.L_746:
        /*0050*/ 	.byte	0x04, 0x36
        /*0052*/ 	.short	(.L_748 - .L_747)
.L_747:
        /*0054*/ 	.word	0x00000008
.L_748:


//--------------------- .nv.info._ZN7cutlass13device_kernelIN5flash11enable_sm90INS1_16FlashAttnFwdSm90INS1_25CollectiveMainloopFwdSm90ILi2EN4cute5tupleIJNS5_1CILi1EEES8_S8_EEENS6_IJNS7_ILi192EEENS7_ILi128EEENS7_ILi64EEEEEELi64ENS_6half_tEfNS_4arch4Sm90ELb0ELb1ELb1ELb0ELb0ELb0ELb0ELb1ELb1ELb1ELb1ELb0EEENS1_21CollectiveEpilogueFwdINS6_IJSA_SC_SB_EEES9_SE_SG_Li384ELb0ELb1ELb1ELb0EEENS1_19SingleTileSchedulerILb0ELb1ELb1ELi192EEEEEEEEEvNT_6ParamsE --------------------------
	.section	.nv.info._ZN7cutlass13device_kernelIN5flash11enable_sm90INS1_16FlashAttnFwdSm90INS1_25CollectiveMainloopFwdSm90ILi2EN4cute5tupleIJNS5_1CILi1EEES8_S8_EEENS6_IJNS7_ILi192EEENS7_ILi128EEENS7_ILi64EEEEEELi64ENS_6half_tEfNS_4arch4Sm90ELb0ELb1ELb1ELb0ELb0ELb0ELb0ELb1ELb1ELb1ELb1ELb0EEENS1_21CollectiveEpilogueFwdINS6_IJSA_SC_SB_EEES9_SE_SG_Li384ELb0ELb1ELb1ELb0EEENS1_19SingleTileSchedulerILb0ELb1ELb1ELi192EEEEEEEEEvNT_6ParamsE,"",@"SHT_CUDA_INFO"
	.sectionflags	@""
	.align	4


	//----- nvinfo : EIATTR_CUDA_API_VERSION
	.align		4
        /*0000*/ 	.byte	0x04, 0x37
        /*0002*/ 	.short	(.L_750 - .L_749)
.L_749:
        /*0004*/ 	.word	0x00000082


	//----- nvinfo : EIATTR_KPARAM_INFO
	.align		4
.L_750:
        /*0008*/ 	.byte	0x04, 0x17
        /*000a*/ 	.short	(.L_752 - .L_751)
.L_751:
        /*000c*/ 	.word	0x00000000
        /*0010*/ 	.short	0x0000
        /*0012*/ 	.short	0x0000
        /*0014*/ 	.byte	0x00, 0xf0, 0x01, 0x28


	//----- nvinfo : EIATTR_SPARSE_MMA_MASK
	.align		4
.L_752:
        /*0018*/ 	.byte	0x03, 0x50
        /*001a*/ 	.short	0x0000


	//----- nvinfo : EIATTR_MAXREG_COUNT
	.align		4
        /*001c*/ 	.byte	0x03, 0x1b
        /*001e*/ 	.short	0x0080


	//----- nvinfo : EIATTR_MERCURY_ISA_VERSION
	.align		4
        /*0020*/ 	.byte	0x03, 0x5f
        /*0022*/ 	.short	0x0101


	//----- nvinfo : EIATTR_VRC_CTA_INIT_COUNT
	.align		4
        /*0024*/ 	.byte	0x02, 0x4a
	.zero		1
	.zero		1


	//----- nvinfo : EIATTR_EXIT_INSTR_OFFSETS
	.align		4
        /*0028*/ 	.byte	0x04, 0x1c
        /*002a*/ 	.short	(.L_754 - .L_753)


	//   ....[0]....
.L_753:
        /*002c*/ 	.word	0x00000010


	//----- nvinfo : EIATTR_MAX_THREADS
	.align		4
.L_754:
        /*0030*/ 	.byte	0x04, 0x05
        /*0032*/ 	.short	(.L_756 - .L_755)
.L_755:
        /*0034*/ 	.word	0x00000200
        /*0038*/ 	.word	0x00000001
        /*003c*/ 	.word	0x00000001


	//----- nvinfo : EIATTR_CBANK_PARAM_SIZE
	.align		4
.L_756:
        /*0040*/ 	.byte	0x03, 0x19
        /*0042*/ 	.short	0x0a00


	//----- nvinfo : EIATTR_PARAM_CBANK
	.align		4
        /*0044*/ 	.byte	0x04, 0x0a
        /*0046*/ 	.short	(.L_758 - .L_757)
	.align		4
.L_757:
        /*0048*/ 	.word	index@(.nv.constant0._ZN7cutlass13device_kernelIN5flash11enable_sm90INS1_16FlashAttnFwdSm90INS1_25CollectiveMainloopFwdSm90ILi2EN4cute5tupleIJNS5_1CILi1EEES8_S8_EEENS6_IJNS7_ILi192EEENS7_ILi128EEENS7_ILi64EEEEEELi64ENS_6half_tEfNS_4arch4Sm90ELb0ELb1ELb1ELb0ELb0ELb0ELb0ELb1ELb1ELb1ELb1ELb0EEENS1_21CollectiveEpilogueFwdINS6_IJSA_SC_SB_EEES9_SE_SG_Li384ELb0ELb1ELb1ELb0EEENS1_19SingleTileSchedulerILb0ELb1ELb1ELi192EEEEEEEEEvNT_6ParamsE)
        /*004c*/ 	.short	0x0380
        /*004e*/ 	.short	0x0a00


	//----- nvinfo : EIATTR_SW_WAR
	.align		4
.L_758:
        /*0050*/ 	.byte	0x04, 0x36
        /*0052*/ 	.short	(.L_760 - .L_759)
.L_759:
        /*0054*/ 	.word	0x00000008
.L_760:


//--------------------- .nv.info._ZN7cutlass13device_kernelIN5flash11enable_sm90INS1_16FlashAttnFwdSm90INS1_25CollectiveMainloopFwdSm90ILi2EN4cute5tupleIJNS5_1CILi1EEES8_S8_EEENS6_IJNS7_ILi192EEENS7_ILi128EEENS7_ILi64EEEEEELi64ENS_6half_tEfNS_4arch4Sm90ELb0ELb1ELb1ELb1ELb0ELb0ELb0ELb1ELb1ELb1ELb1ELb0EEENS1_21CollectiveEpilogueFwdINS6_IJSA_SC_SB_EEES9_SE_SG_Li384ELb1ELb1ELb1ELb0EEENS1_36VarlenDynamicPersistentTileSchedulerILi192ELi128ELi384ELi128ELb1ELb1ELb1ELb1ELb0ELb1EEEEEEEEEvNT_6ParamsE --------------------------
	.section	.nv.info._ZN7cutlass13device_kernelIN5flash11enable_sm90INS1_16FlashAttnFwdSm90INS1_25CollectiveMainloopFwdSm90ILi2EN4cute5tupleIJNS5_1CILi1EEES8_S8_EEENS6_IJNS7_ILi192EEENS7_ILi128EEENS7_ILi64EEEEEELi64ENS_6half_tEfNS_4arch4Sm90ELb0ELb1ELb1ELb1ELb0ELb0ELb0ELb1ELb1ELb1ELb1ELb0EEENS1_21CollectiveEpilogueFwdINS6_IJSA_SC_SB_EEES9_SE_SG_Li384ELb1ELb1ELb1ELb0EEENS1_36VarlenDynamicPersistentTileSchedulerILi192ELi128ELi384ELi128ELb1ELb1ELb1ELb1ELb0ELb1EEEEEEEEEvNT_6ParamsE,"",@"SHT_CUDA_INFO"
	.sectionflags	@""
	.align	4


	//----- nvinfo : EIATTR_CUDA_API_VERSION
	.align		4
        /*0000*/ 	.byte	0x04, 0x37
        /*0002*/ 	.short	(.L_762 - .L_761)
.L_761:
        /*0004*/ 	.word	0x00000082


	//----- nvinfo : EIATTR_KPARAM_INFO
	.align		4
.L_762:
        /*0008*/ 	.byte	0x04, 0x17
        /*000a*/ 	.short	(.L_764 - .L_763)
.L_763:
        /*000c*/ 	.word	0x00000000
        /*0010*/ 	.short	0x0000
        /*0012*/ 	.short	0x0000
        /*0014*/ 	.byte	0x00, 0xf0, 0x01, 0x2a


	//----- nvinfo : EIATTR_SPARSE_MMA_MASK
	.align		4
.L_764:
        /*0018*/ 	.byte	0x03, 0x50
        /*001a*/ 	.short	0x0000


	//----- nvinfo : EIATTR_MAXREG_COUNT
	.align		4
        /*001c*/ 	.byte	0x03, 0x1b
        /*001e*/ 	.short	0x0080


	//----- nvinfo : EIATTR_MERCURY_ISA_VERSION
	.align		4
        /*0020*/ 	.byte	0x03, 0x5f
        /*0022*/ 	.short	0x0101


	//----- nvinfo : EIATTR_VRC_CTA_INIT_COUNT
	.align		4
        /*0024*/ 	.byte	0x02, 0x4a
	.zero		1
	.zero		1


	//----- nvinfo : EIATTR_EXIT_INSTR_OFFSETS
	.align		4
        /*0028*/ 	.byte	0x04, 0x1c
        /*002a*/ 	.short	(.L_766 - .L_765)


	//   ....[0]....
.L_765:
        /*002c*/ 	.word	0x00000010


	//----- nvinfo : EIATTR_MAX_THREADS
	.align		4
.L_766:
        /*0030*/ 	.byte	0x04, 0x05
        /*0032*/ 	.short	(.L_768 - .L_767)
.L_767:
        /*0034*/ 	.word	0x00000200
        /*0038*/ 	.word	0x00000001
        /*003c*/ 	.word	0x00000001


	//----- nvinfo : EIATTR_CBANK_PARAM_SIZE
	.align		4
.L_768:
        /*0040*/ 	.byte	0x03, 0x19
        /*0042*/ 	.short	0x0a80


	//----- nvinfo : EIATTR_PARAM_CBANK
	.align		4
        /*0044*/ 	.byte	0x04, 0x0a
        /*0046*/ 	.short	(.L_770 - .L_769)
	.align		4
.L_769:
        /*0048*/ 	.word	index@(.nv.constant0._ZN7cutlass13device_kernelIN5flash11enable_sm90INS1_16FlashAttnFwdSm90INS1_25CollectiveMainloopFwdSm90ILi2EN4cute5tupleIJNS5_1CILi1EEES8_S8_EEENS6_IJNS7_ILi192EEENS7_ILi128EEENS7_ILi64EEEEEELi64ENS_6half_tEfNS_4arch4Sm90ELb0ELb1ELb1ELb1ELb0ELb0ELb0ELb1ELb1ELb1ELb1ELb0EEENS1_21CollectiveEpilogueFwdINS6_IJSA_SC_SB_EEES9_SE_SG_Li384ELb1ELb1ELb1ELb0EEENS1_36VarlenDynamicPersistentTileSchedulerILi192ELi128ELi384ELi128ELb1ELb1ELb1ELb1ELb0ELb1EEEEEEEEEvNT_6ParamsE)
        /*004c*/ 	.short	0x0380
        /*004e*/ 	.short	0x0a80


	//----- nvinfo : EIATTR_SW_WAR
	.align		4
.L_770:
        /*0050*/ 	.byte	0x04, 0x36
        /*0052*/ 	.short	(.L_772 - .L_771)
.L_771:
        /*0054*/ 	.word	0x00000008
.L_772:


//--------------------- .nv.info._ZN7cutlass13device_kernelIN5flash11enable_sm90INS1_16FlashAttnFwdSm90INS1_25CollectiveMainloopFwdSm90ILi2EN4cute5tupleIJNS5_1CILi1EEES8_S8_EEENS6_IJNS7_ILi192EEENS7_ILi128EEENS7_ILi64EEEEEELi64ENS_6half_tEfNS_4arch4Sm90ELb0ELb1ELb1ELb1ELb0ELb1ELb0ELb1ELb1ELb1ELb1ELb0EEENS1_21CollectiveEpilogueFwdINS6_IJSA_SC_SB_EEES9_SE_SG_Li384ELb1ELb1ELb1ELb0EEENS1_36VarlenDynamicPersistentTileSchedulerILi192ELi128ELi384ELi128ELb1ELb1ELb1ELb1ELb0ELb1EEEEEEEEEvNT_6ParamsE --------------------------
	.section	.nv.info._ZN7cutlass13device_kernelIN5flash11enable_sm90INS1_16FlashAttnFwdSm90INS1_25CollectiveMainloopFwdSm90ILi2EN4cute5tupleIJNS5_1CILi1EEES8_S8_EEENS6_IJNS7_ILi192EEENS7_ILi128EEENS7_ILi64EEEEEELi64ENS_6half_tEfNS_4arch4Sm90ELb0ELb1ELb1ELb1ELb0ELb1ELb0ELb1ELb1ELb1ELb1ELb0EEENS1_21CollectiveEpilogueFwdINS6_IJSA_SC_SB_EEES9_SE_SG_Li384ELb1ELb1ELb1ELb0EEENS1_36VarlenDynamicPersistentTileSchedulerILi192ELi128ELi384ELi128ELb1ELb1ELb1ELb1ELb0ELb1EEEEEEEEEvNT_6ParamsE,"",@"SHT_CUDA_INFO"
	.sectionflags	@""
	.align	4


	//----- nvinfo : EIATTR_CUDA_API_VERSION
	.align		4
        /*0000*/ 	.byte	0x04, 0x37
        /*0002*/ 	.short	(.L_774 - .L_773)
.L_773:
        /*0004*/ 	.word	0x00000082


	//----- nvinfo : EIATTR_KPARAM_INFO
	.align		4
.L_774:
        /*0008*/ 	.byte	0x04, 0x17
        /*000a*/ 	.short	(.L_776 - .L_775)
.L_775:
        /*000c*/ 	.word	0x00000000
        /*0010*/ 	.short	0x0000
        /*0012*/ 	.short	0x0000
        /*0014*/ 	.byte	0x00, 0xf0, 0x01, 0x2a


	//----- nvinfo : EIATTR_SPARSE_MMA_MASK
	.align		4
.L_776:
        /*0018*/ 	.byte	0x03, 0x50
        /*001a*/ 	.short	0x0000


	//----- nvinfo : EIATTR_MAXREG_COUNT
	.align		4
        /*001c*/ 	.byte	0x03, 0x1b
        /*001e*/ 	.short	0x0080


	//----- nvinfo : EIATTR_MERCURY_ISA_VERSION
	.align		4
        /*0020*/ 	.byte	0x03, 0x5f
        /*0022*/ 	.short	0x0101


	//----- nvinfo : EIATTR_VRC_CTA_INIT_COUNT
	.align		4
        /*0024*/ 	.byte	0x02, 0x4a
	.zero		1
	.zero		1


	//----- nvinfo : EIATTR_EXIT_INSTR_OFFSETS
	.align		4
        /*0028*/ 	.byte	0x04, 0x1c
        /*002a*/ 	.short	(.L_778 - .L_777)


	//   ....[0]....
.L_777:
        /*002c*/ 	.word	0x00000010


	//----- nvinfo : EIATTR_MAX_THREADS
	.align		4
.L_778:
        /*0030*/ 	.byte	0x04, 0x05
        /*0032*/ 	.short	(.L_780 - .L_779)
.L_779:
        /*0034*/ 	.word	0x00000200
        /*0038*/ 	.word	0x00000001
        /*003c*/ 	.word	0x00000001


	//----- nvinfo : EIATTR_CBANK_PARAM_SIZE
	.align		4
.L_780:
        /*0040*/ 	.byte	0x03, 0x19
        /*0042*/ 	.short	0x0a80


	//----- nvinfo : EIATTR_PARAM_CBANK
	.align		4
        /*0044*/ 	.byte	0x04, 0x0a
        /*0046*/ 	.short	(.L_782 - .L_781)
	.align		4
.L_781:
        /*0048*/ 	.word	index@(.nv.constant0._ZN7cutlass13device_kernelIN5flash11enable_sm90INS1_16FlashAttnFwdSm90INS1_25CollectiveMainloopFwdSm90ILi2EN4cute5tupleIJNS5_1CILi1EEES8_S8_EEENS6_IJNS7_ILi192EEENS7_ILi128EEENS7_ILi64EEEEEELi64ENS_6half_tEfNS_4arch4Sm90ELb0ELb1ELb1ELb1ELb0ELb1ELb0ELb1ELb1ELb1ELb1ELb0EEENS1_21CollectiveEpilogueFwdINS6_IJSA_SC_SB_EEES9_SE_SG_Li384ELb1ELb1ELb1ELb0EEENS1_36VarlenDynamicPersistentTileSchedulerILi192ELi128ELi384ELi128ELb1ELb1ELb1ELb1ELb0ELb1EEEEEEEEEvNT_6ParamsE)
        /*004c*/ 	.short	0x0380
        /*004e*/ 	.short	0x0a80


	//----- nvinfo : EIATTR_SW_WAR
	.align		4
.L_782:
        /*0050*/ 	.byte	0x04, 0x36
        /*0052*/ 	.short	(.L_784 - .L_783)
.L_783:
        /*0054*/ 	.word	0x00000008
.L_784:


//--------------------- .nv.info._ZN7cutlass13device_kernelIN5flash11enable_sm90INS1_16FlashAttnFwdSm90INS1_25CollectiveMainloopFwdSm90ILi2EN4cute5tupleIJNS5_1CILi1EEES8_S8_EEENS6_IJNS7_ILi192EEENS7_ILi128EEENS7_ILi64EEEEEELi64ENS_6half_tEfNS_4arch4Sm90ELb1ELb0ELb1ELb0ELb0ELb0ELb0ELb1ELb1ELb1ELb1ELb0EEENS1_21CollectiveEpilogueFwdINS6_IJSA_SC_SB_EEES9_SE_SG_Li384ELb0ELb1ELb1ELb0EEENS1_19SingleTileSchedulerILb0ELb1ELb1ELi192EEEEEEEEEvNT_6ParamsE --------------------------
	.section	.nv.info._ZN7cutlass13device_kernelIN5flash11enable_sm90INS1_16FlashAttnFwdSm90INS1_25CollectiveMainloopFwdSm90ILi2EN4cute5tupleIJNS5_1CILi1EEES8_S8_EEENS6_IJNS7_ILi192EEENS7_ILi128EEENS7_ILi64EEEEEELi64ENS_6half_tEfNS_4arch4Sm90ELb1ELb0ELb1ELb0ELb0ELb0ELb0ELb1ELb1ELb1ELb1ELb0EEENS1_21CollectiveEpilogueFwdINS6_IJSA_SC_SB_EEES9_SE_SG_Li384ELb0ELb1ELb1ELb0EEENS1_19SingleTileSchedulerILb0ELb1ELb1ELi192EEEEEEEEEvNT_6ParamsE,"",@"SHT_CUDA_INFO"
	.sectionflags	@""
	.align	4


	//----- nvinfo : EIATTR_CUDA_API_VERSION
	.align		4
        /*0000*/ 	.byte	0x04, 0x37
        /*0002*/ 	.short	(.L_786 - .L_785)
.L_785:
        /*0004*/ 	.word	0x00000082


	//----- nvinfo : EIATTR_KPARAM_INFO
	.align		4
.L_786:
        /*0008*/ 	.byte	0x04, 0x17
        /*000a*/ 	.short	(.L_788 - .L_787)
.L_787:
        /*000c*/ 	.word	0x00000000
        /*0010*/ 	.short	0x0000
        /*0012*/ 	.short	0x0000
        /*0014*/ 	.byte	0x00, 0xf0, 0x01, 0x28


	//----- nvinfo : EIATTR_SPARSE_MMA_MASK
	.align		4
.L_788:
        /*0018*/ 	.byte	0x03, 0x50
        /*001a*/ 	.short	0x0000


	//----- nvinfo : EIATTR_MAXREG_COUNT
	.align		4
        /*001c*/ 	.byte	0x03, 0x1b
        /*001e*/ 	.short	0x0080


	//----- nvinfo : EIATTR_MERCURY_ISA_VERSION
	.align		4
        /*0020*/ 	.byte	0x03, 0x5f
        /*0022*/ 	.short	0x0101


	//----- nvinfo : EIATTR_VRC_CTA_INIT_COUNT
	.align		4
        /*0024*/ 	.byte	0x02, 0x4a
	.zero		1
	.zero		1


	//----- nvinfo : EIATTR_EXIT_INSTR_OFFSETS
	.align		4
        /*0028*/ 	.byte	0x04, 0x1c
        /*002a*/ 	.short	(.L_790 - .L_789)


	//   ....[0]....
.L_789:
        /*002c*/ 	.word	0x00000010


	//----- nvinfo : EIATTR_MAX_THREADS
	.align		4
.L_790:
        /*0030*/ 	.byte	0x04, 0x05
        /*0032*/ 	.short	(.L_792 - .L_791)
.L_791:
        /*0034*/ 	.word	0x00000200
        /*0038*/ 	.word	0x00000001
        /*003c*/ 	.word	0x00000001


	//----- nvinfo : EIATTR_CBANK_PARAM_SIZE
	.align		4
.L_792:
        /*0040*/ 	.byte	0x03, 0x19
        /*0042*/ 	.short	0x0a00


	//----- nvinfo : EIATTR_PARAM_CBANK
	.align		4
        /*0044*/ 	.byte	0x04, 0x0a
        /*0046*/ 	.short	(.L_794 - .L_793)
	.align		4
.L_793:
        /*0048*/ 	.word	index@(.nv.constant0._ZN7cutlass13device_kernelIN5flash11enable_sm90INS1_16FlashAttnFwdSm90INS1_25CollectiveMainloopFwdSm90ILi2EN4cute5tupleIJNS5_1CILi1EEES8_S8_EEENS6_IJNS7_ILi192EEENS7_ILi128EEENS7_ILi64EEEEEELi64ENS_6half_tEfNS_4arch4Sm90ELb1ELb0ELb1ELb0ELb0ELb0ELb0ELb1ELb1ELb1ELb1ELb0EEENS1_21CollectiveEpilogueFwdINS6_IJSA_SC_SB_EEES9_SE_SG_Li384ELb0ELb1ELb1ELb0EEENS1_19SingleTileSchedulerILb0ELb1ELb1ELi192EEEEEEEEEvNT_6ParamsE)
        /*004c*/ 	.short	0x0380
        /*004e*/ 	.short	0x0a00


	//----- nvinfo : EIATTR_SW_WAR
	.align		4
.L_794:
        /*0050*/ 	.byte	0x04, 0x36
        /*0052*/ 	.short	(.L_796 - .L_795)
.L_795:
        /*0054*/ 	.word	0x00000008
.L_796:


//--------------------- .nv.info._ZN7cutlass13device_kernelIN5flash11enable_sm90INS1_16FlashAttnFwdSm90INS1_25CollectiveMainloopFwdSm90ILi2EN4cute5tupleIJNS5_1CILi1EEES8_S8_EEENS6_IJNS7_ILi192EEENS7_ILi128EEENS7_ILi64EEEEEELi64ENS_6half_tEfNS_4arch4Sm90ELb1ELb0ELb1ELb1ELb0ELb0ELb0ELb1ELb1ELb1ELb1ELb0EEENS1_21CollectiveEpilogueFwdINS6_IJSA_SC_SB_EEES9_SE_SG_Li384ELb1ELb1ELb1ELb0EEENS1_36VarlenDynamicPersistentTileSchedulerILi192ELi128ELi384ELi128ELb1ELb1ELb1ELb1ELb1ELb1EEEEEEEEEvNT_6ParamsE --------------------------
	.section	.nv.info._ZN7cutlass13device_kernelIN5flash11enable_sm90INS1_16FlashAttnFwdSm90INS1_25CollectiveMainloopFwdSm90ILi2EN4cute5tupleIJNS5_1CILi1EEES8_S8_EEENS6_IJNS7_ILi192EEENS7_ILi128EEENS7_ILi64EEEEEELi64ENS_6half_tEfNS_4arch4Sm90ELb1ELb0ELb1ELb1ELb0ELb0ELb0ELb1ELb1ELb1ELb1ELb0EEENS1_21CollectiveEpilogueFwdINS6_IJSA_SC_SB_EEES9_SE_SG_Li384ELb1ELb1ELb1ELb0EEENS1_36VarlenDynamicPersistentTileSchedulerILi192ELi128ELi384ELi128ELb1ELb1ELb1ELb1ELb1ELb1EEEEEEEEEvNT_6ParamsE,"",@"SHT_CUDA_INFO"
	.sectionflags	@""
	.align	4


	//----- nvinfo : EIATTR_CUDA_API_VERSION
	.align		4
        /*0000*/ 	.byte	0x04, 0x37
        /*0002*/ 	.short	(.L_798 - .L_797)
.L_797:
        /*0004*/ 	.word	0x00000082


	//----- nvinfo : EIATTR_KPARAM_INFO
	.align		4
.L_798:
        /*0008*/ 	.byte	0x04, 0x17
        /*000a*/ 	.short	(.L_800 - .L_799)
.L_799:
        /*000c*/ 	.word	0x00000000
        /*0010*/ 	.short	0x0000
        /*0012*/ 	.short	0x0000
        /*0014*/ 	.byte	0x00, 0xf0, 0x01, 0x2a


	//----- nvinfo : EIATTR_SPARSE_MMA_MASK
	.align		4
.L_800:
        /*0018*/ 	.byte	0x03, 0x50
        /*001a*/ 	.short	0x0000


	//----- nvinfo : EIATTR_MAXREG_COUNT
	.align		4
        /*001c*/ 	.byte	0x03, 0x1b
        /*001e*/ 	.short	0x0080


	//----- nvinfo : EIATTR_MERCURY_ISA_VERSION
	.align		4
        /*0020*/ 	.byte	0x03, 0x5f
        /*0022*/ 	.short	0x0101


	//----- nvinfo : EIATTR_VRC_CTA_INIT_COUNT
	.align		4
        /*0024*/ 	.byte	0x02, 0x4a
	.zero		1
	.zero		1


	//----- nvinfo : EIATTR_EXIT_INSTR_OFFSETS
	.align		4
        /*0028*/ 	.byte	0x04, 0x1c
        /*002a*/ 	.short	(.L_802 - .L_801)


	//   ....[0]....
.L_801:
        /*002c*/ 	.word	0x00000010


	//----- nvinfo : EIATTR_MAX_THREADS
	.align		4
.L_802:
        /*0030*/ 	.byte	0x04, 0x05
        /*0032*/ 	.short	(.L_804 - .L_803)
.L_803:
        /*0034*/ 	.word	0x00000200
        /*0038*/ 	.word	0x00000001
        /*003c*/ 	.word	0x00000001


	//----- nvinfo : EIATTR_CBANK_PARAM_SIZE
	.align		4
.L_804:
        /*0040*/ 	.byte	0x03, 0x19
        /*0042*/ 	.short	0x0a80


	//----- nvinfo : EIATTR_PARAM_CBANK
	.align		4
        /*0044*/ 	.byte	0x04, 0x0a
        /*0046*/ 	.short	(.L_806 - .L_805)
	.align		4
.L_805:
        /*0048*/ 	.word	index@(.nv.constant0._ZN7cutlass13device_kernelIN5flash11enable_sm90INS1_16FlashAttnFwdSm90INS1_25CollectiveMainloopFwdSm90ILi2EN4cute5tupleIJNS5_1CILi1EEES8_S8_EEENS6_IJNS7_ILi192EEENS7_ILi128EEENS7_ILi64EEEEEELi64ENS_6half_tEfNS_4arch4Sm90ELb1ELb0ELb1ELb1ELb0ELb0ELb0ELb1ELb1ELb1ELb1ELb0EEENS1_21CollectiveEpilogueFwdINS6_IJSA_SC_SB_EEES9_SE_SG_Li384ELb1ELb1ELb1ELb0EEENS1_36VarlenDynamicPersistentTileSchedulerILi192ELi128ELi384ELi128ELb1ELb1ELb1ELb1ELb1ELb1EEEEEEEEEvNT_6ParamsE)
        /*004c*/ 	.short	0x0380
        /*004e*/ 	.short	0x0a80


	//----- nvinfo : EIATTR_SW_WAR
	.align		4
.L_806:
        /*0050*/ 	.byte	0x04, 0x36
        /*0052*/ 	.short	(.L_808 - .L_807)
.L_807:
        /*0054*/ 	.word	0x00000008
.L_808:


//--------------------- .nv.info._ZN7cutlass13device_kernelIN5flash11enable_sm90INS1_16FlashAttnFwdSm90INS1_25CollectiveMainloopFwdSm90ILi2EN4cute5tupleIJNS5_1CILi1EEES8_S8_EEENS6_IJNS7_ILi192EEENS7_ILi128EEENS7_ILi64EEEEEELi64ENS_6half_tEfNS_4arch4Sm90ELb1ELb0ELb1ELb1ELb0ELb1ELb0ELb1ELb1ELb1ELb1ELb0EEENS1_21CollectiveEpilogueFwdINS6_IJSA_SC_SB_EEES9_SE_SG_Li384ELb1ELb1ELb1ELb0EEENS1_36VarlenDynamicPersistentTileSchedulerILi192ELi128ELi384ELi128ELb1ELb1ELb1ELb1ELb1ELb1EEEEEEEEEvNT_6ParamsE --------------------------
	.section	.nv.info._ZN7cutlass13device_kernelIN5flash11enable_sm90INS1_16FlashAttnFwdSm90INS1_25CollectiveMainloopFwdSm90ILi2EN4cute5tupleIJNS5_1CILi1EEES8_S8_EEENS6_IJNS7_ILi192EEENS7_ILi128EEENS7_ILi64EEEEEELi64ENS_6half_tEfNS_4arch4Sm90ELb1ELb0ELb1ELb1ELb0ELb1ELb0ELb1ELb1ELb1ELb1ELb0EEENS1_21CollectiveEpilogueFwdINS6_IJSA_SC_SB_EEES9_SE_SG_Li384ELb1ELb1ELb1ELb0EEENS1_36VarlenDynamicPersistentTileSchedulerILi192ELi128ELi384ELi128ELb1ELb1ELb1ELb1ELb1ELb1EEEEEEEEEvNT_6ParamsE,"",@"SHT_CUDA_INFO"
	.sectionflags	@""
	.align	4


	//----- nvinfo : EIATTR_CUDA_API_VERSION
	.align		4
        /*0000*/ 	.byte	0x04, 0x37
        /*0002*/ 	.short	(.L_810 - .L_809)
.L_809:
        /*0004*/ 	.word	0x00000082


	//----- nvinfo : EIATTR_KPARAM_INFO
	.align		4
.L_810:
        /*0008*/ 	.byte	0x04, 0x17
        /*000a*/ 	.short	(.L_812 - .L_811)
.L_811:
        /*000c*/ 	.word	0x00000000
        /*0010*/ 	.short	0x0000
        /*0012*/ 	.short	0x0000
        /*0014*/ 	.byte	0x00, 0xf0, 0x01, 0x2a


	//----- nvinfo : EIATTR_SPARSE_MMA_MASK
	.align		4
.L_812:
        /*0018*/ 	.byte	0x03, 0x50
        /*001a*/ 	.short	0x0000


	//----- nvinfo : EIATTR_MAXREG_COUNT
	.align		4
        /*001c*/ 	.byte	0x03, 0x1b
        /*001e*/ 	.short	0x0080


	//----- nvinfo : EIATTR_MERCURY_ISA_VERSION
	.align		4
        /*0020*/ 	.byte	0x03, 0x5f
        /*0022*/ 	.short	0x0101


	//----- nvinfo : EIATTR_VRC_CTA_INIT_COUNT
	.align		4
        /*0024*/ 	.byte	0x02, 0x4a
	.zero		1
	.zero		1


	//----- nvinfo : EIATTR_EXIT_INSTR_OFFSETS
	.align		4
        /*0028*/ 	.byte	0x04, 0x1c
        /*002a*/ 	.short	(.L_814 - .L_813)


	//   ....[0]....
.L_813:
        /*002c*/ 	.word	0x00000010


	//----- nvinfo : EIATTR_MAX_THREADS
	.align		4
.L_814:
        /*0030*/ 	.byte	0x04, 0x05
        /*0032*/ 	.short	(.L_816 - .L_815)
.L_815:
        /*0034*/ 	.word	0x00000200
        /*0038*/ 	.word	0x00000001
        /*003c*/ 	.word	0x00000001


	//----- nvinfo : EIATTR_CBANK_PARAM_SIZE
	.align		4
.L_816:
        /*0040*/ 	.byte	0x03, 0x19
        /*0042*/ 	.short	0x0a80


	//----- nvinfo : EIATTR_PARAM_CBANK
	.align		4
        /*0044*/ 	.byte	0x04, 0x0a
        /*0046*/ 	.short	(.L_818 - .L_817)
	.align		4
.L_817:
        /*0048*/ 	.word	index@(.nv.constant0._ZN7cutlass13device_kernelIN5flash11enable_sm90INS1_16FlashAttnFwdSm90INS1_25CollectiveMainloopFwdSm90ILi2EN4cute5tupleIJNS5_1CILi1EEES8_S8_EEENS6_IJNS7_ILi192EEENS7_ILi128EEENS7_ILi64EEEEEELi64ENS_6half_tEfNS_4arch4Sm90ELb1ELb0ELb1ELb1ELb0ELb1ELb0ELb1ELb1ELb1ELb1ELb0EEENS1_21CollectiveEpilogueFwdINS6_IJSA_SC_SB_EEES9_SE_SG_Li384ELb1ELb1ELb1ELb0EEENS1_36VarlenDynamicPersistentTileSchedulerILi192ELi128ELi384ELi128ELb1ELb1ELb1ELb1ELb1ELb1EEEEEEEEEvNT_6ParamsE)
        /*004c*/ 	.short	0x0380
        /*004e*/ 	.short	0x0a80


	//----- nvinfo : EIATTR_SW_WAR
	.align		4
.L_818:
        /*0050*/ 	.byte	0x04, 0x36
        /*0052*/ 	.short	(.L_820 - .L_819)
.L_819:
        /*0054*/ 	.word	0x00000008
.L_820:


//--------------------- .nv.callgraph             --------------------------
	.section	.nv.callgraph,"",@"SHT_CUDA_CALLGRAPH"
	.align	4
	.sectionentsize	8
	.align		4
        /*0000*/ 	.word	0x00000000
	.align		4
        /*0004*/ 	.word	0xffffffff
	.align		4
        /*0008*/ 	.word	0x00000000
	.align		4
        /*000c*/ 	.word	0xfffffffe
	.align		4
        /*0010*/ 	.word	0x00000000
	.align		4
        /*0014*/ 	.word	0xfffffffd
	.align		4
        /*0018*/ 	.word	0x00000000
	.align		4
        /*001c*/ 	.word	0xfffffffc


//--------------------- .nv.constant4             --------------------------
	.section	.nv.constant4,"a",@progbits
	.align	8
	.align		8
.nv.constant4:
        /*0000*/ 	.dword	_ZN80_INTERNAL_c2746a16_44_flash_fwd_hdimall_fp16_split_softcap_sm90_cu_49158569_37804cuda3std3__45__cpo5beginE
	.align		8
        /*0008*/ 	.dword	_ZN80_INTERNAL_c2746a16_44_flash_fwd_hdimall_fp16_split_softcap_sm90_cu_49158569_37804cuda3std3__45__cpo3endE
	.align		8
        /*0010*/ 	.dword	_ZN80_INTERNAL_c2746a16_44_flash_fwd_hdimall_fp16_split_softcap_sm90_cu_49158569_37804cuda3std3__45__cpo6cbeginE
	.align		8
        /*0018*/ 	.dword	_ZN80_INTERNAL_c2746a16_44_flash_fwd_hdimall_fp16_split_softcap_sm90_cu_49158569_37804cuda3std3__45__cpo4cendE
	.align		8
        /*0020*/ 	.dword	_ZN80_INTERNAL_c2746a16_44_flash_fwd_hdimall_fp16_split_softcap_sm90_cu_49158569_37804cuda3std3__482_GLOBAL__N__c2746a16_44_flash_fwd_hdimall_fp16_split_softcap_sm90_cu_49158569_37806ignoreE
	.align		8
        /*0028*/ 	.dword	_ZN80_INTERNAL_c2746a16_44_flash_fwd_hdimall_fp16_split_softcap_sm90_cu_49158569_37804cuda3std3__419piecewise_constructE
	.align		8
        /*0030*/ 	.dword	_ZN80_INTERNAL_c2746a16_44_flash_fwd_hdimall_fp16_split_softcap_sm90_cu_49158569_37804cuda3std3__48in_placeE
	.align		8
        /*0038*/ 	.dword	_ZN80_INTERNAL_c2746a16_44_flash_fwd_hdimall_fp16_split_softcap_sm90_cu_49158569_37804cuda3std6ranges3__45__cpo4swapE
	.align		8
        /*0040*/ 	.dword	_ZN80_INTERNAL_c2746a16_44_flash_fwd_hdimall_fp16_split_softcap_sm90_cu_49158569_37804cuda3std6ranges3__45__cpo9iter_moveE
	.align		8
        /*0048*/ 	.dword	_ZN80_INTERNAL_c2746a16_44_flash_fwd_hdimall_fp16_split_softcap_sm90_cu_49158569_37804cute7productE
	.align		8
        /*0050*/ 	.dword	_ZN80_INTERNAL_c2746a16_44_flash_fwd_hdimall_fp16_split_softcap_sm90_cu_49158569_37804cute1_E


//--------------------- .text._ZN7cutlass13device_kernelIN5flash11enable_sm90INS1_16FlashAttnFwdSm90INS1_25CollectiveMainloopFwdSm90ILi2EN4cute5tupleIJNS5_1CILi1EEES8_S8_EEENS6_IJNS7_ILi128EEENS7_ILi80EEENS7_ILi256EEEEEELi256ENS_6half_tEfNS_4arch4Sm90ELb0ELb0ELb1ELb0ELb0ELb0ELb0ELb1ELb1ELb1ELb1ELb0EEENS1_21CollectiveEpilogueFwdINS6_IJSA_SC_SB_EEES9_SE_SG_Li256ELb0ELb1ELb1ELb0EEENS1_19SingleTileSchedulerILb0ELb1ELb1ELi128EEEEEEEEEvNT_6ParamsE --------------------------
	.section	.text._ZN7cutlass13device_kernelIN5flash11enable_sm90INS1_16FlashAttnFwdSm90INS1_25CollectiveMainloopFwdSm90ILi2EN4cute5tupleIJNS5_1CILi1EEES8_S8_EEENS6_IJNS7_ILi128EEENS7_ILi80EEENS7_ILi256EEEEEELi256ENS_6half_tEfNS_4arch4Sm90ELb0ELb0ELb1ELb0ELb0ELb0ELb0ELb1ELb1ELb1ELb1ELb0EEENS1_21CollectiveEpilogueFwdINS6_IJSA_SC_SB_EEES9_SE_SG_Li256ELb0ELb1ELb1ELb0EEENS1_19SingleTileSchedulerILb0ELb1ELb1ELi128EEEEEEEEEvNT_6ParamsE,"ax",@progbits
	.align	128
.text._ZN7cutlass13device_kernelIN5flash11enable_sm90INS1_16FlashAttnFwdSm90INS1_25CollectiveMainloopFwdSm90ILi2EN4cute5tupleIJNS5_1CILi1EEES8_S8_EEENS6_IJNS7_ILi128EEENS7_ILi80EEENS7_ILi256EEEEEELi256ENS_6half_tEfNS_4arch4Sm90ELb0ELb0ELb1ELb0ELb0ELb0ELb0ELb1ELb1ELb1ELb1ELb0EEENS1_21CollectiveEpilogueFwdINS6_IJSA_SC_SB_EEES9_SE_SG_Li256ELb0ELb1ELb1ELb0EEENS1_19SingleTileSchedulerILb0ELb1ELb1ELi128EEEEEEEEEvNT_6ParamsE:
        .type           _ZN7cutlass13device_kernelIN5flash11enable_sm90INS1_16FlashAttnFwdSm90INS1_25CollectiveMainloopFwdSm90ILi2EN4cute5tupleIJNS5_1CILi1EEES8_S8_EEENS6_IJNS7_ILi128EEENS7_ILi80EEENS7_ILi256EEEEEELi256ENS_6half_tEfNS_4arch4Sm90ELb0ELb0ELb1ELb0ELb0ELb0ELb0ELb1ELb1ELb1ELb1ELb0EEENS1_21CollectiveEpilogueFwdINS6_IJSA_SC_SB_EEES9_SE_SG_Li256ELb0ELb1ELb1ELb0EEENS1_19SingleTileSchedulerILb0ELb1ELb1ELi128EEEEEEEEEvNT_6ParamsE,@function
        .size           _ZN7cutlass13device_kernelIN5flash11enable_sm90INS1_16FlashAttnFwdSm90INS1_25CollectiveMainloopFwdSm90ILi2EN4cute5tupleIJNS5_1CILi1EEES8_S8_EEENS6_IJNS7_ILi128EEENS7_ILi80EEENS7_ILi256EEEEEELi256ENS_6half_tEfNS_4arch4Sm90ELb0ELb0ELb1ELb0ELb0ELb0ELb0ELb1ELb1ELb1ELb1ELb0EEENS1_21CollectiveEpilogueFwdINS6_IJSA_SC_SB_EEES9_SE_SG_Li256ELb0ELb1ELb1ELb0EEENS1_19SingleTileSchedulerILb0ELb1ELb1ELi128EEEEEEEEEvNT_6ParamsE,(.L_x_45 - _ZN7cutlass13device_kernelIN5flash11enable_sm90INS1_16FlashAttnFwdSm90INS1_25CollectiveMainloopFwdSm90ILi2EN4cute5tupleIJNS5_1CILi1EEES8_S8_EEENS6_IJNS7_ILi128EEENS7_ILi80EEENS7_ILi256EEEEEELi256ENS_6half_tEfNS_4arch4Sm90ELb0ELb0ELb1ELb0ELb0ELb0ELb0ELb1ELb1ELb1ELb1ELb0EEENS1_21CollectiveEpilogueFwdINS6_IJSA_SC_SB_EEES9_SE_SG_Li256ELb0ELb1ELb1ELb0EEENS1_19SingleTileSchedulerILb0ELb1ELb1ELi128EEEEEEEEEvNT_6ParamsE)
        .other          _ZN7cutlass13device_kernelIN5flash11enable_sm90INS1_16FlashAttnFwdSm90INS1_25CollectiveMainloopFwdSm90ILi2EN4cute5tupleIJNS5_1CILi1EEES8_S8_EEENS6_IJNS7_ILi128EEENS7_ILi80EEENS7_ILi256EEEEEELi256ENS_6half_tEfNS_4arch4Sm90ELb0ELb0ELb1ELb0ELb0ELb0ELb0ELb1ELb1ELb1ELb1ELb0EEENS1_21CollectiveEpilogueFwdINS6_IJSA_SC_SB_EEES9_SE_SG_Li256ELb0ELb1ELb1ELb0EEENS1_19SingleTileSchedulerILb0ELb1ELb1ELi128EEEEEEEEEvNT_6ParamsE,@"STO_CUDA_ENTRY STV_DEFAULT"
_ZN7cutlass13device_kernelIN5flash11enable_sm90INS1_16FlashAttnFwdSm90INS1_25CollectiveMainloopFwdSm90ILi2EN4cute5tupleIJNS5_1CILi1EEES8_S8_EEENS6_IJNS7_ILi128EEENS7_ILi80EEENS7_ILi256EEEEEELi256ENS_6half_tEfNS_4arch4Sm90ELb0ELb0ELb1ELb0ELb0ELb0ELb0ELb1ELb1ELb1ELb1ELb0EEENS1_21CollectiveEpilogueFwdINS6_IJSA_SC_SB_EEES9_SE_SG_Li256ELb0ELb1ELb1ELb0EEENS1_19SingleTileSchedulerILb0ELb1ELb1ELi128EEEEEEEEEvNT_6ParamsE:
[----:B------:R-:W-:Y:S01]  /*0000*/  LDC R1, c[0x0][0x37c] ;  /* 0x0000df00ff017b82 */ /* 0x000fe20000000800 */
[----:B------:R-:W-:Y:S05]  /*0010*/  EXIT ;  /* 0x000000000000794d */ /* 0x000fea0003800000 */
.L_x_0:
[----:B------:R-:W-:-:S00]  /*0020*/  BRA `(.L_x_0) ;  /* 0xfffffffc00fc7947 */ /* 0x000fc0000383ffff */
[----:B------:R-:W-:-:S00]  /*0030*/  NOP ;  /* 0x0000000000007918 */ /* 0x000fc00000000000 */
        /* <DEDUP_REMOVED lines=12> */
.L_x_45:


//--------------------- .text._ZN7cutlass13device_kernelIN5flash11enable_sm90INS1_16FlashAttnFwdSm90INS1_25CollectiveMainloopFwdSm90ILi2EN4cute5tupleIJNS5_1CILi1EEES8_S8_EEENS6_IJNS7_ILi128EEENS7_ILi80EEENS7_ILi256EEEEEELi256ENS_6half_tEfNS_4arch4Sm90ELb0ELb0ELb1ELb1ELb0ELb0ELb0ELb1ELb1ELb1ELb1ELb0EEENS1_21CollectiveEpilogueFwdINS6_IJSA_SC_SB_EEES9_SE_SG_Li256ELb1ELb1ELb1ELb0EEENS1_36VarlenDynamicPersistentTileSchedulerILi128ELi80ELi256ELi128ELb1ELb1ELb1ELb0ELb1ELb1EEEEEEEEEvNT_6ParamsE --------------------------
	.section	.text._ZN7cutlass13device_kernelIN5flash11enable_sm90INS1_16FlashAttnFwdSm90INS1_25CollectiveMainloopFwdSm90ILi2EN4cute5tupleIJNS5_1CILi1EEES8_S8_EEENS6_IJNS7_ILi128EEENS7_ILi80EEENS7_ILi256EEEEEELi256ENS_6half_tEfNS_4arch4Sm90ELb0ELb0ELb1ELb1ELb0ELb0ELb0ELb1ELb1ELb1ELb1ELb0EEENS1_21CollectiveEpilogueFwdINS6_IJSA_SC_SB_EEES9_SE_SG_Li256ELb1ELb1ELb1ELb0EEENS1_36VarlenDynamicPersistentTileSchedulerILi128ELi80ELi256ELi128ELb1ELb1ELb1ELb0ELb1ELb1EEEEEEEEEvNT_6ParamsE,"ax",@progbits
	.align	128
.text._ZN7cutlass13device_kernelIN5flash11enable_sm90INS1_16FlashAttnFwdSm90INS1_25CollectiveMainloopFwdSm90ILi2EN4cute5tupleIJNS5_1CILi1EEES8_S8_EEENS6_IJNS7_ILi128EEENS7_ILi80EEENS7_ILi256EEEEEELi256ENS_6half_tEfNS_4arch4Sm90ELb0ELb0ELb1ELb1ELb0ELb0ELb0ELb1ELb1ELb1ELb1ELb0EEENS1_21CollectiveEpilogueFwdINS6_IJSA_SC_SB_EEES9_SE_SG_Li256ELb1ELb1ELb1ELb0EEENS1_36VarlenDynamicPersistentTileSchedulerILi128ELi80ELi256ELi128ELb1ELb1ELb1ELb0ELb1ELb1EEEEEEEEEvNT_6ParamsE:
        .type           _ZN7cutlass13device_kernelIN5flash11enable_sm90INS1_16FlashAttnFwdSm90INS1_25CollectiveMainloopFwdSm90ILi2EN4cute5tupleIJNS5_1CILi1EEES8_S8_EEENS6_IJNS7_ILi128EEENS7_ILi80EEENS7_ILi256EEEEEELi256ENS_6half_tEfNS_4arch4Sm90ELb0ELb0ELb1ELb1ELb0ELb0ELb0ELb1ELb1ELb1ELb1ELb0EEENS1_21CollectiveEpilogueFwdINS6_IJSA_SC_SB_EEES9_SE_SG_Li256ELb1ELb1ELb1ELb0EEENS1_36VarlenDynamicPersistentTileSchedulerILi128ELi80ELi256ELi128ELb1ELb1ELb1ELb0ELb1ELb1EEEEEEEEEvNT_6ParamsE,@function
        .size           _ZN7cutlass13device_kernelIN5flash11enable_sm90INS1_16FlashAttnFwdSm90INS1_25CollectiveMainloopFwdSm90ILi2EN4cute5tupleIJNS5_1CILi1EEES8_S8_EEENS6_IJNS7_ILi128EEENS7_ILi80EEENS7_ILi256EEEEEELi256ENS_6half_tEfNS_4arch4Sm90ELb0ELb0ELb1ELb1ELb0ELb0ELb0ELb1ELb1ELb1ELb1ELb0EEENS1_21CollectiveEpilogueFwdINS6_IJSA_SC_SB_EEES9_SE_SG_Li256ELb1ELb1ELb1ELb0EEENS1_36VarlenDynamicPersistentTileSchedulerILi128ELi80ELi256ELi128ELb1ELb1ELb1ELb0ELb1ELb1EEEEEEEEEvNT_6ParamsE,(.L_x_46 - _ZN7cutlass13device_kernelIN5flash11enable_sm90INS1_16FlashAttnFwdSm90INS1_25CollectiveMainloopFwdSm90ILi2EN4cute5tupleIJNS5_1CILi1EEES8_S8_EEENS6_IJNS7_ILi128EEENS7_ILi80EEENS7_ILi256EEEEEELi256ENS_6half_tEfNS_4arch4Sm90ELb0ELb0ELb1ELb1ELb0ELb0ELb0ELb1ELb1ELb1ELb1ELb0EEENS1_21CollectiveEpilogueFwdINS6_IJSA_SC_SB_EEES9_SE_SG_Li256ELb1ELb1ELb1ELb0EEENS1_36VarlenDynamicPersistentTileSchedulerILi128ELi80ELi256ELi128ELb1ELb1ELb1ELb0ELb1ELb1EEEEEEEEEvNT_6ParamsE)
        .other          _ZN7cutlass13device_kernelIN5flash11enable_sm90INS1_16FlashAttnFwdSm90INS1_25CollectiveMainloopFwdSm90ILi2EN4cute5tupleIJNS5_1CILi1EEES8_S8_EEENS6_IJNS7_ILi128EEENS7_ILi80EEENS7_ILi256EEEEEELi256ENS_6half_tEfNS_4arch4Sm90ELb0ELb0ELb1ELb1ELb0ELb0ELb0ELb1ELb1ELb1ELb1ELb0EEENS1_21CollectiveEpilogueFwdINS6_IJSA_SC_SB_EEES9_SE_SG_Li256ELb1ELb1ELb1ELb0EEENS1_36VarlenDynamicPersistentTileSchedulerILi128ELi80ELi256ELi128ELb1ELb1ELb1ELb0ELb1ELb1EEEEEEEEEvNT_6ParamsE,@"STO_CUDA_ENTRY STV_DEFAULT"
_ZN7cutlass13device_kernelIN5flash11enable_sm90INS1_16FlashAttnFwdSm90INS1_25CollectiveMainloopFwdSm90ILi2EN4cute5tupleIJNS5_1CILi1EEES8_S8_EEENS6_IJNS7_ILi128EEENS7_ILi80EEENS7_ILi256EEEEEELi256ENS_6half_tEfNS_4arch4Sm90ELb0ELb0ELb1ELb1ELb0ELb0ELb0ELb1ELb1ELb1ELb1ELb0EEENS1_21CollectiveEpilogueFwdINS6_IJSA_SC_SB_EEES9_SE_SG_Li256ELb1ELb1ELb1ELb0EEENS1_36VarlenDynamicPersistentTileSchedulerILi128ELi80ELi256ELi128ELb1ELb1ELb1ELb0ELb1ELb1EEEEEEEEEvNT_6ParamsE:
[----:B------:R-:W-:Y:S01]  /*0000*/  LDC R1, c[0x0][0x37c] ;  /* 0x0000df00ff017b82 */ /* 0x000fe20000000800 */
[----:B------:R-:W-:Y:S05]  /*0010*/  EXIT ;  /* 0x000000000000794d */ /* 0x000fea0003800000 */
.L_x_1:
        /* <DEDUP_REMOVED lines=14> */
.L_x_46:


//--------------------- .text._ZN7cutlass13device_kernelIN5flash11enable_sm90INS1_16FlashAttnFwdSm90INS1_25CollectiveMainloopFwdSm90ILi2EN4cute5tupleIJNS5_1CILi1EEES8_S8_EEENS6_IJNS7_ILi128EEENS7_ILi80EEENS7_ILi256EEEEEELi256ENS_6half_tEfNS_4arch4Sm90ELb0ELb0ELb1ELb1ELb0ELb1ELb0ELb1ELb1ELb1ELb1ELb0EEENS1_21CollectiveEpilogueFwdINS6_IJSA_SC_SB_EEES9_SE_SG_Li256ELb1ELb1ELb1ELb0EEENS1_36VarlenDynamicPersistentTileSchedulerILi128ELi80ELi256ELi128ELb1ELb1ELb1ELb0ELb1ELb1EEEEEEEEEvNT_6ParamsE --------------------------
	.section	.text._ZN7cutlass13device_kernelIN5flash11enable_sm90INS1_16FlashAttnFwdSm90INS1_25CollectiveMainloopFwdSm90ILi2EN4cute5tupleIJNS5_1CILi1EEES8_S8_EEENS6_IJNS7_ILi128EEENS7_ILi80EEENS7_ILi256EEEEEELi256ENS_6half_tEfNS_4arch4Sm90ELb0ELb0ELb1ELb1ELb0ELb1ELb0ELb1ELb1ELb1ELb1ELb0EEENS1_21CollectiveEpilogueFwdINS6_IJSA_SC_SB_EEES9_SE_SG_Li256ELb1ELb1ELb1ELb0EEENS1_36VarlenDynamicPersistentTileSchedulerILi128ELi80ELi256ELi128ELb1ELb1ELb1ELb0ELb1ELb1EEEEEEEEEvNT_6ParamsE,"ax",@progbits
	.align	128
.text._ZN7cutlass13device_kernelIN5flash11enable_sm90INS1_16FlashAttnFwdSm90INS1_25CollectiveMainloopFwdSm90ILi2EN4cute5tupleIJNS5_1CILi1EEES8_S8_EEENS6_IJNS7_ILi128EEENS7_ILi80EEENS7_ILi256EEEEEELi256ENS_6half_tEfNS_4arch4Sm90ELb0ELb0ELb1ELb1ELb0ELb1ELb0ELb1ELb1ELb1ELb1ELb0EEENS1_21CollectiveEpilogueFwdINS6_IJSA_SC_SB_EEES9_SE_SG_Li256ELb1ELb1ELb1ELb0EEENS1_36VarlenDynamicPersistentTileSchedulerILi128ELi80ELi256ELi128ELb1ELb1ELb1ELb0ELb1ELb1EEEEEEEEEvNT_6ParamsE:
        .type           _ZN7cutlass13device_kernelIN5flash11enable_sm90INS1_16FlashAttnFwdSm90INS1_25CollectiveMainloopFwdSm90ILi2EN4cute5tupleIJNS5_1CILi1EEES8_S8_EEENS6_IJNS7_ILi128EEENS7_ILi80EEENS7_ILi256EEEEEELi256ENS_6half_tEfNS_4arch4Sm90ELb0ELb0ELb1ELb1ELb0ELb1ELb0ELb1ELb1ELb1ELb1ELb0EEENS1_21CollectiveEpilogueFwdINS6_IJSA_SC_SB_EEES9_SE_SG_Li256ELb1ELb1ELb1ELb0EEENS1_36VarlenDynamicPersistentTileSchedulerILi128ELi80ELi256ELi128ELb1ELb1ELb1ELb0ELb1ELb1EEEEEEEEEvNT_6ParamsE,@function
        .size           _ZN7cutlass13device_kernelIN5flash11enable_sm90INS1_16FlashAttnFwdSm90INS1_25CollectiveMainloopFwdSm90ILi2EN4cute5tupleIJNS5_1CILi1EEES8_S8_EEENS6_IJNS7_ILi128EEENS7_ILi80EEENS7_ILi256EEEEEELi256ENS_6half_tEfNS_4arch4Sm90ELb0ELb0ELb1ELb1ELb0ELb1ELb0ELb1ELb1ELb1ELb1ELb0EEENS1_21CollectiveEpilogueFwdINS6_IJSA_SC_SB_EEES9_SE_SG_Li256ELb1ELb1ELb1ELb0EEENS1_36VarlenDynamicPersistentTileSchedulerILi128ELi80ELi256ELi128ELb1ELb1ELb1ELb0ELb1ELb1EEEEEEEEEvNT_6ParamsE,(.L_x_47 - _ZN7cutlass13device_kernelIN5flash11enable_sm90INS1_16FlashAttnFwdSm90INS1_25CollectiveMainloopFwdSm90ILi2EN4cute5tupleIJNS5_1CILi1EEES8_S8_EEENS6_IJNS7_ILi128EEENS7_ILi80EEENS7_ILi256EEEEEELi256ENS_6half_tEfNS_4arch4Sm90ELb0ELb0ELb1ELb1ELb0ELb1ELb0ELb1ELb1ELb1ELb1ELb0EEENS1_21CollectiveEpilogueFwdINS6_IJSA_SC_SB_EEES9_SE_SG_Li256ELb1ELb1ELb1ELb0EEENS1_36VarlenDynamicPersistentTileSchedulerILi128ELi80ELi256ELi128ELb1ELb1ELb1ELb0ELb1ELb1EEEEEEEEEvNT_6ParamsE)
        .other          _ZN7cutlass13device_kernelIN5flash11enable_sm90INS1_16FlashAttnFwdSm90INS1_25CollectiveMainloopFwdSm90ILi2EN4cute5tupleIJNS5_1CILi1EEES8_S8_EEENS6_IJNS7_ILi128EEENS7_ILi80EEENS7_ILi256EEEEEELi256ENS_6half_tEfNS_4arch4Sm90ELb0ELb0ELb1ELb1ELb0ELb1ELb0ELb1ELb1ELb1ELb1ELb0EEENS1_21CollectiveEpilogueFwdINS6_IJSA_SC_SB_EEES9_SE_SG_Li256ELb1ELb1ELb1ELb0EEENS1_36VarlenDynamicPersistentTileSchedulerILi128ELi80ELi256ELi128ELb1ELb1ELb1ELb0ELb1ELb1EEEEEEEEEvNT_6ParamsE,@"STO_CUDA_ENTRY STV_DEFAULT"
_ZN7cutlass13device_kernelIN5flash11enable_sm90INS1_16FlashAttnFwdSm90INS1_25CollectiveMainloopFwdSm90ILi2EN4cute5tupleIJNS5_1CILi1EEES8_S8_EEENS6_IJNS7_ILi128EEENS7_ILi80EEENS7_ILi256EEEEEELi256ENS_6half_tEfNS_4arch4Sm90ELb0ELb0ELb1ELb1ELb0ELb1ELb0ELb1ELb1ELb1ELb1ELb0EEENS1_21CollectiveEpilogueFwdINS6_IJSA_SC_SB_EEES9_SE_SG_Li256ELb1ELb1ELb1ELb0EEENS1_36VarlenDynamicPersistentTileSchedulerILi128ELi80ELi256ELi128ELb1ELb1ELb1ELb0ELb1ELb1EEEEEEEEEvNT_6ParamsE:
[----:B------:R-:W-:Y:S01]  /*0000*/  LDC R1, c[0x0][0x37c] ;  /* 0x0000df00ff017b82 */ /* 0x000fe20000000800 */
[----:B------:R-:W-:Y:S05]  /*0010*/  EXIT ;  /* 0x000000000000794d */ /* 0x000fea0003800000 */
.L_x_2:
        /* <DEDUP_REMOVED lines=14> */
.L_x_47:


//--------------------- .text._ZN7cutlass13device_kernelIN5flash11enable_sm90INS1_16FlashAttnFwdSm90INS1_25CollectiveMainloopFwdSm90ILi2EN4cute5tupleIJNS5_1CILi1EEES8_S8_EEENS6_IJNS7_ILi128EEENS7_ILi64EEENS7_ILi256EEEEEELi256ENS_6half_tEfNS_4arch4Sm90ELb0ELb1ELb1ELb0ELb0ELb0ELb0ELb1ELb1ELb1ELb1ELb0EEENS1_21CollectiveEpilogueFwdINS6_IJSA_SC_SB_EEES9_SE_SG_Li256ELb0ELb1ELb1ELb0EEENS1_19SingleTileSchedulerILb0ELb1ELb1ELi128EEEEEEEEEvNT_6ParamsE --------------------------
	.section	.text._ZN7cutlass13device_kernelIN5flash11enable_sm90INS1_16FlashAttnFwdSm90INS1_25CollectiveMainloopFwdSm90ILi2EN4cute5tupleIJNS5_1CILi1EEES8_S8_EEENS6_IJNS7_ILi128EEENS7_ILi64EEENS7_ILi256EEEEEELi256ENS_6half_tEfNS_4arch4Sm90ELb0ELb1ELb1ELb0ELb0ELb0ELb0ELb1ELb1ELb1ELb1ELb0EEENS1_21CollectiveEpilogueFwdINS6_IJSA_SC_SB_EEES9_SE_SG_Li256ELb0ELb1ELb1ELb0EEENS1_19SingleTileSchedulerILb0ELb1ELb1ELi128EEEEEEEEEvNT_6ParamsE,"ax",@progbits
	.align	128
.text._ZN7cutlass13device_kernelIN5flash11enable_sm90INS1_16FlashAttnFwdSm90INS1_25CollectiveMainloopFwdSm90ILi2EN4cute5tupleIJNS5_1CILi1EEES8_S8_EEENS6_IJNS7_ILi128EEENS7_ILi64EEENS7_ILi256EEEEEELi256ENS_6half_tEfNS_4arch4Sm90ELb0ELb1ELb1ELb0ELb0ELb0ELb0ELb1ELb1ELb1ELb1ELb0EEENS1_21CollectiveEpilogueFwdINS6_IJSA_SC_SB_EEES9_SE_SG_Li256ELb0ELb1ELb1ELb0EEENS1_19SingleTileSchedulerILb0ELb1ELb1ELi128EEEEEEEEEvNT_6ParamsE:
        .type           _ZN7cutlass13device_kernelIN5flash11enable_sm90INS1_16FlashAttnFwdSm90INS1_25CollectiveMainloopFwdSm90ILi2EN4cute5tupleIJNS5_1CILi1EEES8_S8_EEENS6_IJNS7_ILi128EEENS7_ILi64EEENS7_ILi256EEEEEELi256ENS_6half_tEfNS_4arch4Sm90ELb0ELb1ELb1ELb0ELb0ELb0ELb0ELb1ELb1ELb1ELb1ELb0EEENS1_21CollectiveEpilogueFwdINS6_IJSA_SC_SB_EEES9_SE_SG_Li256ELb0ELb1ELb1ELb0EEENS1_19SingleTileSchedulerILb0ELb1ELb1ELi128EEEEEEEEEvNT_6ParamsE,@function
        .size           _ZN7cutlass13device_kernelIN5flash11enable_sm90INS1_16FlashAttnFwdSm90INS1_25CollectiveMainloopFwdSm90ILi2EN4cute5tupleIJNS5_1CILi1EEES8_S8_EEENS6_IJNS7_ILi128EEENS7_ILi64EEENS7_ILi256EEEEEELi256ENS_6half_tEfNS_4arch4Sm90ELb0ELb1ELb1ELb0ELb0ELb0ELb0ELb1ELb1ELb1ELb1ELb0EEENS1_21CollectiveEpilogueFwdINS6_IJSA_SC_SB_EEES9_SE_SG_Li256ELb0ELb1ELb1ELb0EEENS1_19SingleTileSchedulerILb0ELb1ELb1ELi128EEEEEEEEEvNT_6ParamsE,(.L_x_48 - _ZN7cutlass13device_kernelIN5flash11enable_sm90INS1_16FlashAttnFwdSm90INS1_25CollectiveMainloopFwdSm90ILi2EN4cute5tupleIJNS5_1CILi1EEES8_S8_EEENS6_IJNS7_ILi128EEENS7_ILi64EEENS7_ILi256EEEEEELi256ENS_6half_tEfNS_4arch4Sm90ELb0ELb1ELb1ELb0ELb0ELb0ELb0ELb1ELb1ELb1ELb1ELb0EEENS1_21CollectiveEpilogueFwdINS6_IJSA_SC_SB_EEES9_SE_SG_Li256ELb0ELb1ELb1ELb0EEENS1_19SingleTileSchedulerILb0ELb1ELb1ELi128EEEEEEEEEvNT_6ParamsE)
        .other          _ZN7cutlass13device_kernelIN5flash11enable_sm90INS1_16FlashAttnFwdSm90INS1_25CollectiveMainloopFwdSm90ILi2EN4cute5tupleIJNS5_1CILi1EEES8_S8_EEENS6_IJNS7_ILi128EEENS7_ILi64EEENS7_ILi256EEEEEELi256ENS_6half_tEfNS_4arch4Sm90ELb0ELb1ELb1ELb0ELb0ELb0ELb0ELb1ELb1ELb1ELb1ELb0EEENS1_21CollectiveEpilogueFwdINS6_IJSA_SC_SB_EEES9_SE_SG_Li256ELb0ELb1ELb1ELb0EEENS1_19SingleTileSchedulerILb0ELb1ELb1ELi128EEEEEEEEEvNT_6ParamsE,@"STO_CUDA_ENTRY STV_DEFAULT"
_ZN7cutlass13device_kernelIN5flash11enable_sm90INS1_16FlashAttnFwdSm90INS1_25CollectiveMainloopFwdSm90ILi2EN4cute5tupleIJNS5_1CILi1EEES8_S8_EEENS6_IJNS7_ILi128EEENS7_ILi64EEENS7_ILi256EEEEEELi256ENS_6half_tEfNS_4arch4Sm90ELb0ELb1ELb1ELb0ELb0ELb0ELb0ELb1ELb1ELb1ELb1ELb0EEENS1_21CollectiveEpilogueFwdINS6_IJSA_SC_SB_EEES9_SE_SG_Li256ELb0ELb1ELb1ELb0EEENS1_19SingleTileSchedulerILb0ELb1ELb1ELi128EEEEEEEEEvNT_6ParamsE:
[----:B------:R-:W-:Y:S01]  /*0000*/  LDC R1, c[0x0][0x37c] ;  /* 0x0000df00ff017b82 */ /* 0x000fe20000000800 */
[----:B------:R-:W-:Y:S05]  /*0010*/  EXIT ;  /* 0x000000000000794d */ /* 0x000fea0003800000 */
.L_x_3:
        /* <DEDUP_REMOVED lines=14> */
.L_x_48:


//--------------------- .text._ZN7cutlass13device_kernelIN5flash11enable_sm90INS1_16FlashAttnFwdSm90INS1_25CollectiveMainloopFwdSm90ILi2EN4cute5tupleIJNS5_1CILi1EEES8_S8_EEENS6_IJNS7_ILi128EEENS7_ILi64EEENS7_ILi256EEEEEELi256ENS_6half_tEfNS_4arch4Sm90ELb0ELb1ELb1ELb1ELb0ELb0ELb0ELb1ELb1ELb1ELb1ELb0EEENS1_21CollectiveEpilogueFwdINS6_IJSA_SC_SB_EEES9_SE_SG_Li256ELb1ELb1ELb1ELb0EEENS1_36VarlenDynamicPersistentTileSchedulerILi128ELi64ELi256ELi128ELb1ELb1ELb1ELb1ELb0ELb1EEEEEEEEEvNT_6ParamsE --------------------------
	.section	.text._ZN7cutlass13device_kernelIN5flash11enable_sm90INS1_16FlashAttnFwdSm90INS1_25CollectiveMainloopFwdSm90ILi2EN4cute5tupleIJNS5_1CILi1EEES8_S8_EEENS6_IJNS7_ILi128EEENS7_ILi64EEENS7_ILi256EEEEEELi256ENS_6half_tEfNS_4arch4Sm90ELb0ELb1ELb1ELb1ELb0ELb0ELb0ELb1ELb1ELb1ELb1ELb0EEENS1_21CollectiveEpilogueFwdINS6_IJSA_SC_SB_EEES9_SE_SG_Li256ELb1ELb1ELb1ELb0EEENS1_36VarlenDynamicPersistentTileSchedulerILi128ELi64ELi256ELi128ELb1ELb1ELb1ELb1ELb0ELb1EEEEEEEEEvNT_6ParamsE,"ax",@progbits
	.align	128
.text._ZN7cutlass13device_kernelIN5flash11enable_sm90INS1_16FlashAttnFwdSm90INS1_25CollectiveMainloopFwdSm90ILi2EN4cute5tupleIJNS5_1CILi1EEES8_S8_EEENS6_IJNS7_ILi128EEENS7_ILi64EEENS7_ILi256EEEEEELi256ENS_6half_tEfNS_4arch4Sm90ELb0ELb1ELb1ELb1ELb0ELb0ELb0ELb1ELb1ELb1ELb1ELb0EEENS1_21CollectiveEpilogueFwdINS6_IJSA_SC_SB_EEES9_SE_SG_Li256ELb1ELb1ELb1ELb0EEENS1_36VarlenDynamicPersistentTileSchedulerILi128ELi64ELi256ELi128ELb1ELb1ELb1ELb1ELb0ELb1EEEEEEEEEvNT_6ParamsE:
        .type           _ZN7cutlass13device_kernelIN5flash11enable_sm90INS1_16FlashAttnFwdSm90INS1_25CollectiveMainloopFwdSm90ILi2EN4cute5tupleIJNS5_1CILi1EEES8_S8_EEENS6_IJNS7_ILi128EEENS7_ILi64EEENS7_ILi256EEEEEELi256ENS_6half_tEfNS_4arch4Sm90ELb0ELb1ELb1ELb1ELb0ELb0ELb0ELb1ELb1ELb1ELb1ELb0EEENS1_21CollectiveEpilogueFwdINS6_IJSA_SC_SB_EEES9_SE_SG_Li256ELb1ELb1ELb1ELb0EEENS1_36VarlenDynamicPersistentTileSchedulerILi128ELi64ELi256ELi128ELb1ELb1ELb1ELb1ELb0ELb1EEEEEEEEEvNT_6ParamsE,@function
        .size           _ZN7cutlass13device_kernelIN5flash11enable_sm90INS1_16FlashAttnFwdSm90INS1_25CollectiveMainloopFwdSm90ILi2EN4cute5tupleIJNS5_1CILi1EEES8_S8_EEENS6_IJNS7_ILi128EEENS7_ILi64EEENS7_ILi256EEEEEELi256ENS_6half_tEfNS_4arch4Sm90ELb0ELb1ELb1ELb1ELb0ELb0ELb0ELb1ELb1ELb1ELb1ELb0EEENS1_21CollectiveEpilogueFwdINS6_IJSA_SC_SB_EEES9_SE_SG_Li256ELb1ELb1ELb1ELb0EEENS1_36VarlenDynamicPersistentTileSchedulerILi128ELi64ELi256ELi128ELb1ELb1ELb1ELb1ELb0ELb1EEEEEEEEEvNT_6ParamsE,(.L_x_49 - _ZN7cutlass13device_kernelIN5flash11enable_sm90INS1_16FlashAttnFwdSm90INS1_25CollectiveMainloopFwdSm90ILi2EN4cute5tupleIJNS5_1CILi1EEES8_S8_EEENS6_IJNS7_ILi128EEENS7_ILi64EEENS7_ILi256EEEEEELi256ENS_6half_tEfNS_4arch4Sm90ELb0ELb1ELb1ELb1ELb0ELb0ELb0ELb1ELb1ELb1ELb1ELb0EEENS1_21CollectiveEpilogueFwdINS6_IJSA_SC_SB_EEES9_SE_SG_Li256ELb1ELb1ELb1ELb0EEENS1_36VarlenDynamicPersistentTileSchedulerILi128ELi64ELi256ELi128ELb1ELb1ELb1ELb1ELb0ELb1EEEEEEEEEvNT_6ParamsE)
        .other          _ZN7cutlass13device_kernelIN5flash11enable_sm90INS1_16FlashAttnFwdSm90INS1_25CollectiveMainloopFwdSm90ILi2EN4cute5tupleIJNS5_1CILi1EEES8_S8_EEENS6_IJNS7_ILi128EEENS7_ILi64EEENS7_ILi256EEEEEELi256ENS_6half_tEfNS_4arch4Sm90ELb0ELb1ELb1ELb1ELb0ELb0ELb0ELb1ELb1ELb1ELb1ELb0EEENS1_21CollectiveEpilogueFwdINS6_IJSA_SC_SB_EEES9_SE_SG_Li256ELb1ELb1ELb1ELb0EEENS1_36VarlenDynamicPersistentTileSchedulerILi128ELi64ELi256ELi128ELb1ELb1ELb1ELb1ELb0ELb1EEEEEEEEEvNT_6ParamsE,@"STO_CUDA_ENTRY STV_DEFAULT"
_ZN7cutlass13device_kernelIN5flash11enable_sm90INS1_16FlashAttnFwdSm90INS1_25CollectiveMainloopFwdSm90ILi2EN4cute5tupleIJNS5_1CILi1EEES8_S8_EEENS6_IJNS7_ILi128EEENS7_ILi64EEENS7_ILi256EEEEEELi256ENS_6half_tEfNS_4arch4Sm90ELb0ELb1ELb1ELb1ELb0ELb0ELb0ELb1ELb1ELb1ELb1ELb0EEENS1_21CollectiveEpilogueFwdINS6_IJSA_SC_SB_EEES9_SE_SG_Li256ELb1ELb1ELb1ELb0EEENS1_36VarlenDynamicPersistentTileSchedulerILi128ELi64ELi256ELi128ELb1ELb1ELb1ELb1ELb0ELb1EEEEEEEEEvNT_6ParamsE:
[----:B------:R-:W-:Y:S01]  /*0000*/  LDC R1, c[0x0][0x37c] ;  /* 0x0000df00ff017b82 */ /* 0x000fe20000000800 */
[----:B------:R-:W-:Y:S05]  /*0010*/  EXIT ;  /* 0x000000000000794d */ /* 0x000fea0003800000 */
.L_x_4:
        /* <DEDUP_REMOVED lines=14> */
.L_x_49:


//--------------------- .text._ZN7cutlass13device_kernelIN5flash11enable_sm90INS1_16FlashAttnFwdSm90INS1_25CollectiveMainloopFwdSm90ILi2EN4cute5tupleIJNS5_1CILi1EEES8_S8_EEENS6_IJNS7_ILi128EEENS7_ILi64EEENS7_ILi256EEEEEELi256ENS_6half_tEfNS_4arch4Sm90ELb0ELb1ELb1ELb1ELb0ELb1ELb0ELb1ELb1ELb1ELb1ELb0EEENS1_21CollectiveEpilogueFwdINS6_IJSA_SC_SB_EEES9_SE_SG_Li256ELb1ELb1ELb1ELb0EEENS1_36VarlenDynamicPersistentTileSchedulerILi128ELi64ELi256ELi128ELb1ELb1ELb1ELb1ELb0ELb1EEEEEEEEEvNT_6ParamsE --------------------------
	.section	.text._ZN7cutlass13device_kernelIN5flash11enable_sm90INS1_16FlashAttnFwdSm90INS1_25CollectiveMainloopFwdSm90ILi2EN4cute5tupleIJNS5_1CILi1EEES8_S8_EEENS6_IJNS7_ILi128EEENS7_ILi64EEENS7_ILi256EEEEEELi256ENS_6half_tEfNS_4arch4Sm90ELb0ELb1ELb1ELb1ELb0ELb1ELb0ELb1ELb1ELb1ELb1ELb0EEENS1_21CollectiveEpilogueFwdINS6_IJSA_SC_SB_EEES9_SE_SG_Li256ELb1ELb1ELb1ELb0EEENS1_36VarlenDynamicPersistentTileSchedulerILi128ELi64ELi256ELi128ELb1ELb1ELb1ELb1ELb0ELb1EEEEEEEEEvNT_6ParamsE,"ax",@progbits
	.align	128
.text._ZN7cutlass13device_kernelIN5flash11enable_sm90INS1_16FlashAttnFwdSm90INS1_25CollectiveMainloopFwdSm90ILi2EN4cute5tupleIJNS5_1CILi1EEES8_S8_EEENS6_IJNS7_ILi128EEENS7_ILi64EEENS7_ILi256EEEEEELi256ENS_6half_tEfNS_4arch4Sm90ELb0ELb1ELb1ELb1ELb0ELb1ELb0ELb1ELb1ELb1ELb1ELb0EEENS1_21CollectiveEpilogueFwdINS6_IJSA_SC_SB_EEES9_SE_SG_Li256ELb1ELb1ELb1ELb0EEENS1_36VarlenDynamicPersistentTileSchedulerILi128ELi64ELi256ELi128ELb1ELb1ELb1ELb1ELb0ELb1EEEEEEEEEvNT_6ParamsE:
        .type           _ZN7cutlass13device_kernelIN5flash11enable_sm90INS1_16FlashAttnFwdSm90INS1_25CollectiveMainloopFwdSm90ILi2EN4cute5tupleIJNS5_1CILi1EEES8_S8_EEENS6_IJNS7_ILi128EEENS7_ILi64EEENS7_ILi256EEEEEELi256ENS_6half_tEfNS_4arch4Sm90ELb0ELb1ELb1ELb1ELb0ELb1ELb0ELb1ELb1ELb1ELb1ELb0EEENS1_21CollectiveEpilogueFwdINS6_IJSA_SC_SB_EEES9_SE_SG_Li256ELb1ELb1ELb1ELb0EEENS1_36VarlenDynamicPersistentTileSchedulerILi128ELi64ELi256ELi128ELb1ELb1ELb1ELb1ELb0ELb1EEEEEEEEEvNT_6ParamsE,@function
        .size           _ZN7cutlass13device_kernelIN5flash11enable_sm90INS1_16FlashAttnFwdSm90INS1_25CollectiveMainloopFwdSm90ILi2EN4cute5tupleIJNS5_1CILi1EEES8_S8_EEENS6_IJNS7_ILi128EEENS7_ILi64EEENS7_ILi256EEEEEELi256ENS_6half_tEfNS_4arch4Sm90ELb0ELb1ELb1ELb1ELb0ELb1ELb0ELb1ELb1ELb1ELb1ELb0EEENS1_21CollectiveEpilogueFwdINS6_IJSA_SC_SB_EEES9_SE_SG_Li256ELb1ELb1ELb1ELb0EEENS1_36VarlenDynamicPersistentTileSchedulerILi128ELi64ELi256ELi128ELb1ELb1ELb1ELb1ELb0ELb1EEEEEEEEEvNT_6ParamsE,(.L_x_50 - _ZN7cutlass13device_kernelIN5flash11enable_sm90INS1_16FlashAttnFwdSm90INS1_25CollectiveMainloopFwdSm90ILi2EN4cute5tupleIJNS5_1CILi1EEES8_S8_EEENS6_IJNS7_ILi128EEENS7_ILi64EEENS7_ILi256EEEEEELi256ENS_6half_tEfNS_4arch4Sm90ELb0ELb1ELb1ELb1ELb0ELb1ELb0ELb1ELb1ELb1ELb1ELb0EEENS1_21CollectiveEpilogueFwdINS6_IJSA_SC_SB_EEES9_SE_SG_Li256ELb1ELb1ELb1ELb0EEENS1_36VarlenDynamicPersistentTileSchedulerILi128ELi64ELi256ELi128ELb1ELb1ELb1ELb1ELb0ELb1EEEEEEEEEvNT_6ParamsE)
        .other          _ZN7cutlass13device_kernelIN5flash11enable_sm90INS1_16FlashAttnFwdSm90INS1_25CollectiveMainloopFwdSm90ILi2EN4cute5tupleIJNS5_1CILi1EEES8_S8_EEENS6_IJNS7_ILi128EEENS7_ILi64EEENS7_ILi256EEEEEELi256ENS_6half_tEfNS_4arch4Sm90ELb0ELb1ELb1ELb1ELb0ELb1ELb0ELb1ELb1ELb1ELb1ELb0EEENS1_21CollectiveEpilogueFwdINS6_IJSA_SC_SB_EEES9_SE_SG_Li256ELb1ELb1ELb1ELb0EEENS1_36VarlenDynamicPersistentTileSchedulerILi128ELi64ELi256ELi128ELb1ELb1ELb1ELb1ELb0ELb1EEEEEEEEEvNT_6ParamsE,@"STO_CUDA_ENTRY STV_DEFAULT"
_ZN7cutlass13device_kernelIN5flash11enable_sm90INS1_16FlashAttnFwdSm90INS1_25CollectiveMainloopFwdSm90ILi2EN4cute5tupleIJNS5_1CILi1EEES8_S8_EEENS6_IJNS7_ILi128EEENS7_ILi64EEENS7_ILi256EEEEEELi256ENS_6half_tEfNS_4arch4Sm90ELb0ELb1ELb1ELb1ELb0ELb1ELb0ELb1ELb1ELb1ELb1ELb0EEENS1_21CollectiveEpilogueFwdINS6_IJSA_SC_SB_EEES9_SE_SG_Li256ELb1ELb1ELb1ELb0EEENS1_36VarlenDynamicPersistentTileSchedulerILi128ELi64ELi256ELi128ELb1ELb1ELb1ELb1ELb0ELb1EEEEEEEEEvNT_6ParamsE:
[----:B------:R-:W-:Y:S01]  /*0000*/  LDC R1, c[0x0][0x37c] ;  /* 0x0000df00ff017b82 */ /* 0x000fe20000000800 */
[----:B------:R-:W-:Y:S05]  /*0010*/  EXIT ;  /* 0x000000000000794d */ /* 0x000fea0003800000 */
.L_x_5:
        /* <DEDUP_REMOVED lines=14> */
.L_x_50:


//--------------------- .text._ZN7cutlass13device_kernelIN5flash11enable_sm90INS1_16FlashAttnFwdSm90INS1_25CollectiveMainloopFwdSm90ILi2EN4cute5tupleIJNS5_1CILi1EEES8_S8_EEENS6_IJNS7_ILi128EEENS7_ILi80EEENS7_ILi256EEEEEELi256ENS_6half_tEfNS_4arch4Sm90ELb1ELb0ELb1ELb0ELb0ELb0ELb0ELb1ELb1ELb1ELb1ELb0EEENS1_21CollectiveEpilogueFwdINS6_IJSA_SC_SB_EEES9_SE_SG_Li256ELb0ELb1ELb1ELb0EEENS1_19SingleTileSchedulerILb0ELb1ELb1ELi128EEEEEEEEEvNT_6ParamsE --------------------------
	.section	.text._ZN7cutlass13device_kernelIN5flash11enable_sm90INS1_16FlashAttnFwdSm90INS1_25CollectiveMainloopFwdSm90ILi2EN4cute5tupleIJNS5_1CILi1EEES8_S8_EEENS6_IJNS7_ILi128EEENS7_ILi80EEENS7_ILi256EEEEEELi256ENS_6half_tEfNS_4arch4Sm90ELb1ELb0ELb1ELb0ELb0ELb0ELb0ELb1ELb1ELb1ELb1ELb0EEENS1_21CollectiveEpilogueFwdINS6_IJSA_SC_SB_EEES9_SE_SG_Li256ELb0ELb1ELb1ELb0EEENS1_19SingleTileSchedulerILb0ELb1ELb1ELi128EEEEEEEEEvNT_6ParamsE,"ax",@progbits
	.align	128
.text._ZN7cutlass13device_kernelIN5flash11enable_sm90INS1_16FlashAttnFwdSm90INS1_25CollectiveMainloopFwdSm90ILi2EN4cute5tupleIJNS5_1CILi1EEES8_S8_EEENS6_IJNS7_ILi128EEENS7_ILi80EEENS7_ILi256EEEEEELi256ENS_6half_tEfNS_4arch4Sm90ELb1ELb0ELb1ELb0ELb0ELb0ELb0ELb1ELb1ELb1ELb1ELb0EEENS1_21CollectiveEpilogueFwdINS6_IJSA_SC_SB_EEES9_SE_SG_Li256ELb0ELb1ELb1ELb0EEENS1_19SingleTileSchedulerILb0ELb1ELb1ELi128EEEEEEEEEvNT_6ParamsE:
        .type           _ZN7cutlass13device_kernelIN5flash11enable_sm90INS1_16FlashAttnFwdSm90INS1_25CollectiveMainloopFwdSm90ILi2EN4cute5tupleIJNS5_1CILi1EEES8_S8_EEENS6_IJNS7_ILi128EEENS7_ILi80EEENS7_ILi256EEEEEELi256ENS_6half_tEfNS_4arch4Sm90ELb1ELb0ELb1ELb0ELb0ELb0ELb0ELb1ELb1ELb1ELb1ELb0EEENS1_21CollectiveEpilogueFwdINS6_IJSA_SC_SB_EEES9_SE_SG_Li256ELb0ELb1ELb1ELb0EEENS1_19SingleTileSchedulerILb0ELb1ELb1ELi128EEEEEEEEEvNT_6ParamsE,@function
        .size           _ZN7cutlass13device_kernelIN5flash11enable_sm90INS1_16FlashAttnFwdSm90INS1_25CollectiveMainloopFwdSm90ILi2EN4cute5tupleIJNS5_1CILi1EEES8_S8_EEENS6_IJNS7_ILi128EEENS7_ILi80EEENS7_ILi256EEEEEELi256ENS_6half_tEfNS_4arch4Sm90ELb1ELb0ELb1ELb0ELb0ELb0ELb0ELb1ELb1ELb1ELb1ELb0EEENS1_21CollectiveEpilogueFwdINS6_IJSA_SC_SB_EEES9_SE_SG_Li256ELb0ELb1ELb1ELb0EEENS1_19SingleTileSchedulerILb0ELb1ELb1ELi128EEEEEEEEEvNT_6ParamsE,(.L_x_51 - _ZN7cutlass13device_kernelIN5flash11enable_sm90INS1_16FlashAttnFwdSm90INS1_25CollectiveMainloopFwdSm90ILi2EN4cute5tupleIJNS5_1CILi1EEES8_S8_EEENS6_IJNS7_ILi128EEENS7_ILi80EEENS7_ILi256EEEEEELi256ENS_6half_tEfNS_4arch4Sm90ELb1ELb0ELb1ELb0ELb0ELb0ELb0ELb1ELb1ELb1ELb1ELb0EEENS1_21CollectiveEpilogueFwdINS6_IJSA_SC_SB_EEES9_SE_SG_Li256ELb0ELb1ELb1ELb0EEENS1_19SingleTileSchedulerILb0ELb1ELb1ELi128EEEEEEEEEvNT_6ParamsE)
        .other          _ZN7cutlass13device_kernelIN5flash11enable_sm90INS1_16FlashAttnFwdSm90INS1_25CollectiveMainloopFwdSm90ILi2EN4cute5tupleIJNS5_1CILi1EEES8_S8_EEENS6_IJNS7_ILi128EEENS7_ILi80EEENS7_ILi256EEEEEELi256ENS_6half_tEfNS_4arch4Sm90ELb1ELb0ELb1ELb0ELb0ELb0ELb0ELb1ELb1ELb1ELb1ELb0EEENS1_21CollectiveEpilogueFwdINS6_IJSA_SC_SB_EEES9_SE_SG_Li256ELb0ELb1ELb1ELb0EEENS1_19SingleTileSchedulerILb0ELb1ELb1ELi128EEEEEEEEEvNT_6ParamsE,@"STO_CUDA_ENTRY STV_DEFAULT"
_ZN7cutlass13device_kernelIN5flash11enable_sm90INS1_16FlashAttnFwdSm90INS1_25CollectiveMainloopFwdSm90ILi2EN4cute5tupleIJNS5_1CILi1EEES8_S8_EEENS6_IJNS7_ILi128EEENS7_ILi80EEENS7_ILi256EEEEEELi256ENS_6half_tEfNS_4arch4Sm90ELb1ELb0ELb1ELb0ELb0ELb0ELb0ELb1ELb1ELb1ELb1ELb0EEENS1_21CollectiveEpilogueFwdINS6_IJSA_SC_SB_EEES9_SE_SG_Li256ELb0ELb1ELb1ELb0EEENS1_19SingleTileSchedulerILb0ELb1ELb1ELi128EEEEEEEEEvNT_6ParamsE:
[----:B------:R-:W-:Y:S01]  /*0000*/  LDC R1, c[0x0][0x37c] ;  /* 0x0000df00ff017b82 */ /* 0x000fe20000000800 */
[----:B------:R-:W-:Y:S05]  /*0010*/  EXIT ;  /* 0x000000000000794d */ /* 0x000fea0003800000 */
.L_x_6:
        /* <DEDUP_REMOVED lines=14> */
.L_x_51:


//--------------------- .text._ZN7cutlass13device_kernelIN5flash11enable_sm90INS1_16FlashAttnFwdSm90INS1_25CollectiveMainloopFwdSm90ILi2EN4cute5tupleIJNS5_1CILi1EEES8_S8_EEENS6_IJNS7_ILi128EEENS7_ILi80EEENS7_ILi256EEEEEELi256ENS_6half_tEfNS_4arch4Sm90ELb1ELb0ELb1ELb1ELb0ELb0ELb0ELb1ELb1ELb1ELb1ELb0EEENS1_21CollectiveEpilogueFwdINS6_IJSA_SC_SB_EEES9_SE_SG_Li256ELb1ELb1ELb1ELb0EEENS1_36VarlenDynamicPersistentTileSchedulerILi128ELi80ELi256ELi128ELb1ELb1ELb1ELb1ELb1ELb1EEEEEEEEEvNT_6ParamsE --------------------------
	.section	.text._ZN7cutlass13device_kernelIN5flash11enable_sm90INS1_16FlashAttnFwdSm90INS1_25CollectiveMainloopFwdSm90ILi2EN4cute5tupleIJNS5_1CILi1EEES8_S8_EEENS6_IJNS7_ILi128EEENS7_ILi80EEENS7_ILi256EEEEEELi256ENS_6half_tEfNS_4arch4Sm90ELb1ELb0ELb1ELb1ELb0ELb0ELb0ELb1ELb1ELb1ELb1ELb0EEENS1_21CollectiveEpilogueFwdINS6_IJSA_SC_SB_EEES9_SE_SG_Li256ELb1ELb1ELb1ELb0EEENS1_36VarlenDynamicPersistentTileSchedulerILi128ELi80ELi256ELi128ELb1ELb1ELb1ELb1ELb1ELb1EEEEEEEEEvNT_6ParamsE,"ax",@progbits
	.align	128
.text._ZN7cutlass13device_kernelIN5flash11enable_sm90INS1_16FlashAttnFwdSm90INS1_25CollectiveMainloopFwdSm90ILi2EN4cute5tupleIJNS5_1CILi1EEES8_S8_EEENS6_IJNS7_ILi128EEENS7_ILi80EEENS7_ILi256EEEEEELi256ENS_6half_tEfNS_4arch4Sm90ELb1ELb0ELb1ELb1ELb0ELb0ELb0ELb1ELb1ELb1ELb1ELb0EEENS1_21CollectiveEpilogueFwdINS6_IJSA_SC_SB_EEES9_SE_SG_Li256ELb1ELb1ELb1ELb0EEENS1_36VarlenDynamicPersistentTileSchedulerILi128ELi80ELi256ELi128ELb1ELb1ELb1ELb1ELb1ELb1EEEEEEEEEvNT_6ParamsE:
        .type           _ZN7cutlass13device_kernelIN5flash11enable_sm90INS1_16FlashAttnFwdSm90INS1_25CollectiveMainloopFwdSm90ILi2EN4cute5tupleIJNS5_1CILi1EEES8_S8_EEENS6_IJNS7_ILi128EEENS7_ILi80EEENS7_ILi256EEEEEELi256ENS_6half_tEfNS_4arch4Sm90ELb1ELb0ELb1ELb1ELb0ELb0ELb0ELb1ELb1ELb1ELb1ELb0EEENS1_21CollectiveEpilogueFwdINS6_IJSA_SC_SB_EEES9_SE_SG_Li256ELb1ELb1ELb1ELb0EEENS1_36VarlenDynamicPersistentTileSchedulerILi128ELi80ELi256ELi128ELb1ELb1ELb1ELb1ELb1ELb1EEEEEEEEEvNT_6ParamsE,@function
        .size           _ZN7cutlass13device_kernelIN5flash11enable_sm90INS1_16FlashAttnFwdSm90INS1_25CollectiveMainloopFwdSm90ILi2EN4cute5tupleIJNS5_1CILi1EEES8_S8_EEENS6_IJNS7_ILi128EEENS7_ILi80EEENS7_ILi256EEEEEELi256ENS_6half_tEfNS_4arch4Sm90ELb1ELb0ELb1ELb1ELb0ELb0ELb0ELb1ELb1ELb1ELb1ELb0EEENS1_21CollectiveEpilogueFwdINS6_IJSA_SC_SB_EEES9_SE_SG_Li256ELb1ELb1ELb1ELb0EEENS1_36VarlenDynamicPersistentTileSchedulerILi128ELi80ELi256ELi128ELb1ELb1ELb1ELb1ELb1ELb1EEEEEEEEEvNT_6ParamsE,(.L_x_52 - _ZN7cutlass13device_kernelIN5flash11enable_sm90INS1_16FlashAttnFwdSm90INS1_25CollectiveMainloopFwdSm90ILi2EN4cute5tupleIJNS5_1CILi1EEES8_S8_EEENS6_IJNS7_ILi128EEENS7_ILi80EEENS7_ILi256EEEEEELi256ENS_6half_tEfNS_4arch4Sm90ELb1ELb0ELb1ELb1ELb0ELb0ELb0ELb1ELb1ELb1ELb1ELb0EEENS1_21CollectiveEpilogueFwdINS6_IJSA_SC_SB_EEES9_SE_SG_Li256ELb1ELb1ELb1ELb0EEENS1_36VarlenDynamicPersistentTileSchedulerILi128ELi80ELi256ELi128ELb1ELb1ELb1ELb1ELb1ELb1EEEEEEEEEvNT_6ParamsE)
        .other          _ZN7cutlass13device_kernelIN5flash11enable_sm90INS1_16FlashAttnFwdSm90INS1_25CollectiveMainloopFwdSm90ILi2EN4cute5tupleIJNS5_1CILi1EEES8_S8_EEENS6_IJNS7_ILi128EEENS7_ILi80EEENS7_ILi256EEEEEELi256ENS_6half_tEfNS_4arch4Sm90ELb1ELb0ELb1ELb1ELb0ELb0ELb0ELb1ELb1ELb1ELb1ELb0EEENS1_21CollectiveEpilogueFwdINS6_IJSA_SC_SB_EEES9_SE_SG_Li256ELb1ELb1ELb1ELb0EEENS1_36VarlenDynamicPersistentTileSchedulerILi128ELi80ELi256ELi128ELb1ELb1ELb1ELb1ELb1ELb1EEEEEEEEEvNT_6ParamsE,@"STO_CUDA_ENTRY STV_DEFAULT"
_ZN7cutlass13device_kernelIN5flash11enable_sm90INS1_16FlashAttnFwdSm90INS1_25CollectiveMainloopFwdSm90ILi2EN4cute5tupleIJNS5_1CILi1EEES8_S8_EEENS6_IJNS7_ILi128EEENS7_ILi80EEENS7_ILi256EEEEEELi256ENS_6half_tEfNS_4arch4Sm90ELb1ELb0ELb1ELb1ELb0ELb0ELb0ELb1ELb1ELb1ELb1ELb0EEENS1_21CollectiveEpilogueFwdINS6_IJSA_SC_SB_EEES9_SE_SG_Li256ELb1ELb1ELb1ELb0EEENS1_36VarlenDynamicPersistentTileSchedulerILi128ELi80ELi256ELi128ELb1ELb1ELb1ELb1ELb1ELb1EEEEEEEEEvNT_6ParamsE:
[----:B------:R-:W-:Y:S01]  /*0000*/  LDC R1, c[0x0][0x37c] ;  /* 0x0000df00ff017b82 */ /* 0x000fe20000000800 */
[----:B------:R-:W-:Y:S05]  /*0010*/  EXIT ;  /* 0x000000000000794d */ /* 0x000fea0003800000 */
.L_x_7:
        /* <DEDUP_REMOVED lines=14> */
.L_x_52:


//--------------------- .text._ZN7cutlass13device_kernelIN5flash11enable_sm90INS1_16FlashAttnFwdSm90INS1_25CollectiveMainloopFwdSm90ILi2EN4cute5tupleIJNS5_1CILi1EEES8_S8_EEENS6_IJNS7_ILi128EEENS7_ILi80EEENS7_ILi256EEEEEELi256ENS_6half_tEfNS_4arch4Sm90ELb1ELb0ELb1ELb1ELb0ELb1ELb0ELb1ELb1ELb1ELb1ELb0EEENS1_21CollectiveEpilogueFwdINS6_IJSA_SC_SB_EEES9_SE_SG_Li256ELb1ELb1ELb1ELb0EEENS1_36VarlenDynamicPersistentTileSchedulerILi128ELi80ELi256ELi128ELb1ELb1ELb1ELb1ELb1ELb1EEEEEEEEEvNT_6ParamsE --------------------------
	.section	.text._ZN7cutlass13device_kernelIN5flash11enable_sm90INS1_16FlashAttnFwdSm90INS1_25CollectiveMainloopFwdSm90ILi2EN4cute5tupleIJNS5_1CILi1EEES8_S8_EEENS6_IJNS7_ILi128EEENS7_ILi80EEENS7_ILi256EEEEEELi256ENS_6half_tEfNS_4arch4Sm90ELb1ELb0ELb1ELb1ELb0ELb1ELb0ELb1ELb1ELb1ELb1ELb0EEENS1_21CollectiveEpilogueFwdINS6_IJSA_SC_SB_EEES9_SE_SG_Li256ELb1ELb1ELb1ELb0EEENS1_36VarlenDynamicPersistentTileSchedulerILi128ELi80ELi256ELi128ELb1ELb1ELb1ELb1ELb1ELb1EEEEEEEEEvNT_6ParamsE,"ax",@progbits
	.align	128
.text._ZN7cutlass13device_kernelIN5flash11enable_sm90INS1_16FlashAttnFwdSm90INS1_25CollectiveMainloopFwdSm90ILi2EN4cute5tupleIJNS5_1CILi1EEES8_S8_EEENS6_IJNS7_ILi128EEENS7_ILi80EEENS7_ILi256EEEEEELi256ENS_6half_tEfNS_4arch4Sm90ELb1ELb0ELb1ELb1ELb0ELb1ELb0ELb1ELb1ELb1ELb1ELb0EEENS1_21CollectiveEpilogueFwdINS6_IJSA_SC_SB_EEES9_SE_SG_Li256ELb1ELb1ELb1ELb0EEENS1_36VarlenDynamicPersistentTileSchedulerILi128ELi80ELi256ELi128ELb1ELb1ELb1ELb1ELb1ELb1EEEEEEEEEvNT_6ParamsE:
        .type           _ZN7cutlass13device_kernelIN5flash11enable_sm90INS1_16FlashAttnFwdSm90INS1_25CollectiveMainloopFwdSm90ILi2EN4cute5tupleIJNS5_1CILi1EEES8_S8_EEENS6_IJNS7_ILi128EEENS7_ILi80EEENS7_ILi256EEEEEELi256ENS_6half_tEfNS_4arch4Sm90ELb1ELb0ELb1ELb1ELb0ELb1ELb0ELb1ELb1ELb1ELb1ELb0EEENS1_21CollectiveEpilogueFwdINS6_IJSA_SC_SB_EEES9_SE_SG_Li256ELb1ELb1ELb1ELb0EEENS1_36VarlenDynamicPersistentTileSchedulerILi128ELi80ELi256ELi128ELb1ELb1ELb1ELb1ELb1ELb1EEEEEEEEEvNT_6ParamsE,@function
        .size           _ZN7cutlass13device_kernelIN5flash11enable_sm90INS1_16FlashAttnFwdSm90INS1_25CollectiveMainloopFwdSm90ILi2EN4cute5tupleIJNS5_1CILi1EEES8_S8_EEENS6_IJNS7_ILi128EEENS7_ILi80EEENS7_ILi256EEEEEELi256ENS_6half_tEfNS_4arch4Sm90ELb1ELb0ELb1ELb1ELb0ELb1ELb0ELb1ELb1ELb1ELb1ELb0EEENS1_21CollectiveEpilogueFwdINS6_IJSA_SC_SB_EEES9_SE_SG_Li256ELb1ELb1ELb1ELb0EEENS1_36VarlenDynamicPersistentTileSchedulerILi128ELi80ELi256ELi128ELb1ELb1ELb1ELb1ELb1ELb1EEEEEEEEEvNT_6ParamsE,(.L_x_53 - _ZN7cutlass13device_kernelIN5flash11enable_sm90INS1_16FlashAttnFwdSm90INS1_25CollectiveMainloopFwdSm90ILi2EN4cute5tupleIJNS5_1CILi1EEES8_S8_EEENS6_IJNS7_ILi128EEENS7_ILi80EEENS7_ILi256EEEEEELi256ENS_6half_tEfNS_4arch4Sm90ELb1ELb0ELb1ELb1ELb0ELb1ELb0ELb1ELb1ELb1ELb1ELb0EEENS1_21CollectiveEpilogueFwdINS6_IJSA_SC_SB_EEES9_SE_SG_Li256ELb1ELb1ELb1ELb0EEENS1_36VarlenDynamicPersistentTileSchedulerILi128ELi80ELi256ELi128ELb1ELb1ELb1ELb1ELb1ELb1EEEEEEEEEvNT_6ParamsE)
        .other          _ZN7cutlass13device_kernelIN5flash11enable_sm90INS1_16FlashAttnFwdSm90INS1_25CollectiveMainloopFwdSm90ILi2EN4cute5tupleIJNS5_1CILi1EEES8_S8_EEENS6_IJNS7_ILi128EEENS7_ILi80EEENS7_ILi256EEEEEELi256ENS_6half_tEfNS_4arch4Sm90ELb1ELb0ELb1ELb1ELb0ELb1ELb0ELb1ELb1ELb1ELb1ELb0EEENS1_21CollectiveEpilogueFwdINS6_IJSA_SC_SB_EEES9_SE_SG_Li256ELb1ELb1ELb1ELb0EEENS1_36VarlenDynamicPersistentTileSchedulerILi128ELi80ELi256ELi128ELb1ELb1ELb1ELb1ELb1ELb1EEEEEEEEEvNT_6ParamsE,@"STO_CUDA_ENTRY STV_DEFAULT"
_ZN7cutlass13device_kernelIN5flash11enable_sm90INS1_16FlashAttnFwdSm90INS1_25CollectiveMainloopFwdSm90ILi2EN4cute5tupleIJNS5_1CILi1EEES8_S8_EEENS6_IJNS7_ILi128EEENS7_ILi80EEENS7_ILi256EEEEEELi256ENS_6half_tEfNS_4arch4Sm90ELb1ELb0ELb1ELb1ELb0ELb1ELb0ELb1ELb1ELb1ELb1ELb0EEENS1_21CollectiveEpilogueFwdINS6_IJSA_SC_SB_EEES9_SE_SG_Li256ELb1ELb1ELb1ELb0EEENS1_36VarlenDynamicPersistentTileSchedulerILi128ELi80ELi256ELi128ELb1ELb1ELb1ELb1ELb1ELb1EEEEEEEEEvNT_6ParamsE:
[----:B------:R-:W-:Y:S01]  /*0000*/  LDC R1, c[0x0][0x37c] ;  /* 0x0000df00ff017b82 */ /* 0x000fe20000000800 */
[----:B------:R-:W-:Y:S05]  /*0010*/  EXIT ;  /* 0x000000000000794d */ /* 0x000fea0003800000 */
.L_x_8:
        /* <DEDUP_REMOVED lines=14> */
.L_x_53:


//--------------------- .text._ZN7cutlass13device_kernelIN5flash11enable_sm90INS1_16FlashAttnFwdSm90INS1_25CollectiveMainloopFwdSm90ILi2EN4cute5tupleIJNS5_1CILi1EEES8_S8_EEENS6_IJNS7_ILi128EEENS7_ILi112EEENS7_ILi192EEEEEELi192ENS_6half_tEfNS_4arch4Sm90ELb0ELb0ELb1ELb0ELb0ELb0ELb0ELb1ELb1ELb1ELb1ELb0EEENS1_21CollectiveEpilogueFwdINS6_IJSA_SC_SB_EEES9_SE_SG_Li256ELb0ELb1ELb1ELb0EEENS1_19SingleTileSchedulerILb0ELb1ELb1ELi128EEEEEEEEEvNT_6ParamsE --------------------------
	.section	.text._ZN7cutlass13device_kernelIN5flash11enable_sm90INS1_16FlashAttnFwdSm90INS1_25CollectiveMainloopFwdSm90ILi2EN4cute5tupleIJNS5_1CILi1EEES8_S8_EEENS6_IJNS7_ILi128EEENS7_ILi112EEENS7_ILi192EEEEEELi192ENS_6half_tEfNS_4arch4Sm90ELb0ELb0ELb1ELb0ELb0ELb0ELb0ELb1ELb1ELb1ELb1ELb0EEENS1_21CollectiveEpilogueFwdINS6_IJSA_SC_SB_EEES9_SE_SG_Li256ELb0ELb1ELb1ELb0EEENS1_19SingleTileSchedulerILb0ELb1ELb1ELi128EEEEEEEEEvNT_6ParamsE,"ax",@progbits
	.align	128
.text._ZN7cutlass13device_kernelIN5flash11enable_sm90INS1_16FlashAttnFwdSm90INS1_25CollectiveMainloopFwdSm90ILi2EN4cute5tupleIJNS5_1CILi1EEES8_S8_EEENS6_IJNS7_ILi128EEENS7_ILi112EEENS7_ILi192EEEEEELi192ENS_6half_tEfNS_4arch4Sm90ELb0ELb0ELb1ELb0ELb0ELb0ELb0ELb1ELb1ELb1ELb1ELb0EEENS1_21CollectiveEpilogueFwdINS6_IJSA_SC_SB_EEES9_SE_SG_Li256ELb0ELb1ELb1ELb0EEENS1_19SingleTileSchedulerILb0ELb1ELb1ELi128EEEEEEEEEvNT_6ParamsE:
        .type           _ZN7cutlass13device_kernelIN5flash11enable_sm90INS1_16FlashAttnFwdSm90INS1_25CollectiveMainloopFwdSm90ILi2EN4cute5tupleIJNS5_1CILi1EEES8_S8_EEENS6_IJNS7_ILi128EEENS7_ILi112EEENS7_ILi192EEEEEELi192ENS_6half_tEfNS_4arch4Sm90ELb0ELb0ELb1ELb0ELb0ELb0ELb0ELb1ELb1ELb1ELb1ELb0EEENS1_21CollectiveEpilogueFwdINS6_IJSA_SC_SB_EEES9_SE_SG_Li256ELb0ELb1ELb1ELb0EEENS1_19SingleTileSchedulerILb0ELb1ELb1ELi128EEEEEEEEEvNT_6ParamsE,@function
        .size           _ZN7cutlass13device_kernelIN5flash11enable_sm90INS1_16FlashAttnFwdSm90INS1_25CollectiveMainloopFwdSm90ILi2EN4cute5tupleIJNS5_1CILi1EEES8_S8_EEENS6_IJNS7_ILi128EEENS7_ILi112EEENS7_ILi192EEEEEELi192ENS_6half_tEfNS_4arch4Sm90ELb0ELb0ELb1ELb0ELb0ELb0ELb0ELb1ELb1ELb1ELb1ELb0EEENS1_21CollectiveEpilogueFwdINS6_IJSA_SC_SB_EEES9_SE_SG_Li256ELb0ELb1ELb1ELb0EEENS1_19SingleTileSchedulerILb0ELb1ELb1ELi128EEEEEEEEEvNT_6ParamsE,(.L_x_54 - _ZN7cutlass13device_kernelIN5flash11enable_sm90INS1_16FlashAttnFwdSm90INS1_25CollectiveMainloopFwdSm90ILi2EN4cute5tupleIJNS5_1CILi1EEES8_S8_EEENS6_IJNS7_ILi128EEENS7_ILi112EEENS7_ILi192EEEEEELi192ENS_6half_tEfNS_4arch4Sm90ELb0ELb0ELb1ELb0ELb0ELb0ELb0ELb1ELb1ELb1ELb1ELb0EEENS1_21CollectiveEpilogueFwdINS6_IJSA_SC_SB_EEES9_SE_SG_Li256ELb0ELb1ELb1ELb0EEENS1_19SingleTileSchedulerILb0ELb1ELb1ELi128EEEEEEEEEvNT_6ParamsE)
        .other          _ZN7cutlass13device_kernelIN5flash11enable_sm90INS1_16FlashAttnFwdSm90INS1_25CollectiveMainloopFwdSm90ILi2EN4cute5tupleIJNS5_1CILi1EEES8_S8_EEENS6_IJNS7_ILi128EEENS7_ILi112EEENS7_ILi192EEEEEELi192ENS_6half_tEfNS_4arch4Sm90ELb0ELb0ELb1ELb0ELb0ELb0ELb0ELb1ELb1ELb1ELb1ELb0EEENS1_21CollectiveEpilogueFwdINS6_IJSA_SC_SB_EEES9_SE_SG_Li256ELb0ELb1ELb1ELb0EEENS1_19SingleTileSchedulerILb0ELb1ELb1ELi128EEEEEEEEEvNT_6ParamsE,@"STO_CUDA_ENTRY STV_DEFAULT"
_ZN7cutlass13device_kernelIN5flash11enable_sm90INS1_16FlashAttnFwdSm90INS1_25CollectiveMainloopFwdSm90ILi2EN4cute5tupleIJNS5_1CILi1EEES8_S8_EEENS6_IJNS7_ILi128EEENS7_ILi112EEENS7_ILi192EEEEEELi192ENS_6half_tEfNS_4arch4Sm90ELb0ELb0ELb1ELb0ELb0ELb0ELb0ELb1ELb1ELb1ELb1ELb0EEENS1_21CollectiveEpilogueFwdINS6_IJSA_SC_SB_EEES9_SE_SG_Li256ELb0ELb1ELb1ELb0EEENS1_19SingleTileSchedulerILb0ELb1ELb1ELi128EEEEEEEEEvNT_6ParamsE:
[----:B------:R-:W-:Y:S01]  /*0000*/  LDC R1, c[0x0][0x37c] ;  /* 0x0000df00ff017b82 */ /* 0x000fe20000000800 */
[----:B------:R-:W-:Y:S05]  /*0010*/  EXIT ;  /* 0x000000000000794d */ /* 0x000fea0003800000 */
.L_x_9:
        /* <DEDUP_REMOVED lines=14> */
.L_x_54:


//--------------------- .text._ZN7cutlass13device_kernelIN5flash11enable_sm90INS1_16FlashAttnFwdSm90INS1_25CollectiveMainloopFwdSm90ILi2EN4cute5tupleIJNS5_1CILi1EEES8_S8_EEENS6_IJNS7_ILi128EEENS7_ILi112EEENS7_ILi192EEEEEELi192ENS_6half_tEfNS_4arch4Sm90ELb0ELb0ELb1ELb1ELb0ELb0ELb0ELb1ELb1ELb1ELb1ELb0EEENS1_21CollectiveEpilogueFwdINS6_IJSA_SC_SB_EEES9_SE_SG_Li256ELb1ELb1ELb1ELb0EEENS1_36VarlenDynamicPersistentTileSchedulerILi128ELi112ELi256ELi128ELb1ELb1ELb1ELb0ELb1ELb1EEEEEEEEEvNT_6ParamsE --------------------------
	.section	.text._ZN7cutlass13device_kernelIN5flash11enable_sm90INS1_16FlashAttnFwdSm90INS1_25CollectiveMainloopFwdSm90ILi2EN4cute5tupleIJNS5_1CILi1EEES8_S8_EEENS6_IJNS7_ILi128EEENS7_ILi112EEENS7_ILi192EEEEEELi192ENS_6half_tEfNS_4arch4Sm90ELb0ELb0ELb1ELb1ELb0ELb0ELb0ELb1ELb1ELb1ELb1ELb0EEENS1_21CollectiveEpilogueFwdINS6_IJSA_SC_SB_EEES9_SE_SG_Li256ELb1ELb1ELb1ELb0EEENS1_36VarlenDynamicPersistentTileSchedulerILi128ELi112ELi256ELi128ELb1ELb1ELb1ELb0ELb1ELb1EEEEEEEEEvNT_6ParamsE,"ax",@progbits
	.align	128
.text._ZN7cutlass13device_kernelIN5flash11enable_sm90INS1_16FlashAttnFwdSm90INS1_25CollectiveMainloopFwdSm90ILi2EN4cute5tupleIJNS5_1CILi1EEES8_S8_EEENS6_IJNS7_ILi128EEENS7_ILi112EEENS7_ILi192EEEEEELi192ENS_6half_tEfNS_4arch4Sm90ELb0ELb0ELb1ELb1ELb0ELb0ELb0ELb1ELb1ELb1ELb1ELb0EEENS1_21CollectiveEpilogueFwdINS6_IJSA_SC_SB_EEES9_SE_SG_Li256ELb1ELb1ELb1ELb0EEENS1_36VarlenDynamicPersistentTileSchedulerILi128ELi112ELi256ELi128ELb1ELb1ELb1ELb0ELb1ELb1EEEEEEEEEvNT_6ParamsE:
        .type           _ZN7cutlass13device_kernelIN5flash11enable_sm90INS1_16FlashAttnFwdSm90INS1_25CollectiveMainloopFwdSm90ILi2EN4cute5tupleIJNS5_1CILi1EEES8_S8_EEENS6_IJNS7_ILi128EEENS7_ILi112EEENS7_ILi192EEEEEELi192ENS_6half_tEfNS_4arch4Sm90ELb0ELb0ELb1ELb1ELb0ELb0ELb0ELb1ELb1ELb1ELb1ELb0EEENS1_21CollectiveEpilogueFwdINS6_IJSA_SC_SB_EEES9_SE_SG_Li256ELb1ELb1ELb1ELb0EEENS1_36VarlenDynamicPersistentTileSchedulerILi128ELi112ELi256ELi128ELb1ELb1ELb1ELb0ELb1ELb1EEEEEEEEEvNT_6ParamsE,@function
        .size           _ZN7cutlass13device_kernelIN5flash11enable_sm90INS1_16FlashAttnFwdSm90INS1_25CollectiveMainloopFwdSm90ILi2EN4cute5tupleIJNS5_1CILi1EEES8_S8_EEENS6_IJNS7_ILi128EEENS7_ILi112EEENS7_ILi192EEEEEELi192ENS_6half_tEfNS_4arch4Sm90ELb0ELb0ELb1ELb1ELb0ELb0ELb0ELb1ELb1ELb1ELb1ELb0EEENS1_21CollectiveEpilogueFwdINS6_IJSA_SC_SB_EEES9_SE_SG_Li256ELb1ELb1ELb1ELb0EEENS1_36VarlenDynamicPersistentTileSchedulerILi128ELi112ELi256ELi128ELb1ELb1ELb1ELb0ELb1ELb1EEEEEEEEEvNT_6ParamsE,(.L_x_55 - _ZN7cutlass13device_kernelIN5flash11enable_sm90INS1_16FlashAttnFwdSm90INS1_25CollectiveMainloopFwdSm90ILi2EN4cute5tupleIJNS5_1CILi1EEES8_S8_EEENS6_IJNS7_ILi128EEENS7_ILi112EEENS7_ILi192EEEEEELi192ENS_6half_tEfNS_4arch4Sm90ELb0ELb0ELb1ELb1ELb0ELb0ELb0ELb1ELb1ELb1ELb1ELb0EEENS1_21CollectiveEpilogueFwdINS6_IJSA_SC_SB_EEES9_SE_SG_Li256ELb1ELb1ELb1ELb0EEENS1_36VarlenDynamicPersistentTileSchedulerILi128ELi112ELi256ELi128ELb1ELb1ELb1ELb0ELb1ELb1EEEEEEEEEvNT_6ParamsE)
        .other          _ZN7cutlass13device_kernelIN5flash11enable_sm90INS1_16FlashAttnFwdSm90INS1_25CollectiveMainloopFwdSm90ILi2EN4cute5tupleIJNS5_1CILi1EEES8_S8_EEENS6_IJNS7_ILi128EEENS7_ILi112EEENS7_ILi192EEEEEELi192ENS_6half_tEfNS_4arch4Sm90ELb0ELb0ELb1ELb1ELb0ELb0ELb0ELb1ELb1ELb1ELb1ELb0EEENS1_21CollectiveEpilogueFwdINS6_IJSA_SC_SB_EEES9_SE_SG_Li256ELb1ELb1ELb1ELb0EEENS1_36VarlenDynamicPersistentTileSchedulerILi128ELi112ELi256ELi128ELb1ELb1ELb1ELb0ELb1ELb1EEEEEEEEEvNT_6ParamsE,@"STO_CUDA_ENTRY STV_DEFAULT"
_ZN7cutlass13device_kernelIN5flash11enable_sm90INS1_16FlashAttnFwdSm90INS1_25CollectiveMainloopFwdSm90ILi2EN4cute5tupleIJNS5_1CILi1EEES8_S8_EEENS6_IJNS7_ILi128EEENS7_ILi112EEENS7_ILi192EEEEEELi192ENS_6half_tEfNS_4arch4Sm90ELb0ELb0ELb1ELb1ELb0ELb0ELb0ELb1ELb1ELb1ELb1ELb0EEENS1_21CollectiveEpilogueFwdINS6_IJSA_SC_SB_EEES9_SE_SG_Li256ELb1ELb1ELb1ELb0EEENS1_36VarlenDynamicPersistentTileSchedulerILi128ELi112ELi256ELi128ELb1ELb1ELb1ELb0ELb1ELb1EEEEEEEEEvNT_6ParamsE:
[----:B------:R-:W-:Y:S01]  /*0000*/  LDC R1, c[0x0][0x37c] ;  /* 0x0000df00ff017b82 */ /* 0x000fe20000000800 */
[----:B------:R-:W-:Y:S05]  /*0010*/  EXIT ;  /* 0x000000000000794d */ /* 0x000fea0003800000 */
.L_x_10:
        /* <DEDUP_REMOVED lines=14> */
.L_x_55:


//--------------------- .text._ZN7cutlass13device_kernelIN5flash11enable_sm90INS1_16FlashAttnFwdSm90INS1_25CollectiveMainloopFwdSm90ILi2EN4cute5tupleIJNS5_1CILi1EEES8_S8_EEENS6_IJNS7_ILi128EEENS7_ILi112EEENS7_ILi192EEEEEELi192ENS_6half_tEfNS_4arch4Sm90ELb0ELb0ELb1ELb1ELb0ELb1ELb0ELb1ELb1ELb1ELb1ELb0EEENS1_21CollectiveEpilogueFwdINS6_IJSA_SC_SB_EEES9_SE_SG_Li256ELb1ELb1ELb1ELb0EEENS1_36VarlenDynamicPersistentTileSchedulerILi128ELi112ELi256ELi128ELb1ELb1ELb1ELb0ELb1ELb1EEEEEEEEEvNT_6ParamsE --------------------------
	.section	.text._ZN7cutlass13device_kernelIN5flash11enable_sm90INS1_16FlashAttnFwdSm90INS1_25CollectiveMainloopFwdSm90ILi2EN4cute5tupleIJNS5_1CILi1EEES8_S8_EEENS6_IJNS7_ILi128EEENS7_ILi112EEENS7_ILi192EEEEEELi192ENS_6half_tEfNS_4arch4Sm90ELb0ELb0ELb1ELb1ELb0ELb1ELb0ELb1ELb1ELb1ELb1ELb0EEENS1_21CollectiveEpilogueFwdINS6_IJSA_SC_SB_EEES9_SE_SG_Li256ELb1ELb1ELb1ELb0EEENS1_36VarlenDynamicPersistentTileSchedulerILi128ELi112ELi256ELi128ELb1ELb1ELb1ELb0ELb1ELb1EEEEEEEEEvNT_6ParamsE,"ax",@progbits
	.align	128
.text._ZN7cutlass13device_kernelIN5flash11enable_sm90INS1_16FlashAttnFwdSm90INS1_25CollectiveMainloopFwdSm90ILi2EN4cute5tupleIJNS5_1CILi1EEES8_S8_EEENS6_IJNS7_ILi128EEENS7_ILi112EEENS7_ILi192EEEEEELi192ENS_6half_tEfNS_4arch4Sm90ELb0ELb0ELb1ELb1ELb0ELb1ELb0ELb1ELb1ELb1ELb1ELb0EEENS1_21CollectiveEpilogueFwdINS6_IJSA_SC_SB_EEES9_SE_SG_Li256ELb1ELb1ELb1ELb0EEENS1_36VarlenDynamicPersistentTileSchedulerILi128ELi112ELi256ELi128ELb1ELb1ELb1ELb0ELb1ELb1EEEEEEEEEvNT_6ParamsE:
        .type           _ZN7cutlass13device_kernelIN5flash11enable_sm90INS1_16FlashAttnFwdSm90INS1_25CollectiveMainloopFwdSm90ILi2EN4cute5tupleIJNS5_1CILi1EEES8_S8_EEENS6_IJNS7_ILi128EEENS7_ILi112EEENS7_ILi192EEEEEELi192ENS_6half_tEfNS_4arch4Sm90ELb0ELb0ELb1ELb1ELb0ELb1ELb0ELb1ELb1ELb1ELb1ELb0EEENS1_21CollectiveEpilogueFwdINS6_IJSA_SC_SB_EEES9_SE_SG_Li256ELb1ELb1ELb1ELb0EEENS1_36VarlenDynamicPersistentTileSchedulerILi128ELi112ELi256ELi128ELb1ELb1ELb1ELb0ELb1ELb1EEEEEEEEEvNT_6ParamsE,@function
        .size           _ZN7cutlass13device_kernelIN5flash11enable_sm90INS1_16FlashAttnFwdSm90INS1_25CollectiveMainloopFwdSm90ILi2EN4cute5tupleIJNS5_1CILi1EEES8_S8_EEENS6_IJNS7_ILi128EEENS7_ILi112EEENS7_ILi192EEEEEELi192ENS_6half_tEfNS_4arch4Sm90ELb0ELb0ELb1ELb1ELb0ELb1ELb0ELb1ELb1ELb1ELb1ELb0EEENS1_21CollectiveEpilogueFwdINS6_IJSA_SC_SB_EEES9_SE_SG_Li256ELb1ELb1ELb1ELb0EEENS1_36VarlenDynamicPersistentTileSchedulerILi128ELi112ELi256ELi128ELb1ELb1ELb1ELb0ELb1ELb1EEEEEEEEEvNT_6ParamsE,(.L_x_56 - _ZN7cutlass13device_kernelIN5flash11enable_sm90INS1_16FlashAttnFwdSm90INS1_25CollectiveMainloopFwdSm90ILi2EN4cute5tupleIJNS5_1CILi1EEES8_S8_EEENS6_IJNS7_ILi128EEENS7_ILi112EEENS7_ILi192EEEEEELi192ENS_6half_tEfNS_4arch4Sm90ELb0ELb0ELb1ELb1ELb0ELb1ELb0ELb1ELb1ELb1ELb1ELb0EEENS1_21CollectiveEpilogueFwdINS6_IJSA_SC_SB_EEES9_SE_SG_Li256ELb1ELb1ELb1ELb0EEENS1_36VarlenDynamicPersistentTileSchedulerILi128ELi112ELi256ELi128ELb1ELb1ELb1ELb0ELb1ELb1EEEEEEEEEvNT_6ParamsE)
        .other          _ZN7cutlass13device_kernelIN5flash11enable_sm90INS1_16FlashAttnFwdSm90INS1_25CollectiveMainloopFwdSm90ILi2EN4cute5tupleIJNS5_1CILi1EEES8_S8_EEENS6_IJNS7_ILi128EEENS7_ILi112EEENS7_ILi192EEEEEELi192ENS_6half_tEfNS_4arch4Sm90ELb0ELb0ELb1ELb1ELb0ELb1ELb0ELb1ELb1ELb1ELb1ELb0EEENS1_21CollectiveEpilogueFwdINS6_IJSA_SC_SB_EEES9_SE_SG_Li256ELb1ELb1ELb1ELb0EEENS1_36VarlenDynamicPersistentTileSchedulerILi128ELi112ELi256ELi128ELb1ELb1ELb1ELb0ELb1ELb1EEEEEEEEEvNT_6ParamsE,@"STO_CUDA_ENTRY STV_DEFAULT"
_ZN7cutlass13device_kernelIN5flash11enable_sm90INS1_16FlashAttnFwdSm90INS1_25CollectiveMainloopFwdSm90ILi2EN4cute5tupleIJNS5_1CILi1EEES8_S8_EEENS6_IJNS7_ILi128EEENS7_ILi112EEENS7_ILi192EEEEEELi192ENS_6half_tEfNS_4arch4Sm90ELb0ELb0ELb1ELb1ELb0ELb1ELb0ELb1ELb1ELb1ELb1ELb0EEENS1_21CollectiveEpilogueFwdINS6_IJSA_SC_SB_EEES9_SE_SG_Li256ELb1ELb1ELb1ELb0EEENS1_36VarlenDynamicPersistentTileSchedulerILi128ELi112ELi256ELi128ELb1ELb1ELb1ELb0ELb1ELb1EEEEEEEEEvNT_6ParamsE:
[----:B------:R-:W-:Y:S01]  /*0000*/  LDC R1, c[0x0][0x37c] ;  /* 0x0000df00ff017b82 */ /* 0x000fe20000000800 */
[----:B------:R-:W-:Y:S05]  /*0010*/  EXIT ;  /* 0x000000000000794d */ /* 0x000fea0003800000 */
.L_x_11:
        /* <DEDUP_REMOVED lines=14> */
.L_x_56:


//--------------------- .text._ZN7cutlass13device_kernelIN5flash11enable_sm90INS1_16FlashAttnFwdSm90INS1_25CollectiveMainloopFwdSm90ILi2EN4cute5tupleIJNS5_1CILi1EEES8_S8_EEENS6_IJNS7_ILi128EEENS7_ILi96EEENS7_ILi192EEEEEELi192ENS_6half_tEfNS_4arch4Sm90ELb0ELb1ELb1ELb0ELb0ELb0ELb0ELb1ELb1ELb1ELb1ELb0EEENS1_21CollectiveEpilogueFwdINS6_IJSA_SC_SB_EEES9_SE_SG_Li256ELb0ELb1ELb1ELb0EEENS1_19SingleTileSchedulerILb0ELb1ELb1ELi128EEEEEEEEEvNT_6ParamsE --------------------------
	.section	.text._ZN7cutlass13device_kernelIN5flash11enable_sm90INS1_16FlashAttnFwdSm90INS1_25CollectiveMainloopFwdSm90ILi2EN4cute5tupleIJNS5_1CILi1EEES8_S8_EEENS6_IJNS7_ILi128EEENS7_ILi96EEENS7_ILi192EEEEEELi192ENS_6half_tEfNS_4arch4Sm90ELb0ELb1ELb1ELb0ELb0ELb0ELb0ELb1ELb1ELb1ELb1ELb0EEENS1_21CollectiveEpilogueFwdINS6_IJSA_SC_SB_EEES9_SE_SG_Li256ELb0ELb1ELb1ELb0EEENS1_19SingleTileSchedulerILb0ELb1ELb1ELi128EEEEEEEEEvNT_6ParamsE,"ax",@progbits
	.align	128
.text._ZN7cutlass13device_kernelIN5flash11enable_sm90INS1_16FlashAttnFwdSm90INS1_25CollectiveMainloopFwdSm90ILi2EN4cute5tupleIJNS5_1CILi1EEES8_S8_EEENS6_IJNS7_ILi128EEENS7_ILi96EEENS7_ILi192EEEEEELi192ENS_6half_tEfNS_4arch4Sm90ELb0ELb1ELb1ELb0ELb0ELb0ELb0ELb1ELb1ELb1ELb1ELb0EEENS1_21CollectiveEpilogueFwdINS6_IJSA_SC_SB_EEES9_SE_SG_Li256ELb0ELb1ELb1ELb0EEENS1_19SingleTileSchedulerILb0ELb1ELb1ELi128EEEEEEEEEvNT_6ParamsE:
        .type           _ZN7cutlass13device_kernelIN5flash11enable_sm90INS1_16FlashAttnFwdSm90INS1_25CollectiveMainloopFwdSm90ILi2EN4cute5tupleIJNS5_1CILi1EEES8_S8_EEENS6_IJNS7_ILi128EEENS7_ILi96EEENS7_ILi192EEEEEELi192ENS_6half_tEfNS_4arch4Sm90ELb0ELb1ELb1ELb0ELb0ELb0ELb0ELb1ELb1ELb1ELb1ELb0EEENS1_21CollectiveEpilogueFwdINS6_IJSA_SC_SB_EEES9_SE_SG_Li256ELb0ELb1ELb1ELb0EEENS1_19SingleTileSchedulerILb0ELb1ELb1ELi128EEEEEEEEEvNT_6ParamsE,@function
        .size           _ZN7cutlass13device_kernelIN5flash11enable_sm90INS1_16FlashAttnFwdSm90INS1_25CollectiveMainloopFwdSm90ILi2EN4cute5tupleIJNS5_1CILi1EEES8_S8_EEENS6_IJNS7_ILi128EEENS7_ILi96EEENS7_ILi192EEEEEELi192ENS_6half_tEfNS_4arch4Sm90ELb0ELb1ELb1ELb0ELb0ELb0ELb0ELb1ELb1ELb1ELb1ELb0EEENS1_21CollectiveEpilogueFwdINS6_IJSA_SC_SB_EEES9_SE_SG_Li256ELb0ELb1ELb1ELb0EEENS1_19SingleTileSchedulerILb0ELb1ELb1ELi128EEEEEEEEEvNT_6ParamsE,(.L_x_57 - _ZN7cutlass13device_kernelIN5flash11enable_sm90INS1_16FlashAttnFwdSm90INS1_25CollectiveMainloopFwdSm90ILi2EN4cute5tupleIJNS5_1CILi1EEES8_S8_EEENS6_IJNS7_ILi128EEENS7_ILi96EEENS7_ILi192EEEEEELi192ENS_6half_tEfNS_4arch4Sm90ELb0ELb1ELb1ELb0ELb0ELb0ELb0ELb1ELb1ELb1ELb1ELb0EEENS1_21CollectiveEpilogueFwdINS6_IJSA_SC_SB_EEES9_SE_SG_Li256ELb0ELb1ELb1ELb0EEENS1_19SingleTileSchedulerILb0ELb1ELb1ELi128EEEEEEEEEvNT_6ParamsE)
        .other          _ZN7cutlass13device_kernelIN5flash11enable_sm90INS1_16FlashAttnFwdSm90INS1_25CollectiveMainloopFwdSm90ILi2EN4cute5tupleIJNS5_1CILi1EEES8_S8_EEENS6_IJNS7_ILi128EEENS7_ILi96EEENS7_ILi192EEEEEELi192ENS_6half_tEfNS_4arch4Sm90ELb0ELb1ELb1ELb0ELb0ELb0ELb0ELb1ELb1ELb1ELb1ELb0EEENS1_21CollectiveEpilogueFwdINS6_IJSA_SC_SB_EEES9_SE_SG_Li256ELb0ELb1ELb1ELb0EEENS1_19SingleTileSchedulerILb0ELb1ELb1ELi128EEEEEEEEEvNT_6ParamsE,@"STO_CUDA_ENTRY STV_DEFAULT"
_ZN7cutlass13device_kernelIN5flash11enable_sm90INS1_16FlashAttnFwdSm90INS1_25CollectiveMainloopFwdSm90ILi2EN4cute5tupleIJNS5_1CILi1EEES8_S8_EEENS6_IJNS7_ILi128EEENS7_ILi96EEENS7_ILi192EEEEEELi192ENS_6half_tEfNS_4arch4Sm90ELb0ELb1ELb1ELb0ELb0ELb0ELb0ELb1ELb1ELb1ELb1ELb0EEENS1_21CollectiveEpilogueFwdINS6_IJSA_SC_SB_EEES9_SE_SG_Li256ELb0ELb1ELb1ELb0EEENS1_19SingleTileSchedulerILb0ELb1ELb1ELi128EEEEEEEEEvNT_6ParamsE:
[----:B------:R-:W-:Y:S01]  /*0000*/  LDC R1, c[0x0][0x37c] ;  /* 0x0000df00ff017b82 */ /* 0x000fe20000000800 */
[----:B------:R-:W-:Y:S05]  /*0010*/  EXIT ;  /* 0x000000000000794d */ /* 0x000fea0003800000 */
.L_x_12:
        /* <DEDUP_REMOVED lines=14> */
.L_x_57:


//--------------------- .text._ZN7cutlass13device_kernelIN5flash11enable_sm90INS1_16FlashAttnFwdSm90INS1_25CollectiveMainloopFwdSm90ILi2EN4cute5tupleIJNS5_1CILi1EEES8_S8_EEENS6_IJNS7_ILi128EEENS7_ILi96EEENS7_ILi192EEEEEELi192ENS_6half_tEfNS_4arch4Sm90ELb0ELb1ELb1ELb1ELb0ELb0ELb0ELb1ELb1ELb1ELb1ELb0EEENS1_21CollectiveEpilogueFwdINS6_IJSA_SC_SB_EEES9_SE_SG_Li256ELb1ELb1ELb1ELb0EEENS1_36VarlenDynamicPersistentTileSchedulerILi128ELi96ELi256ELi128ELb1ELb1ELb1ELb1ELb0ELb1EEEEEEEEEvNT_6ParamsE --------------------------
	.section	.text._ZN7cutlass13device_kernelIN5flash11enable_sm90INS1_16FlashAttnFwdSm90INS1_25CollectiveMainloopFwdSm90ILi2EN4cute5tupleIJNS5_1CILi1EEES8_S8_EEENS6_IJNS7_ILi128EEENS7_ILi96EEENS7_ILi192EEEEEELi192ENS_6half_tEfNS_4arch4Sm90ELb0ELb1ELb1ELb1ELb0ELb0ELb0ELb1ELb1ELb1ELb1ELb0EEENS1_21CollectiveEpilogueFwdINS6_IJSA_SC_SB_EEES9_SE_SG_Li256ELb1ELb1ELb1ELb0EEENS1_36VarlenDynamicPersistentTileSchedulerILi128ELi96ELi256ELi128ELb1ELb1ELb1ELb1ELb0ELb1EEEEEEEEEvNT_6ParamsE,"ax",@progbits
	.align	128
.text._ZN7cutlass13device_kernelIN5flash11enable_sm90INS1_16FlashAttnFwdSm90INS1_25CollectiveMainloopFwdSm90ILi2EN4cute5tupleIJNS5_1CILi1EEES8_S8_EEENS6_IJNS7_ILi128EEENS7_ILi96EEENS7_ILi192EEEEEELi192ENS_6half_tEfNS_4arch4Sm90ELb0ELb1ELb1ELb1ELb0ELb0ELb0ELb1ELb1ELb1ELb1ELb0EEENS1_21CollectiveEpilogueFwdINS6_IJSA_SC_SB_EEES9_SE_SG_Li256ELb1ELb1ELb1ELb0EEENS1_36VarlenDynamicPersistentTileSchedulerILi128ELi96ELi256ELi128ELb1ELb1ELb1ELb1ELb0ELb1EEEEEEEEEvNT_6ParamsE:
        .type           _ZN7cutlass13device_kernelIN5flash11enable_sm90INS1_16FlashAttnFwdSm90INS1_25CollectiveMainloopFwdSm90ILi2EN4cute5tupleIJNS5_1CILi1EEES8_S8_EEENS6_IJNS7_ILi128EEENS7_ILi96EEENS7_ILi192EEEEEELi192ENS_6half_tEfNS_4arch4Sm90ELb0ELb1ELb1ELb1ELb0ELb0ELb0ELb1ELb1ELb1ELb1ELb0EEENS1_21CollectiveEpilogueFwdINS6_IJSA_SC_SB_EEES9_SE_SG_Li256ELb1ELb1ELb1ELb0EEENS1_36VarlenDynamicPersistentTileSchedulerILi128ELi96ELi256ELi128ELb1ELb1ELb1ELb1ELb0ELb1EEEEEEEEEvNT_6ParamsE,@function
        .size           _ZN7cutlass13device_kernelIN5flash11enable_sm90INS1_16FlashAttnFwdSm90INS1_25CollectiveMainloopFwdSm90ILi2EN4cute5tupleIJNS5_1CILi1EEES8_S8_EEENS6_IJNS7_ILi128EEENS7_ILi96EEENS7_ILi192EEEEEELi192ENS_6half_tEfNS_4arch4Sm90ELb0ELb1ELb1ELb1ELb0ELb0ELb0ELb1ELb1ELb1ELb1ELb0EEENS1_21CollectiveEpilogueFwdINS6_IJSA_SC_SB_EEES9_SE_SG_Li256ELb1ELb1ELb1ELb0EEENS1_36VarlenDynamicPersistentTileSchedulerILi128ELi96ELi256ELi128ELb1ELb1ELb1ELb1ELb0ELb1EEEEEEEEEvNT_6ParamsE,(.L_x_58 - _ZN7cutlass13device_kernelIN5flash11enable_sm90INS1_16FlashAttnFwdSm90INS1_25CollectiveMainloopFwdSm90ILi2EN4cute5tupleIJNS5_1CILi1EEES8_S8_EEENS6_IJNS7_ILi128EEENS7_ILi96EEENS7_ILi192EEEEEELi192ENS_6half_tEfNS_4arch4Sm90ELb0ELb1ELb1ELb1ELb0ELb0ELb0ELb1ELb1ELb1ELb1ELb0EEENS1_21CollectiveEpilogueFwdINS6_IJSA_SC_SB_EEES9_SE_SG_Li256ELb1ELb1ELb1ELb0EEENS1_36VarlenDynamicPersistentTileSchedulerILi128ELi96ELi256ELi128ELb1ELb1ELb1ELb1ELb0ELb1EEEEEEEEEvNT_6ParamsE)
        .other          _ZN7cutlass13device_kernelIN5flash11enable_sm90INS1_16FlashAttnFwdSm90INS1_25CollectiveMainloopFwdSm90ILi2EN4cute5tupleIJNS5_1CILi1EEES8_S8_EEENS6_IJNS7_ILi128EEENS7_ILi96EEENS7_ILi192EEEEEELi192ENS_6half_tEfNS_4arch4Sm90ELb0ELb1ELb1ELb1ELb0ELb0ELb0ELb1ELb1ELb1ELb1ELb0EEENS1_21CollectiveEpilogueFwdINS6_IJSA_SC_SB_EEES9_SE_SG_Li256ELb1ELb1ELb1ELb0EEENS1_36VarlenDynamicPersistentTileSchedulerILi128ELi96ELi256ELi128ELb1ELb1ELb1ELb1ELb0ELb1EEEEEEEEEvNT_6ParamsE,@"STO_CUDA_ENTRY STV_DEFAULT"
_ZN7cutlass13device_kernelIN5flash11enable_sm90INS1_16FlashAttnFwdSm90INS1_25CollectiveMainloopFwdSm90ILi2EN4cute5tupleIJNS5_1CILi1EEES8_S8_EEENS6_IJNS7_ILi128EEENS7_ILi96EEENS7_ILi192EEEEEELi192ENS_6half_tEfNS_4arch4Sm90ELb0ELb1ELb1ELb1ELb0ELb0ELb0ELb1ELb1ELb1ELb1ELb0EEENS1_21CollectiveEpilogueFwdINS6_IJSA_SC_SB_EEES9_SE_SG_Li256ELb1ELb1ELb1ELb0EEENS1_36VarlenDynamicPersistentTileSchedulerILi128ELi96ELi256ELi128ELb1ELb1ELb1ELb1ELb0ELb1EEEEEEEEEvNT_6ParamsE:
[----:B------:R-:W-:Y:S01]  /*0000*/  LDC R1, c[0x0][0x37c] ;  /* 0x0000df00ff017b82 */ /* 0x000fe20000000800 */
[----:B------:R-:W-:Y:S05]  /*0010*/  EXIT ;  /* 0x000000000000794d */ /* 0x000fea0003800000 */
.L_x_13:
        /* <DEDUP_REMOVED lines=14> */
.L_x_58:


//--------------------- .text._ZN7cutlass13device_kernelIN5flash11enable_sm90INS1_16FlashAttnFwdSm90INS1_25CollectiveMainloopFwdSm90ILi2EN4cute5tupleIJNS5_1CILi1EEES8_S8_EEENS6_IJNS7_ILi128EEENS7_ILi96EEENS7_ILi192EEEEEELi192ENS_6half_tEfNS_4arch4Sm90ELb0ELb1ELb1ELb1ELb0ELb1ELb0ELb1ELb1ELb1ELb1ELb0EEENS1_21CollectiveEpilogueFwdINS6_IJSA_SC_SB_EEES9_SE_SG_Li256ELb1ELb1ELb1ELb0EEENS1_36VarlenDynamicPersistentTileSchedulerILi128ELi96ELi256ELi128ELb1ELb1ELb1ELb1ELb0ELb1EEEEEEEEEvNT_6ParamsE --------------------------
	.section	.text._ZN7cutlass13device_kernelIN5flash11enable_sm90INS1_16FlashAttnFwdSm90INS1_25CollectiveMainloopFwdSm90ILi2EN4cute5tupleIJNS5_1CILi1EEES8_S8_EEENS6_IJNS7_ILi128EEENS7_ILi96EEENS7_ILi192EEEEEELi192ENS_6half_tEfNS_4arch4Sm90ELb0ELb1ELb1ELb1ELb0ELb1ELb0ELb1ELb1ELb1ELb1ELb0EEENS1_21CollectiveEpilogueFwdINS6_IJSA_SC_SB_EEES9_SE_SG_Li256ELb1ELb1ELb1ELb0EEENS1_36VarlenDynamicPersistentTileSchedulerILi128ELi96ELi256ELi128ELb1ELb1ELb1ELb1ELb0ELb1EEEEEEEEEvNT_6ParamsE,"ax",@progbits
	.align	128
.text._ZN7cutlass13device_kernelIN5flash11enable_sm90INS1_16FlashAttnFwdSm90INS1_25CollectiveMainloopFwdSm90ILi2EN4cute5tupleIJNS5_1CILi1EEES8_S8_EEENS6_IJNS7_ILi128EEENS7_ILi96EEENS7_ILi192EEEEEELi192ENS_6half_tEfNS_4arch4Sm90ELb0ELb1ELb1ELb1ELb0ELb1ELb0ELb1ELb1ELb1ELb1ELb0EEENS1_21CollectiveEpilogueFwdINS6_IJSA_SC_SB_EEES9_SE_SG_Li256ELb1ELb1ELb1ELb0EEENS1_36VarlenDynamicPersistentTileSchedulerILi128ELi96ELi256ELi128ELb1ELb1ELb1ELb1ELb0ELb1EEEEEEEEEvNT_6ParamsE:
        .type           _ZN7cutlass13device_kernelIN5flash11enable_sm90INS1_16FlashAttnFwdSm90INS1_25CollectiveMainloopFwdSm90ILi2EN4cute5tupleIJNS5_1CILi1EEES8_S8_EEENS6_IJNS7_ILi128EEENS7_ILi96EEENS7_ILi192EEEEEELi192ENS_6half_tEfNS_4arch4Sm90ELb0ELb1ELb1ELb1ELb0ELb1ELb0ELb1ELb1ELb1ELb1ELb0EEENS1_21CollectiveEpilogueFwdINS6_IJSA_SC_SB_EEES9_SE_SG_Li256ELb1ELb1ELb1ELb0EEENS1_36VarlenDynamicPersistentTileSchedulerILi128ELi96ELi256ELi128ELb1ELb1ELb1ELb1ELb0ELb1EEEEEEEEEvNT_6ParamsE,@function
        .size           _ZN7cutlass13device_kernelIN5flash11enable_sm90INS1_16FlashAttnFwdSm90INS1_25CollectiveMainloopFwdSm90ILi2EN4cute5tupleIJNS5_1CILi1EEES8_S8_EEENS6_IJNS7_ILi128EEENS7_ILi96EEENS7_ILi192EEEEEELi192ENS_6half_tEfNS_4arch4Sm90ELb0ELb1ELb1ELb1ELb0ELb1ELb0ELb1ELb1ELb1ELb1ELb0EEENS1_21CollectiveEpilogueFwdINS6_IJSA_SC_SB_EEES9_SE_SG_Li256ELb1ELb1ELb1ELb0EEENS1_36VarlenDynamicPersistentTileSchedulerILi128ELi96ELi256ELi128ELb1ELb1ELb1ELb1ELb0ELb1EEEEEEEEEvNT_6ParamsE,(.L_x_59 - _ZN7cutlass13device_kernelIN5flash11enable_sm90INS1_16FlashAttnFwdSm90INS1_25CollectiveMainloopFwdSm90ILi2EN4cute5tupleIJNS5_1CILi1EEES8_S8_EEENS6_IJNS7_ILi128EEENS7_ILi96EEENS7_ILi192EEEEEELi192ENS_6half_tEfNS_4arch4Sm90ELb0ELb1ELb1ELb1ELb0ELb1ELb0ELb1ELb1ELb1ELb1ELb0EEENS1_21CollectiveEpilogueFwdINS6_IJSA_SC_SB_EEES9_SE_SG_Li256ELb1ELb1ELb1ELb0EEENS1_36VarlenDynamicPersistentTileSchedulerILi128ELi96ELi256ELi128ELb1ELb1ELb1ELb1ELb0ELb1EEEEEEEEEvNT_6ParamsE)
        .other          _ZN7cutlass13device_kernelIN5flash11enable_sm90INS1_16FlashAttnFwdSm90INS1_25CollectiveMainloopFwdSm90ILi2EN4cute5tupleIJNS5_1CILi1EEES8_S8_EEENS6_IJNS7_ILi128EEENS7_ILi96EEENS7_ILi192EEEEEELi192ENS_6half_tEfNS_4arch4Sm90ELb0ELb1ELb1ELb1ELb0ELb1ELb0ELb1ELb1ELb1ELb1ELb0EEENS1_21CollectiveEpilogueFwdINS6_IJSA_SC_SB_EEES9_SE_SG_Li256ELb1ELb1ELb1ELb0EEENS1_36VarlenDynamicPersistentTileSchedulerILi128ELi96ELi256ELi128ELb1ELb1ELb1ELb1ELb0ELb1EEEEEEEEEvNT_6ParamsE,@"STO_CUDA_ENTRY STV_DEFAULT"
_ZN7cutlass13device_kernelIN5flash11enable_sm90INS1_16FlashAttnFwdSm90INS1_25CollectiveMainloopFwdSm90ILi2EN4cute5tupleIJNS5_1CILi1EEES8_S8_EEENS6_IJNS7_ILi128EEENS7_ILi96EEENS7_ILi192EEEEEELi192ENS_6half_tEfNS_4arch4Sm90ELb0ELb1ELb1ELb1ELb0ELb1ELb0ELb1ELb1ELb1ELb1ELb0EEENS1_21CollectiveEpilogueFwdINS6_IJSA_SC_SB_EEES9_SE_SG_Li256ELb1ELb1ELb1ELb0EEENS1_36VarlenDynamicPersistentTileSchedulerILi128ELi96ELi256ELi128ELb1ELb1ELb1ELb1ELb0ELb1EEEEEEEEEvNT_6ParamsE:
[----:B------:R-:W-:Y:S01]  /*0000*/  LDC R1, c[0x0][0x37c] ;  /* 0x0000df00ff017b82 */ /* 0x000fe20000000800 */
[----:B------:R-:W-:Y:S05]  /*0010*/  EXIT ;  /* 0x000000000000794d */ /* 0x000fea0003800000 */
.L_x_14:
        /* <DEDUP_REMOVED lines=14> */
.L_x_59:


//--------------------- .text._ZN7cutlass13device_kernelIN5flash11enable_sm90INS1_16FlashAttnFwdSm90INS1_25CollectiveMainloopFwdSm90ILi2EN4cute5tupleIJNS5_1CILi1EEES8_S8_EEENS6_IJNS7_ILi128EEENS7_ILi112EEENS7_ILi192EEEEEELi192ENS_6half_tEfNS_4arch4Sm90ELb1ELb0ELb1ELb0ELb0ELb0ELb0ELb1ELb1ELb1ELb1ELb0EEENS1_21CollectiveEpilogueFwdINS6_IJSA_SC_SB_EEES9_SE_SG_Li256ELb0ELb1ELb1ELb0EEENS1_19SingleTileSchedulerILb0ELb1ELb1ELi128EEEEEEEEEvNT_6ParamsE --------------------------
	.section	.text._ZN7cutlass13device_kernelIN5flash11enable_sm90INS1_16FlashAttnFwdSm90INS1_25CollectiveMainloopFwdSm90ILi2EN4cute5tupleIJNS5_1CILi1EEES8_S8_EEENS6_IJNS7_ILi128EEENS7_ILi112EEENS7_ILi192EEEEEELi192ENS_6half_tEfNS_4arch4Sm90ELb1ELb0ELb1ELb0ELb0ELb0ELb0ELb1ELb1ELb1ELb1ELb0EEENS1_21CollectiveEpilogueFwdINS6_IJSA_SC_SB_EEES9_SE_SG_Li256ELb0ELb1ELb1ELb0EEENS1_19SingleTileSchedulerILb0ELb1ELb1ELi128EEEEEEEEEvNT_6ParamsE,"ax",@progbits
	.align	128
.text._ZN7cutlass13device_kernelIN5flash11enable_sm90INS1_16FlashAttnFwdSm90INS1_25CollectiveMainloopFwdSm90ILi2EN4cute5tupleIJNS5_1CILi1EEES8_S8_EEENS6_IJNS7_ILi128EEENS7_ILi112EEENS7_ILi192EEEEEELi192ENS_6half_tEfNS_4arch4Sm90ELb1ELb0ELb1ELb0ELb0ELb0ELb0ELb1ELb1ELb1ELb1ELb0EEENS1_21CollectiveEpilogueFwdINS6_IJSA_SC_SB_EEES9_SE_SG_Li256ELb0ELb1ELb1ELb0EEENS1_19SingleTileSchedulerILb0ELb1ELb1ELi128EEEEEEEEEvNT_6ParamsE:
        .type           _ZN7cutlass13device_kernelIN5flash11enable_sm90INS1_16FlashAttnFwdSm90INS1_25CollectiveMainloopFwdSm90ILi2EN4cute5tupleIJNS5_1CILi1EEES8_S8_EEENS6_IJNS7_ILi128EEENS7_ILi112EEENS7_ILi192EEEEEELi192ENS_6half_tEfNS_4arch4Sm90ELb1ELb0ELb1ELb0ELb0ELb0ELb0ELb1ELb1ELb1ELb1ELb0EEENS1_21CollectiveEpilogueFwdINS6_IJSA_SC_SB_EEES9_SE_SG_Li256ELb0ELb1ELb1ELb0EEENS1_19SingleTileSchedulerILb0ELb1ELb1ELi128EEEEEEEEEvNT_6ParamsE,@function
        .size           _ZN7cutlass13device_kernelIN5flash11enable_sm90INS1_16FlashAttnFwdSm90INS1_25CollectiveMainloopFwdSm90ILi2EN4cute5tupleIJNS5_1CILi1EEES8_S8_EEENS6_IJNS7_ILi128EEENS7_ILi112EEENS7_ILi192EEEEEELi192ENS_6half_tEfNS_4arch4Sm90ELb1ELb0ELb1ELb0ELb0ELb0ELb0ELb1ELb1ELb1ELb1ELb0EEENS1_21CollectiveEpilogueFwdINS6_IJSA_SC_SB_EEES9_SE_SG_Li256ELb0ELb1ELb1ELb0EEENS1_19SingleTileSchedulerILb0ELb1ELb1ELi128EEEEEEEEEvNT_6ParamsE,(.L_x_60 - _ZN7cutlass13device_kernelIN5flash11enable_sm90INS1_16FlashAttnFwdSm90INS1_25CollectiveMainloopFwdSm90ILi2EN4cute5tupleIJNS5_1CILi1EEES8_S8_EEENS6_IJNS7_ILi128EEENS7_ILi112EEENS7_ILi192EEEEEELi192ENS_6half_tEfNS_4arch4Sm90ELb1ELb0ELb1ELb0ELb0ELb0ELb0ELb1ELb1ELb1ELb1ELb0EEENS1_21CollectiveEpilogueFwdINS6_IJSA_SC_SB_EEES9_SE_SG_Li256ELb0ELb1ELb1ELb0EEENS1_19SingleTileSchedulerILb0ELb1ELb1ELi128EEEEEEEEEvNT_6ParamsE)
        .other          _ZN7cutlass13device_kernelIN5flash11enable_sm90INS1_16FlashAttnFwdSm90INS1_25CollectiveMainloopFwdSm90ILi2EN4cute5tupleIJNS5_1CILi1EEES8_S8_EEENS6_IJNS7_ILi128EEENS7_ILi112EEENS7_ILi192EEEEEELi192ENS_6half_tEfNS_4arch4Sm90ELb1ELb0ELb1ELb0ELb0ELb0ELb0ELb1ELb1ELb1ELb1ELb0EEENS1_21CollectiveEpilogueFwdINS6_IJSA_SC_SB_EEES9_SE_SG_Li256ELb0ELb1ELb1ELb0EEENS1_19SingleTileSchedulerILb0ELb1ELb1ELi128EEEEEEEEEvNT_6ParamsE,@"STO_CUDA_ENTRY STV_DEFAULT"
_ZN7cutlass13device_kernelIN5flash11enable_sm90INS1_16FlashAttnFwdSm90INS1_25CollectiveMainloopFwdSm90ILi2EN4cute5tupleIJNS5_1CILi1EEES8_S8_EEENS6_IJNS7_ILi128EEENS7_ILi112EEENS7_ILi192EEEEEELi192ENS_6half_tEfNS_4arch4Sm90ELb1ELb0ELb1ELb0ELb0ELb0ELb0ELb1ELb1ELb1ELb1ELb0EEENS1_21CollectiveEpilogueFwdINS6_IJSA_SC_SB_EEES9_SE_SG_Li256ELb0ELb1ELb1ELb0EEENS1_19SingleTileSchedulerILb0ELb1ELb1ELi128EEEEEEEEEvNT_6ParamsE:
[----:B------:R-:W-:Y:S01]  /*0000*/  LDC R1, c[0x0][0x37c] ;  /* 0x0000df00ff017b82 */ /* 0x000fe20000000800 */
[----:B------:R-:W-:Y:S05]  /*0010*/  EXIT ;  /* 0x000000000000794d */ /* 0x000fea0003800000 */
.L_x_15:
        /* <DEDUP_REMOVED lines=14> */
.L_x_60:


//--------------------- .text._ZN7cutlass13device_kernelIN5flash11enable_sm90INS1_16FlashAttnFwdSm90INS1_25CollectiveMainloopFwdSm90ILi2EN4cute5tupleIJNS5_1CILi1EEES8_S8_EEENS6_IJNS7_ILi128EEENS7_ILi112EEENS7_ILi192EEEEEELi192ENS_6half_tEfNS_4arch4Sm90ELb1ELb0ELb1ELb1ELb0ELb0ELb0ELb1ELb1ELb1ELb1ELb0EEENS1_21CollectiveEpilogueFwdINS6_IJSA_SC_SB_EEES9_SE_SG_Li256ELb1ELb1ELb1ELb0EEENS1_36VarlenDynamicPersistentTileSchedulerILi128ELi112ELi256ELi128ELb1ELb1ELb1ELb1ELb1ELb1EEEEEEEEEvNT_6ParamsE --------------------------
	.section	.text._ZN7cutlass13device_kernelIN5flash11enable_sm90INS1_16FlashAttnFwdSm90INS1_25CollectiveMainloopFwdSm90ILi2EN4cute5tupleIJNS5_1CILi1EEES8_S8_EEENS6_IJNS7_ILi128EEENS7_ILi112EEENS7_ILi192EEEEEELi192ENS_6half_tEfNS_4arch4Sm90ELb1ELb0ELb1ELb1ELb0ELb0ELb0ELb1ELb1ELb1ELb1ELb0EEENS1_21CollectiveEpilogueFwdINS6_IJSA_SC_SB_EEES9_SE_SG_Li256ELb1ELb1ELb1ELb0EEENS1_36VarlenDynamicPersistentTileSchedulerILi128ELi112ELi256ELi128ELb1ELb1ELb1ELb1ELb1ELb1EEEEEEEEEvNT_6ParamsE,"ax",@progbits
	.align	128
.text._ZN7cutlass13device_kernelIN5flash11enable_sm90INS1_16FlashAttnFwdSm90INS1_25CollectiveMainloopFwdSm90ILi2EN4cute5tupleIJNS5_1CILi1EEES8_S8_EEENS6_IJNS7_ILi128EEENS7_ILi112EEENS7_ILi192EEEEEELi192ENS_6half_tEfNS_4arch4Sm90ELb1ELb0ELb1ELb1ELb0ELb0ELb0ELb1ELb1ELb1ELb1ELb0EEENS1_21CollectiveEpilogueFwdINS6_IJSA_SC_SB_EEES9_SE_SG_Li256ELb1ELb1ELb1ELb0EEENS1_36VarlenDynamicPersistentTileSchedulerILi128ELi112ELi256ELi128ELb1ELb1ELb1ELb1ELb1ELb1EEEEEEEEEvNT_6ParamsE:
        .type           _ZN7cutlass13device_kernelIN5flash11enable_sm90INS1_16FlashAttnFwdSm90INS1_25CollectiveMainloopFwdSm90ILi2EN4cute5tupleIJNS5_1CILi1EEES8_S8_EEENS6_IJNS7_ILi128EEENS7_ILi112EEENS7_ILi192EEEEEELi192ENS_6half_tEfNS_4arch4Sm90ELb1ELb0ELb1ELb1ELb0ELb0ELb0ELb1ELb1ELb1ELb1ELb0EEENS1_21CollectiveEpilogueFwdINS6_IJSA_SC_SB_EEES9_SE_SG_Li256ELb1ELb1ELb1ELb0EEENS1_36VarlenDynamicPersistentTileSchedulerILi128ELi112ELi256ELi128ELb1ELb1ELb1ELb1ELb1ELb1EEEEEEEEEvNT_6ParamsE,@function
        .size           _ZN7cutlass13device_kernelIN5flash11enable_sm90INS1_16FlashAttnFwdSm90INS1_25CollectiveMainloopFwdSm90ILi2EN4cute5tupleIJNS5_1CILi1EEES8_S8_EEENS6_IJNS7_ILi128EEENS7_ILi112EEENS7_ILi192EEEEEELi192ENS_6half_tEfNS_4arch4Sm90ELb1ELb0ELb1ELb1ELb0ELb0ELb0ELb1ELb1ELb1ELb1ELb0EEENS1_21CollectiveEpilogueFwdINS6_IJSA_SC_SB_EEES9_SE_SG_Li256ELb1ELb1ELb1ELb0EEENS1_36VarlenDynamicPersistentTileSchedulerILi128ELi112ELi256ELi128ELb1ELb1ELb1ELb1ELb1ELb1EEEEEEEEEvNT_6ParamsE,(.L_x_61 - _ZN7cutlass13device_kernelIN5flash11enable_sm90INS1_16FlashAttnFwdSm90INS1_25CollectiveMainloopFwdSm90ILi2EN4cute5tupleIJNS5_1CILi1EEES8_S8_EEENS6_IJNS7_ILi128EEENS7_ILi112EEENS7_ILi192EEEEEELi192ENS_6half_tEfNS_4arch4Sm90ELb1ELb0ELb1ELb1ELb0ELb0ELb0ELb1ELb1ELb1ELb1ELb0EEENS1_21CollectiveEpilogueFwdINS6_IJSA_SC_SB_EEES9_SE_SG_Li256ELb1ELb1ELb1ELb0EEENS1_36VarlenDynamicPersistentTileSchedulerILi128ELi112ELi256ELi128ELb1ELb1ELb1ELb1ELb1ELb1EEEEEEEEEvNT_6ParamsE)
        .other          _ZN7cutlass13device_kernelIN5flash11enable_sm90INS1_16FlashAttnFwdSm90INS1_25CollectiveMainloopFwdSm90ILi2EN4cute5tupleIJNS5_1CILi1EEES8_S8_EEENS6_IJNS7_ILi128EEENS7_ILi112EEENS7_ILi192EEEEEELi192ENS_6half_tEfNS_4arch4Sm90ELb1ELb0ELb1ELb1ELb0ELb0ELb0ELb1ELb1ELb1ELb1ELb0EEENS1_21CollectiveEpilogueFwdINS6_IJSA_SC_SB_EEES9_SE_SG_Li256ELb1ELb1ELb1ELb0EEENS1_36VarlenDynamicPersistentTileSchedulerILi128ELi112ELi256ELi128ELb1ELb1ELb1ELb1ELb1ELb1EEEEEEEEEvNT_6ParamsE,@"STO_CUDA_ENTRY STV_DEFAULT"
_ZN7cutlass13device_kernelIN5flash11enable_sm90INS1_16FlashAttnFwdSm90INS1_25CollectiveMainloopFwdSm90ILi2EN4cute5tupleIJNS5_1CILi1EEES8_S8_EEENS6_IJNS7_ILi128EEENS7_ILi112EEENS7_ILi192EEEEEELi192ENS_6half_tEfNS_4arch4Sm90ELb1ELb0ELb1ELb1ELb0ELb0ELb0ELb1ELb1ELb1ELb1ELb0EEENS1_21CollectiveEpilogueFwdINS6_IJSA_SC_SB_EEES9_SE_SG_Li256ELb1ELb1ELb1ELb0EEENS1_36VarlenDynamicPersistentTileSchedulerILi128ELi112ELi256ELi128ELb1ELb1ELb1ELb1ELb1ELb1EEEEEEEEEvNT_6ParamsE:
[----:B------:R-:W-:Y:S01]  /*0000*/  LDC R1, c[0x0][0x37c] ;  /* 0x0000df00ff017b82 */ /* 0x000fe20000000800 */
[----:B------:R-:W-:Y:S05]  /*0010*/  EXIT ;  /* 0x000000000000794d */ /* 0x000fea0003800000 */
.L_x_16:
        /* <DEDUP_REMOVED lines=14> */
.L_x_61:


//--------------------- .text._ZN7cutlass13device_kernelIN5flash11enable_sm90INS1_16FlashAttnFwdSm90INS1_25CollectiveMainloopFwdSm90ILi2EN4cute5tupleIJNS5_1CILi1EEES8_S8_EEENS6_IJNS7_ILi128EEENS7_ILi112EEENS7_ILi192EEEEEELi192ENS_6half_tEfNS_4arch4Sm90ELb1ELb0ELb1ELb1ELb0ELb1ELb0ELb1ELb1ELb1ELb1ELb0EEENS1_21CollectiveEpilogueFwdINS6_IJSA_SC_SB_EEES9_SE_SG_Li256ELb1ELb1ELb1ELb0EEENS1_36VarlenDynamicPersistentTileSchedulerILi128ELi112ELi256ELi128ELb1ELb1ELb1ELb1ELb1ELb1EEEEEEEEEvNT_6ParamsE --------------------------
	.section	.text._ZN7cutlass13device_kernelIN5flash11enable_sm90INS1_16FlashAttnFwdSm90INS1_25CollectiveMainloopFwdSm90ILi2EN4cute5tupleIJNS5_1CILi1EEES8_S8_EEENS6_IJNS7_ILi128EEENS7_ILi112EEENS7_ILi192EEEEEELi192ENS_6half_tEfNS_4arch4Sm90ELb1ELb0ELb1ELb1ELb0ELb1ELb0ELb1ELb1ELb1ELb1ELb0EEENS1_21CollectiveEpilogueFwdINS6_IJSA_SC_SB_EEES9_SE_SG_Li256ELb1ELb1ELb1ELb0EEENS1_36VarlenDynamicPersistentTileSchedulerILi128ELi112ELi256ELi128ELb1ELb1ELb1ELb1ELb1ELb1EEEEEEEEEvNT_6ParamsE,"ax",@progbits
	.align	128
.text._ZN7cutlass13device_kernelIN5flash11enable_sm90INS1_16FlashAttnFwdSm90INS1_25CollectiveMainloopFwdSm90ILi2EN4cute5tupleIJNS5_1CILi1EEES8_S8_EEENS6_IJNS7_ILi128EEENS7_ILi112EEENS7_ILi192EEEEEELi192ENS_6half_tEfNS_4arch4Sm90ELb1ELb0ELb1ELb1ELb0ELb1ELb0ELb1ELb1ELb1ELb1ELb0EEENS1_21CollectiveEpilogueFwdINS6_IJSA_SC_SB_EEES9_SE_SG_Li256ELb1ELb1ELb1ELb0EEENS1_36VarlenDynamicPersistentTileSchedulerILi128ELi112ELi256ELi128ELb1ELb1ELb1ELb1ELb1ELb1EEEEEEEEEvNT_6ParamsE:
        .type           _ZN7cutlass13device_kernelIN5flash11enable_sm90INS1_16FlashAttnFwdSm90INS1_25CollectiveMainloopFwdSm90ILi2EN4cute5tupleIJNS5_1CILi1EEES8_S8_EEENS6_IJNS7_ILi128EEENS7_ILi112EEENS7_ILi192EEEEEELi192ENS_6half_tEfNS_4arch4Sm90ELb1ELb0ELb1ELb1ELb0ELb1ELb0ELb1ELb1ELb1ELb1ELb0EEENS1_21CollectiveEpilogueFwdINS6_IJSA_SC_SB_EEES9_SE_SG_Li256ELb1ELb1ELb1ELb0EEENS1_36VarlenDynamicPersistentTileSchedulerILi128ELi112ELi256ELi128ELb1ELb1ELb1ELb1ELb1ELb1EEEEEEEEEvNT_6ParamsE,@function
        .size           _ZN7cutlass13device_kernelIN5flash11enable_sm90INS1_16FlashAttnFwdSm90INS1_25CollectiveMainloopFwdSm90ILi2EN4cute5tupleIJNS5_1CILi1EEES8_S8_EEENS6_IJNS7_ILi128EEENS7_ILi112EEENS7_ILi192EEEEEELi192ENS_6half_tEfNS_4arch4Sm90ELb1ELb0ELb1ELb1ELb0ELb1ELb0ELb1ELb1ELb1ELb1ELb0EEENS1_21CollectiveEpilogueFwdINS6_IJSA_SC_SB_EEES9_SE_SG_Li256ELb1ELb1ELb1ELb0EEENS1_36VarlenDynamicPersistentTileSchedulerILi128ELi112ELi256ELi128ELb1ELb1ELb1ELb1ELb1ELb1EEEEEEEEEvNT_6ParamsE,(.L_x_62 - _ZN7cutlass13device_kernelIN5flash11enable_sm90INS1_16FlashAttnFwdSm90INS1_25CollectiveMainloopFwdSm90ILi2EN4cute5tupleIJNS5_1CILi1EEES8_S8_EEENS6_IJNS7_ILi128EEENS7_ILi112EEENS7_ILi192EEEEEELi192ENS_6half_tEfNS_4arch4Sm90ELb1ELb0ELb1ELb1ELb0ELb1ELb0ELb1ELb1ELb1ELb1ELb0EEENS1_21CollectiveEpilogueFwdINS6_IJSA_SC_SB_EEES9_SE_SG_Li256ELb1ELb1ELb1ELb0EEENS1_36VarlenDynamicPersistentTileSchedulerILi128ELi112ELi256ELi128ELb1ELb1ELb1ELb1ELb1ELb1EEEEEEEEEvNT_6ParamsE)
        .other          _ZN7cutlass13device_kernelIN5flash11enable_sm90INS1_16FlashAttnFwdSm90INS1_25CollectiveMainloopFwdSm90ILi2EN4cute5tupleIJNS5_1CILi1EEES8_S8_EEENS6_IJNS7_ILi128EEENS7_ILi112EEENS7_ILi192EEEEEELi192ENS_6half_tEfNS_4arch4Sm90ELb1ELb0ELb1ELb1ELb0ELb1ELb0ELb1ELb1ELb1ELb1ELb0EEENS1_21CollectiveEpilogueFwdINS6_IJSA_SC_SB_EEES9_SE_SG_Li256ELb1ELb1ELb1ELb0EEENS1_36VarlenDynamicPersistentTileSchedulerILi128ELi112ELi256ELi128ELb1ELb1ELb1ELb1ELb1ELb1EEEEEEEEEvNT_6ParamsE,@"STO_CUDA_ENTRY STV_DEFAULT"
_ZN7cutlass13device_kernelIN5flash11enable_sm90INS1_16FlashAttnFwdSm90INS1_25CollectiveMainloopFwdSm90ILi2EN4cute5tupleIJNS5_1CILi1EEES8_S8_EEENS6_IJNS7_ILi128EEENS7_ILi112EEENS7_ILi192EEEEEELi192ENS_6half_tEfNS_4arch4Sm90ELb1ELb0ELb1ELb1ELb0ELb1ELb0ELb1ELb1ELb1ELb1ELb0EEENS1_21CollectiveEpilogueFwdINS6_IJSA_SC_SB_EEES9_SE_SG_Li256ELb1ELb1ELb1ELb0EEENS1_36VarlenDynamicPersistentTileSchedulerILi128ELi112ELi256ELi128ELb1ELb1ELb1ELb1ELb1ELb1EEEEEEEEEvNT_6ParamsE:
[----:B------:R-:W-:Y:S01]  /*0000*/  LDC R1, c[0x0][0x37c] ;  /* 0x0000df00ff017b82 */ /* 0x000fe20000000800 */
[----:B------:R-:W-:Y:S05]  /*0010*/  EXIT ;  /* 0x000000000000794d */ /* 0x000fea0003800000 */
.L_x_17:
        /* <DEDUP_REMOVED lines=14> */
.L_x_62:


//--------------------- .text._ZN7cutlass13device_kernelIN5flash11enable_sm90INS1_16FlashAttnFwdSm90INS1_25CollectiveMainloopFwdSm90ILi2EN4cute5tupleIJNS5_1CILi1EEES8_S8_EEENS6_IJNS7_ILi128EEENS7_ILi176EEESA_EEELi128ENS_6half_tEfNS_4arch4Sm90ELb0ELb0ELb1ELb0ELb0ELb0ELb0ELb1ELb1ELb1ELb1ELb0EEENS1_21CollectiveEpilogueFwdINS6_IJSA_SA_SB_EEES9_SD_SF_Li256ELb0ELb1ELb1ELb0EEENS1_19SingleTileSchedulerILb0ELb1ELb1ELi128EEEEEEEEEvNT_6ParamsE --------------------------
	.section	.text._ZN7cutlass13device_kernelIN5flash11enable_sm90INS1_16FlashAttnFwdSm90INS1_25CollectiveMainloopFwdSm90ILi2EN4cute5tupleIJNS5_1CILi1EEES8_S8_EEENS6_IJNS7_ILi128EEENS7_ILi176EEESA_EEELi128ENS_6half_tEfNS_4arch4Sm90ELb0ELb0ELb1ELb0ELb0ELb0ELb0ELb1ELb1ELb1ELb1ELb0EEENS1_21CollectiveEpilogueFwdINS6_IJSA_SA_SB_EEES9_SD_SF_Li256ELb0ELb1ELb1ELb0EEENS1_19SingleTileSchedulerILb0ELb1ELb1ELi128EEEEEEEEEvNT_6ParamsE,"ax",@progbits
	.align	128
.text._ZN7cutlass13device_kernelIN5flash11enable_sm90INS1_16FlashAttnFwdSm90INS1_25CollectiveMainloopFwdSm90ILi2EN4cute5tupleIJNS5_1CILi1EEES8_S8_EEENS6_IJNS7_ILi128EEENS7_ILi176EEESA_EEELi128ENS_6half_tEfNS_4arch4Sm90ELb0ELb0ELb1ELb0ELb0ELb0ELb0ELb1ELb1ELb1ELb1ELb0EEENS1_21CollectiveEpilogueFwdINS6_IJSA_SA_SB_EEES9_SD_SF_Li256ELb0ELb1ELb1ELb0EEENS1_19SingleTileSchedulerILb0ELb1ELb1ELi128EEEEEEEEEvNT_6ParamsE:
        .type           _ZN7cutlass13device_kernelIN5flash11enable_sm90INS1_16FlashAttnFwdSm90INS1_25CollectiveMainloopFwdSm90ILi2EN4cute5tupleIJNS5_1CILi1EEES8_S8_EEENS6_IJNS7_ILi128EEENS7_ILi176EEESA_EEELi128ENS_6half_tEfNS_4arch4Sm90ELb0ELb0ELb1ELb0ELb0ELb0ELb0ELb1ELb1ELb1ELb1ELb0EEENS1_21CollectiveEpilogueFwdINS6_IJSA_SA_SB_EEES9_SD_SF_Li256ELb0ELb1ELb1ELb0EEENS1_19SingleTileSchedulerILb0ELb1ELb1ELi128EEEEEEEEEvNT_6ParamsE,@function
        .size           _ZN7cutlass13device_kernelIN5flash11enable_sm90INS1_16FlashAttnFwdSm90INS1_25CollectiveMainloopFwdSm90ILi2EN4cute5tupleIJNS5_1CILi1EEES8_S8_EEENS6_IJNS7_ILi128EEENS7_ILi176EEESA_EEELi128ENS_6half_tEfNS_4arch4Sm90ELb0ELb0ELb1ELb0ELb0ELb0ELb0ELb1ELb1ELb1ELb1ELb0EEENS1_21CollectiveEpilogueFwdINS6_IJSA_SA_SB_EEES9_SD_SF_Li256ELb0ELb1ELb1ELb0EEENS1_19SingleTileSchedulerILb0ELb1ELb1ELi128EEEEEEEEEvNT_6ParamsE,(.L_x_63 - _ZN7cutlass13device_kernelIN5flash11enable_sm90INS1_16FlashAttnFwdSm90INS1_25CollectiveMainloopFwdSm90ILi2EN4cute5tupleIJNS5_1CILi1EEES8_S8_EEENS6_IJNS7_ILi128EEENS7_ILi176EEESA_EEELi128ENS_6half_tEfNS_4arch4Sm90ELb0ELb0ELb1ELb0ELb0ELb0ELb0ELb1ELb1ELb1ELb1ELb0EEENS1_21CollectiveEpilogueFwdINS6_IJSA_SA_SB_EEES9_SD_SF_Li256ELb0ELb1ELb1ELb0EEENS1_19SingleTileSchedulerILb0ELb1ELb1ELi128EEEEEEEEEvNT_6ParamsE)
        .other          _ZN7cutlass13device_kernelIN5flash11enable_sm90INS1_16FlashAttnFwdSm90INS1_25CollectiveMainloopFwdSm90ILi2EN4cute5tupleIJNS5_1CILi1EEES8_S8_EEENS6_IJNS7_ILi128EEENS7_ILi176EEESA_EEELi128ENS_6half_tEfNS_4arch4Sm90ELb0ELb0ELb1ELb0ELb0ELb0ELb0ELb1ELb1ELb1ELb1ELb0EEENS1_21CollectiveEpilogueFwdINS6_IJSA_SA_SB_EEES9_SD_SF_Li256ELb0ELb1ELb1ELb0EEENS1_19SingleTileSchedulerILb0ELb1ELb1ELi128EEEEEEEEEvNT_6ParamsE,@"STO_CUDA_ENTRY STV_DEFAULT"
_ZN7cutlass13device_kernelIN5flash11enable_sm90INS1_16FlashAttnFwdSm90INS1_25CollectiveMainloopFwdSm90ILi2EN4cute5tupleIJNS5_1CILi1EEES8_S8_EEENS6_IJNS7_ILi128EEENS7_ILi176EEESA_EEELi128ENS_6half_tEfNS_4arch4Sm90ELb0ELb0ELb1ELb0ELb0ELb0ELb0ELb1ELb1ELb1ELb1ELb0EEENS1_21CollectiveEpilogueFwdINS6_IJSA_SA_SB_EEES9_SD_SF_Li256ELb0ELb1ELb1ELb0EEENS1_19SingleTileSchedulerILb0ELb1ELb1ELi128EEEEEEEEEvNT_6ParamsE:
[----:B------:R-:W-:Y:S01]  /*0000*/  LDC R1, c[0x0][0x37c] ;  /* 0x0000df00ff017b82 */ /* 0x000fe20000000800 */
[----:B------:R-:W-:Y:S05]  /*0010*/  EXIT ;  /* 0x000000000000794d */ /* 0x000fea0003800000 */
.L_x_18:
        /* <DEDUP_REMOVED lines=14> */
.L_x_63:


//--------------------- .text._ZN7cutlass13device_kernelIN5flash11enable_sm90INS1_16FlashAttnFwdSm90INS1_25CollectiveMainloopFwdSm90ILi2EN4cute5tupleIJNS5_1CILi1EEES8_S8_EEENS6_IJNS7_ILi128EEENS7_ILi176EEESA_EEELi128ENS_6half_tEfNS_4arch4Sm90ELb0ELb0ELb1ELb1ELb0ELb0ELb0ELb1ELb1ELb1ELb1ELb0EEENS1_21CollectiveEpilogueFwdINS6_IJSA_SA_SB_EEES9_SD_SF_Li256ELb1ELb1ELb1ELb0EEENS1_36VarlenDynamicPersistentTileSchedulerILi128ELi176ELi256ELi128ELb1ELb1ELb1ELb0ELb1ELb1EEEEEEEEEvNT_6ParamsE --------------------------
	.section	.text._ZN7cutlass13device_kernelIN5flash11enable_sm90INS1_16FlashAttnFwdSm90INS1_25CollectiveMainloopFwdSm90ILi2EN4cute5tupleIJNS5_1CILi1EEES8_S8_EEENS6_IJNS7_ILi128EEENS7_ILi176EEESA_EEELi128ENS_6half_tEfNS_4arch4Sm90ELb0ELb0ELb1ELb1ELb0ELb0ELb0ELb1ELb1ELb1ELb1ELb0EEENS1_21CollectiveEpilogueFwdINS6_IJSA_SA_SB_EEES9_SD_SF_Li256ELb1ELb1ELb1ELb0EEENS1_36VarlenDynamicPersistentTileSchedulerILi128ELi176ELi256ELi128ELb1ELb1ELb1ELb0ELb1ELb1EEEEEEEEEvNT_6ParamsE,"ax",@progbits
	.align	128
.text._ZN7cutlass13device_kernelIN5flash11enable_sm90INS1_16FlashAttnFwdSm90INS1_25CollectiveMainloopFwdSm90ILi2EN4cute5tupleIJNS5_1CILi1EEES8_S8_EEENS6_IJNS7_ILi128EEENS7_ILi176EEESA_EEELi128ENS_6half_tEfNS_4arch4Sm90ELb0ELb0ELb1ELb1ELb0ELb0ELb0ELb1ELb1ELb1ELb1ELb0EEENS1_21CollectiveEpilogueFwdINS6_IJSA_SA_SB_EEES9_SD_SF_Li256ELb1ELb1ELb1ELb0EEENS1_36VarlenDynamicPersistentTileSchedulerILi128ELi176ELi256ELi128ELb1ELb1ELb1ELb0ELb1ELb1EEEEEEEEEvNT_6ParamsE:
        .type           _ZN7cutlass13device_kernelIN5flash11enable_sm90INS1_16FlashAttnFwdSm90INS1_25CollectiveMainloopFwdSm90ILi2EN4cute5tupleIJNS5_1CILi1EEES8_S8_EEENS6_IJNS7_ILi128EEENS7_ILi176EEESA_EEELi128ENS_6half_tEfNS_4arch4Sm90ELb0ELb0ELb1ELb1ELb0ELb0ELb0ELb1ELb1ELb1ELb1ELb0EEENS1_21CollectiveEpilogueFwdINS6_IJSA_SA_SB_EEES9_SD_SF_Li256ELb1ELb1ELb1ELb0EEENS1_36VarlenDynamicPersistentTileSchedulerILi128ELi176ELi256ELi128ELb1ELb1ELb1ELb0ELb1ELb1EEEEEEEEEvNT_6ParamsE,@function
        .size           _ZN7cutlass13device_kernelIN5flash11enable_sm90INS1_16FlashAttnFwdSm90INS1_25CollectiveMainloopFwdSm90ILi2EN4cute5tupleIJNS5_1CILi1EEES8_S8_EEENS6_IJNS7_ILi128EEENS7_ILi176EEESA_EEELi128ENS_6half_tEfNS_4arch4Sm90ELb0ELb0ELb1ELb1ELb0ELb0ELb0ELb1ELb1ELb1ELb1ELb0EEENS1_21CollectiveEpilogueFwdINS6_IJSA_SA_SB_EEES9_SD_SF_Li256ELb1ELb1ELb1ELb0EEENS1_36VarlenDynamicPersistentTileSchedulerILi128ELi176ELi256ELi128ELb1ELb1ELb1ELb0ELb1ELb1EEEEEEEEEvNT_6ParamsE,(.L_x_64 - _ZN7cutlass13device_kernelIN5flash11enable_sm90INS1_16FlashAttnFwdSm90INS1_25CollectiveMainloopFwdSm90ILi2EN4cute5tupleIJNS5_1CILi1EEES8_S8_EEENS6_IJNS7_ILi128EEENS7_ILi176EEESA_EEELi128ENS_6half_tEfNS_4arch4Sm90ELb0ELb0ELb1ELb1ELb0ELb0ELb0ELb1ELb1ELb1ELb1ELb0EEENS1_21CollectiveEpilogueFwdINS6_IJSA_SA_SB_EEES9_SD_SF_Li256ELb1ELb1ELb1ELb0EEENS1_36VarlenDynamicPersistentTileSchedulerILi128ELi176ELi256ELi128ELb1ELb1ELb1ELb0ELb1ELb1EEEEEEEEEvNT_6ParamsE)
        .other          _ZN7cutlass13device_kernelIN5flash11enable_sm90INS1_16FlashAttnFwdSm90INS1_25CollectiveMainloopFwdSm90ILi2EN4cute5tupleIJNS5_1CILi1EEES8_S8_EEENS6_IJNS7_ILi128EEENS7_ILi176EEESA_EEELi128ENS_6half_tEfNS_4arch4Sm90ELb0ELb0ELb1ELb1ELb0ELb0ELb0ELb1ELb1ELb1ELb1ELb0EEENS1_21CollectiveEpilogueFwdINS6_IJSA_SA_SB_EEES9_SD_SF_Li256ELb1ELb1ELb1ELb0EEENS1_36VarlenDynamicPersistentTileSchedulerILi128ELi176ELi256ELi128ELb1ELb1ELb1ELb0ELb1ELb1EEEEEEEEEvNT_6ParamsE,@"STO_CUDA_ENTRY STV_DEFAULT"
_ZN7cutlass13device_kernelIN5flash11enable_sm90INS1_16FlashAttnFwdSm90INS1_25CollectiveMainloopFwdSm90ILi2EN4cute5tupleIJNS5_1CILi1EEES8_S8_EEENS6_IJNS7_ILi128EEENS7_ILi176EEESA_EEELi128ENS_6half_tEfNS_4arch4Sm90ELb0ELb0ELb1ELb1ELb0ELb0ELb0ELb1ELb1ELb1ELb1ELb0EEENS1_21CollectiveEpilogueFwdINS6_IJSA_SA_SB_EEES9_SD_SF_Li256ELb1ELb1ELb1ELb0EEENS1_36VarlenDynamicPersistentTileSchedulerILi128ELi176ELi256ELi128ELb1ELb1ELb1ELb0ELb1ELb1EEEEEEEEEvNT_6ParamsE:
[----:B------:R-:W-:Y:S01]  /*0000*/  LDC R1, c[0x0][0x37c] ;  /* 0x0000df00ff017b82 */ /* 0x000fe20000000800 */
[----:B------:R-:W-:Y:S05]  /*0010*/  EXIT ;  /* 0x000000000000794d */ /* 0x000fea0003800000 */
.L_x_19:
        /* <DEDUP_REMOVED lines=14> */
.L_x_64:


//--------------------- .text._ZN7cutlass13device_kernelIN5flash11enable_sm90INS1_16FlashAttnFwdSm90INS1_25CollectiveMainloopFwdSm90ILi2EN4cute5tupleIJNS5_1CILi1EEES8_S8_EEENS6_IJNS7_ILi128EEENS7_ILi176EEESA_EEELi128ENS_6half_tEfNS_4arch4Sm90ELb0ELb0ELb1ELb1ELb0ELb1ELb0ELb1ELb1ELb1ELb1ELb0EEENS1_21CollectiveEpilogueFwdINS6_IJSA_SA_SB_EEES9_SD_SF_Li256ELb1ELb1ELb1ELb0EEENS1_36VarlenDynamicPersistentTileSchedulerILi128ELi176ELi256ELi128ELb1ELb1ELb1ELb0ELb1ELb1EEEEEEEEEvNT_6ParamsE --------------------------
	.section	.text._ZN7cutlass13device_kernelIN5flash11enable_sm90INS1_16FlashAttnFwdSm90INS1_25CollectiveMainloopFwdSm90ILi2EN4cute5tupleIJNS5_1CILi1EEES8_S8_EEENS6_IJNS7_ILi128EEENS7_ILi176EEESA_EEELi128ENS_6half_tEfNS_4arch4Sm90ELb0ELb0ELb1ELb1ELb0ELb1ELb0ELb1ELb1ELb1ELb1ELb0EEENS1_21CollectiveEpilogueFwdINS6_IJSA_SA_SB_EEES9_SD_SF_Li256ELb1ELb1ELb1ELb0EEENS1_36VarlenDynamicPersistentTileSchedulerILi128ELi176ELi256ELi128ELb1ELb1ELb1ELb0ELb1ELb1EEEEEEEEEvNT_6ParamsE,"ax",@progbits
	.align	128
.text._ZN7cutlass13device_kernelIN5flash11enable_sm90INS1_16FlashAttnFwdSm90INS1_25CollectiveMainloopFwdSm90ILi2EN4cute5tupleIJNS5_1CILi1EEES8_S8_EEENS6_IJNS7_ILi128EEENS7_ILi176EEESA_EEELi128ENS_6half_tEfNS_4arch4Sm90ELb0ELb0ELb1ELb1ELb0ELb1ELb0ELb1ELb1ELb1ELb1ELb0EEENS1_21CollectiveEpilogueFwdINS6_IJSA_SA_SB_EEES9_SD_SF_Li256ELb1ELb1ELb1ELb0EEENS1_36VarlenDynamicPersistentTileSchedulerILi128ELi176ELi256ELi128ELb1ELb1ELb1ELb0ELb1ELb1EEEEEEEEEvNT_6ParamsE:
        .type           _ZN7cutlass13device_kernelIN5flash11enable_sm90INS1_16FlashAttnFwdSm90INS1_25CollectiveMainloopFwdSm90ILi2EN4cute5tupleIJNS5_1CILi1EEES8_S8_EEENS6_IJNS7_ILi128EEENS7_ILi176EEESA_EEELi128ENS_6half_tEfNS_4arch4Sm90ELb0ELb0ELb1ELb1ELb0ELb1ELb0ELb1ELb1ELb1ELb1ELb0EEENS1_21CollectiveEpilogueFwdINS6_IJSA_SA_SB_EEES9_SD_SF_Li256ELb1ELb1ELb1ELb0EEENS1_36VarlenDynamicPersistentTileSchedulerILi128ELi176ELi256ELi128ELb1ELb1ELb1ELb0ELb1ELb1EEEEEEEEEvNT_6ParamsE,@function
        .size           _ZN7cutlass13device_kernelIN5flash11enable_sm90INS1_16FlashAttnFwdSm90INS1_25CollectiveMainloopFwdSm90ILi2EN4cute5tupleIJNS5_1CILi1EEES8_S8_EEENS6_IJNS7_ILi128EEENS7_ILi176EEESA_EEELi128ENS_6half_tEfNS_4arch4Sm90ELb0ELb0ELb1ELb1ELb0ELb1ELb0ELb1ELb1ELb1ELb1ELb0EEENS1_21CollectiveEpilogueFwdINS6_IJSA_SA_SB_EEES9_SD_SF_Li256ELb1ELb1ELb1ELb0EEENS1_36VarlenDynamicPersistentTileSchedulerILi128ELi176ELi256ELi128ELb1ELb1ELb1ELb0ELb1ELb1EEEEEEEEEvNT_6ParamsE,(.L_x_65 - _ZN7cutlass13device_kernelIN5flash11enable_sm90INS1_16FlashAttnFwdSm90INS1_25CollectiveMainloopFwdSm90ILi2EN4cute5tupleIJNS5_1CILi1EEES8_S8_EEENS6_IJNS7_ILi128EEENS7_ILi176EEESA_EEELi128ENS_6half_tEfNS_4arch4Sm90ELb0ELb0ELb1ELb1ELb0ELb1ELb0ELb1ELb1ELb1ELb1ELb0EEENS1_21CollectiveEpilogueFwdINS6_IJSA_SA_SB_EEES9_SD_SF_Li256ELb1ELb1ELb1ELb0EEENS1_36VarlenDynamicPersistentTileSchedulerILi128ELi176ELi256ELi128ELb1ELb1ELb1ELb0ELb1ELb1EEEEEEEEEvNT_6ParamsE)
        .other          _ZN7cutlass13device_kernelIN5flash11enable_sm90INS1_16FlashAttnFwdSm90INS1_25CollectiveMainloopFwdSm90ILi2EN4cute5tupleIJNS5_1CILi1EEES8_S8_EEENS6_IJNS7_ILi128EEENS7_ILi176EEESA_EEELi128ENS_6half_tEfNS_4arch4Sm90ELb0ELb0ELb1ELb1ELb0ELb1ELb0ELb1ELb1ELb1ELb1ELb0EEENS1_21CollectiveEpilogueFwdINS6_IJSA_SA_SB_EEES9_SD_SF_Li256ELb1ELb1ELb1ELb0EEENS1_36VarlenDynamicPersistentTileSchedulerILi128ELi176ELi256ELi128ELb1ELb1ELb1ELb0ELb1ELb1EEEEEEEEEvNT_6ParamsE,@"STO_CUDA_ENTRY STV_DEFAULT"
_ZN7cutlass13device_kernelIN5flash11enable_sm90INS1_16FlashAttnFwdSm90INS1_25CollectiveMainloopFwdSm90ILi2EN4cute5tupleIJNS5_1CILi1EEES8_S8_EEENS6_IJNS7_ILi128EEENS7_ILi176EEESA_EEELi128ENS_6half_tEfNS_4arch4Sm90ELb0ELb0ELb1ELb1ELb0ELb1ELb0ELb1ELb1ELb1ELb1ELb0EEENS1_21CollectiveEpilogueFwdINS6_IJSA_SA_SB_EEES9_SD_SF_Li256ELb1ELb1ELb1ELb0EEENS1_36VarlenDynamicPersistentTileSchedulerILi128ELi176ELi256ELi128ELb1ELb1ELb1ELb0ELb1ELb1EEEEEEEEEvNT_6ParamsE:
[----:B------:R-:W-:Y:S01]  /*0000*/  LDC R1, c[0x0][0x37c] ;  /* 0x0000df00ff017b82 */ /* 0x000fe20000000800 */
[----:B------:R-:W-:Y:S05]  /*0010*/  EXIT ;  /* 0x000000000000794d */ /* 0x000fea0003800000 */
.L_x_20:
        /* <DEDUP_REMOVED lines=14> */
.L_x_65:


//--------------------- .text._ZN7cutlass13device_kernelIN5flash11enable_sm90INS1_16FlashAttnFwdSm90INS1_25CollectiveMainloopFwdSm90ILi2EN4cute5tupleIJNS5_1CILi1EEES8_S8_EEENS6_IJNS7_ILi128EEESA_SA_EEELi128ENS_6half_tEfNS_4arch4Sm90ELb0ELb1ELb1ELb0ELb0ELb0ELb0ELb1ELb1ELb1ELb1ELb0EEENS1_21CollectiveEpilogueFwdISB_S9_SC_SE_Li256ELb0ELb1ELb1ELb0EEENS1_19SingleTileSchedulerILb0ELb1ELb1ELi128EEEEEEEEEvNT_6ParamsE --------------------------
	.section	.text._ZN7cutlass13device_kernelIN5flash11enable_sm90INS1_16FlashAttnFwdSm90INS1_25CollectiveMainloopFwdSm90ILi2EN4cute5tupleIJNS5_1CILi1EEES8_S8_EEENS6_IJNS7_ILi128EEESA_SA_EEELi128ENS_6half_tEfNS_4arch4Sm90ELb0ELb1ELb1ELb0ELb0ELb0ELb0ELb1ELb1ELb1ELb1ELb0EEENS1_21CollectiveEpilogueFwdISB_S9_SC_SE_Li256ELb0ELb1ELb1ELb0EEENS1_19SingleTileSchedulerILb0ELb1ELb1ELi128EEEEEEEEEvNT_6ParamsE,"ax",@progbits
	.align	128
.text._ZN7cutlass13device_kernelIN5flash11enable_sm90INS1_16FlashAttnFwdSm90INS1_25CollectiveMainloopFwdSm90ILi2EN4cute5tupleIJNS5_1CILi1EEES8_S8_EEENS6_IJNS7_ILi128EEESA_SA_EEELi128ENS_6half_tEfNS_4arch4Sm90ELb0ELb1ELb1ELb0ELb0ELb0ELb0ELb1ELb1ELb1ELb1ELb0EEENS1_21CollectiveEpilogueFwdISB_S9_SC_SE_Li256ELb0ELb1ELb1ELb0EEENS1_19SingleTileSchedulerILb0ELb1ELb1ELi128EEEEEEEEEvNT_6ParamsE:
        .type           _ZN7cutlass13device_kernelIN5flash11enable_sm90INS1_16FlashAttnFwdSm90INS1_25CollectiveMainloopFwdSm90ILi2EN4cute5tupleIJNS5_1CILi1EEES8_S8_EEENS6_IJNS7_ILi128EEESA_SA_EEELi128ENS_6half_tEfNS_4arch4Sm90ELb0ELb1ELb1ELb0ELb0ELb0ELb0ELb1ELb1ELb1ELb1ELb0EEENS1_21CollectiveEpilogueFwdISB_S9_SC_SE_Li256ELb0ELb1ELb1ELb0EEENS1_19SingleTileSchedulerILb0ELb1ELb1ELi128EEEEEEEEEvNT_6ParamsE,@function
        .size           _ZN7cutlass13device_kernelIN5flash11enable_sm90INS1_16FlashAttnFwdSm90INS1_25CollectiveMainloopFwdSm90ILi2EN4cute5tupleIJNS5_1CILi1EEES8_S8_EEENS6_IJNS7_ILi128EEESA_SA_EEELi128ENS_6half_tEfNS_4arch4Sm90ELb0ELb1ELb1ELb0ELb0ELb0ELb0ELb1ELb1ELb1ELb1ELb0EEENS1_21CollectiveEpilogueFwdISB_S9_SC_SE_Li256ELb0ELb1ELb1ELb0EEENS1_19SingleTileSchedulerILb0ELb1ELb1ELi128EEEEEEEEEvNT_6ParamsE,(.L_x_66 - _ZN7cutlass13device_kernelIN5flash11enable_sm90INS1_16FlashAttnFwdSm90INS1_25CollectiveMainloopFwdSm90ILi2EN4cute5tupleIJNS5_1CILi1EEES8_S8_EEENS6_IJNS7_ILi128EEESA_SA_EEELi128ENS_6half_tEfNS_4arch4Sm90ELb0ELb1ELb1ELb0ELb0ELb0ELb0ELb1ELb1ELb1ELb1ELb0EEENS1_21CollectiveEpilogueFwdISB_S9_SC_SE_Li256ELb0ELb1ELb1ELb0EEENS1_19SingleTileSchedulerILb0ELb1ELb1ELi128EEEEEEEEEvNT_6ParamsE)
        .other          _ZN7cutlass13device_kernelIN5flash11enable_sm90INS1_16FlashAttnFwdSm90INS1_25CollectiveMainloopFwdSm90ILi2EN4cute5tupleIJNS5_1CILi1EEES8_S8_EEENS6_IJNS7_ILi128EEESA_SA_EEELi128ENS_6half_tEfNS_4arch4Sm90ELb0ELb1ELb1ELb0ELb0ELb0ELb0ELb1ELb1ELb1ELb1ELb0EEENS1_21CollectiveEpilogueFwdISB_S9_SC_SE_Li256ELb0ELb1ELb1ELb0EEENS1_19SingleTileSchedulerILb0ELb1ELb1ELi128EEEEEEEEEvNT_6ParamsE,@"STO_CUDA_ENTRY STV_DEFAULT"
_ZN7cutlass13device_kernelIN5flash11enable_sm90INS1_16FlashAttnFwdSm90INS1_25CollectiveMainloopFwdSm90ILi2EN4cute5tupleIJNS5_1CILi1EEES8_S8_EEENS6_IJNS7_ILi128EEESA_SA_EEELi128ENS_6half_tEfNS_4arch4Sm90ELb0ELb1ELb1ELb0ELb0ELb0ELb0ELb1ELb1ELb1ELb1ELb0EEENS1_21CollectiveEpilogueFwdISB_S9_SC_SE_Li256ELb0ELb1ELb1ELb0EEENS1_19SingleTileSchedulerILb0ELb1ELb1ELi128EEEEEEEEEvNT_6ParamsE:
[----:B------:R-:W-:Y:S01]  /*0000*/  LDC R1, c[0x0][0x37c] ;  /* 0x0000df00ff017b82 */ /* 0x000fe20000000800 */
[----:B------:R-:W-:Y:S05]  /*0010*/  EXIT ;  /* 0x000000000000794d */ /* 0x000fea0003800000 */
.L_x_21:
        /* <DEDUP_REMOVED lines=14> */
.L_x_66:


//--------------------- .text._ZN7cutlass13device_kernelIN5flash11enable_sm90INS1_16FlashAttnFwdSm90INS1_25CollectiveMainloopFwdSm90ILi2EN4cute5tupleIJNS5_1CILi1EEES8_S8_EEENS6_IJNS7_ILi128EEESA_SA_EEELi128ENS_6half_tEfNS_4arch4Sm90ELb0ELb1ELb1ELb1ELb0ELb0ELb0ELb1ELb1ELb1ELb1ELb0EEENS1_21CollectiveEpilogueFwdISB_S9_SC_SE_Li256ELb1ELb1ELb1ELb0EEENS1_36VarlenDynamicPersistentTileSchedulerILi128ELi128ELi256ELi128ELb1ELb1ELb1ELb1ELb0ELb1EEEEEEEEEvNT_6ParamsE --------------------------
	.section	.text._ZN7cutlass13device_kernelIN5flash11enable_sm90INS1_16FlashAttnFwdSm90INS1_25CollectiveMainloopFwdSm90ILi2EN4cute5tupleIJNS5_1CILi1EEES8_S8_EEENS6_IJNS7_ILi128EEESA_SA_EEELi128ENS_6half_tEfNS_4arch4Sm90ELb0ELb1ELb1ELb1ELb0ELb0ELb0ELb1ELb1ELb1ELb1ELb0EEENS1_21CollectiveEpilogueFwdISB_S9_SC_SE_Li256ELb1ELb1ELb1ELb0EEENS1_36VarlenDynamicPersistentTileSchedulerILi128ELi128ELi256ELi128ELb1ELb1ELb1ELb1ELb0ELb1EEEEEEEEEvNT_6ParamsE,"ax",@progbits
	.align	128
.text._ZN7cutlass13device_kernelIN5flash11enable_sm90INS1_16FlashAttnFwdSm90INS1_25CollectiveMainloopFwdSm90ILi2EN4cute5tupleIJNS5_1CILi1EEES8_S8_EEENS6_IJNS7_ILi128EEESA_SA_EEELi128ENS_6half_tEfNS_4arch4Sm90ELb0ELb1ELb1ELb1ELb0ELb0ELb0ELb1ELb1ELb1ELb1ELb0EEENS1_21CollectiveEpilogueFwdISB_S9_SC_SE_Li256ELb1ELb1ELb1ELb0EEENS1_36VarlenDynamicPersistentTileSchedulerILi128ELi128ELi256ELi128ELb1ELb1ELb1ELb1ELb0ELb1EEEEEEEEEvNT_6ParamsE:
        .type           _ZN7cutlass13device_kernelIN5flash11enable_sm90INS1_16FlashAttnFwdSm90INS1_25CollectiveMainloopFwdSm90ILi2EN4cute5tupleIJNS5_1CILi1EEES8_S8_EEENS6_IJNS7_ILi128EEESA_SA_EEELi128ENS_6half_tEfNS_4arch4Sm90ELb0ELb1ELb1ELb1ELb0ELb0ELb0ELb1ELb1ELb1ELb1ELb0EEENS1_21CollectiveEpilogueFwdISB_S9_SC_SE_Li256ELb1ELb1ELb1ELb0EEENS1_36VarlenDynamicPersistentTileSchedulerILi128ELi128ELi256ELi128ELb1ELb1ELb1ELb1ELb0ELb1EEEEEEEEEvNT_6ParamsE,@function
        .size           _ZN7cutlass13device_kernelIN5flash11enable_sm90INS1_16FlashAttnFwdSm90INS1_25CollectiveMainloopFwdSm90ILi2EN4cute5tupleIJNS5_1CILi1EEES8_S8_EEENS6_IJNS7_ILi128EEESA_SA_EEELi128ENS_6half_tEfNS_4arch4Sm90ELb0ELb1ELb1ELb1ELb0ELb0ELb0ELb1ELb1ELb1ELb1ELb0EEENS1_21CollectiveEpilogueFwdISB_S9_SC_SE_Li256ELb1ELb1ELb1ELb0EEENS1_36VarlenDynamicPersistentTileSchedulerILi128ELi128ELi256ELi128ELb1ELb1ELb1ELb1ELb0ELb1EEEEEEEEEvNT_6ParamsE,(.L_x_67 - _ZN7cutlass13device_kernelIN5flash11enable_sm90INS1_16FlashAttnFwdSm90INS1_25CollectiveMainloopFwdSm90ILi2EN4cute5tupleIJNS5_1CILi1EEES8_S8_EEENS6_IJNS7_ILi128EEESA_SA_EEELi128ENS_6half_tEfNS_4arch4Sm90ELb0ELb1ELb1ELb1ELb0ELb0ELb0ELb1ELb1ELb1ELb1ELb0EEENS1_21CollectiveEpilogueFwdISB_S9_SC_SE_Li256ELb1ELb1ELb1ELb0EEENS1_36VarlenDynamicPersistentTileSchedulerILi128ELi128ELi256ELi128ELb1ELb1ELb1ELb1ELb0ELb1EEEEEEEEEvNT_6ParamsE)
        .other          _ZN7cutlass13device_kernelIN5flash11enable_sm90INS1_16FlashAttnFwdSm90INS1_25CollectiveMainloopFwdSm90ILi2EN4cute5tupleIJNS5_1CILi1EEES8_S8_EEENS6_IJNS7_ILi128EEESA_SA_EEELi128ENS_6half_tEfNS_4arch4Sm90ELb0ELb1ELb1ELb1ELb0ELb0ELb0ELb1ELb1ELb1ELb1ELb0EEENS1_21CollectiveEpilogueFwdISB_S9_SC_SE_Li256ELb1ELb1ELb1ELb0EEENS1_36VarlenDynamicPersistentTileSchedulerILi128ELi128ELi256ELi128ELb1ELb1ELb1ELb1ELb0ELb1EEEEEEEEEvNT_6ParamsE,@"STO_CUDA_ENTRY STV_DEFAULT"
_ZN7cutlass13device_kernelIN5flash11enable_sm90INS1_16FlashAttnFwdSm90INS1_25CollectiveMainloopFwdSm90ILi2EN4cute5tupleIJNS5_1CILi1EEES8_S8_EEENS6_IJNS7_ILi128EEESA_SA_EEELi128ENS_6half_tEfNS_4arch4Sm90ELb0ELb1ELb1ELb1ELb0ELb0ELb0ELb1ELb1ELb1ELb1ELb0EEENS1_21CollectiveEpilogueFwdISB_S9_SC_SE_Li256ELb1ELb1ELb1ELb0EEENS1_36VarlenDynamicPersistentTileSchedulerILi128ELi128ELi256ELi128ELb1ELb1ELb1ELb1ELb0ELb1EEEEEEEEEvNT_6ParamsE:
[----:B------:R-:W-:Y:S01]  /*0000*/  LDC R1, c[0x0][0x37c] ;  /* 0x0000df00ff017b82 */ /* 0x000fe20000000800 */
[----:B------:R-:W-:Y:S05]  /*0010*/  EXIT ;  /* 0x000000000000794d */ /* 0x000fea0003800000 */
.L_x_22:
        /* <DEDUP_REMOVED lines=14> */
.L_x_67:


//--------------------- .text._ZN7cutlass13device_kernelIN5flash11enable_sm90INS1_16FlashAttnFwdSm90INS1_25CollectiveMainloopFwdSm90ILi2EN4cute5tupleIJNS5_1CILi1EEES8_S8_EEENS6_IJNS7_ILi128EEESA_SA_EEELi128ENS_6half_tEfNS_4arch4Sm90ELb0ELb1ELb1ELb1ELb0ELb1ELb0ELb1ELb1ELb1ELb1ELb0EEENS1_21CollectiveEpilogueFwdISB_S9_SC_SE_Li256ELb1ELb1ELb1ELb0EEENS1_36VarlenDynamicPersistentTileSchedulerILi128ELi128ELi256ELi128ELb1ELb1ELb1ELb1ELb0ELb1EEEEEEEEEvNT_6ParamsE --------------------------
	.section	.text._ZN7cutlass13device_kernelIN5flash11enable_sm90INS1_16FlashAttnFwdSm90INS1_25CollectiveMainloopFwdSm90ILi2EN4cute5tupleIJNS5_1CILi1EEES8_S8_EEENS6_IJNS7_ILi128EEESA_SA_EEELi128ENS_6half_tEfNS_4arch4Sm90ELb0ELb1ELb1ELb1ELb0ELb1ELb0ELb1ELb1ELb1ELb1ELb0EEENS1_21CollectiveEpilogueFwdISB_S9_SC_SE_Li256ELb1ELb1ELb1ELb0EEENS1_36VarlenDynamicPersistentTileSchedulerILi128ELi128ELi256ELi128ELb1ELb1ELb1ELb1ELb0ELb1EEEEEEEEEvNT_6ParamsE,"ax",@progbits
	.align	128
.text._ZN7cutlass13device_kernelIN5flash11enable_sm90INS1_16FlashAttnFwdSm90INS1_25CollectiveMainloopFwdSm90ILi2EN4cute5tupleIJNS5_1CILi1EEES8_S8_EEENS6_IJNS7_ILi128EEESA_SA_EEELi128ENS_6half_tEfNS_4arch4Sm90ELb0ELb1ELb1ELb1ELb0ELb1ELb0ELb1ELb1ELb1ELb1ELb0EEENS1_21CollectiveEpilogueFwdISB_S9_SC_SE_Li256ELb1ELb1ELb1ELb0EEENS1_36VarlenDynamicPersistentTileSchedulerILi128ELi128ELi256ELi128ELb1ELb1ELb1ELb1ELb0ELb1EEEEEEEEEvNT_6ParamsE:
        .type           _ZN7cutlass13device_kernelIN5flash11enable_sm90INS1_16FlashAttnFwdSm90INS1_25CollectiveMainloopFwdSm90ILi2EN4cute5tupleIJNS5_1CILi1EEES8_S8_EEENS6_IJNS7_ILi128EEESA_SA_EEELi128ENS_6half_tEfNS_4arch4Sm90ELb0ELb1ELb1ELb1ELb0ELb1ELb0ELb1ELb1ELb1ELb1ELb0EEENS1_21CollectiveEpilogueFwdISB_S9_SC_SE_Li256ELb1ELb1ELb1ELb0EEENS1_36VarlenDynamicPersistentTileSchedulerILi128ELi128ELi256ELi128ELb1ELb1ELb1ELb1ELb0ELb1EEEEEEEEEvNT_6ParamsE,@function
        .size           _ZN7cutlass13device_kernelIN5flash11enable_sm90INS1_16FlashAttnFwdSm90INS1_25CollectiveMainloopFwdSm90ILi2EN4cute5tupleIJNS5_1CILi1EEES8_S8_EEENS6_IJNS7_ILi128EEESA_SA_EEELi128ENS_6half_tEfNS_4arch4Sm90ELb0ELb1ELb1ELb1ELb0ELb1ELb0ELb1ELb1ELb1ELb1ELb0EEENS1_21CollectiveEpilogueFwdISB_S9_SC_SE_Li256ELb1ELb1ELb1ELb0EEENS1_36VarlenDynamicPersistentTileSchedulerILi128ELi128ELi256ELi128ELb1ELb1ELb1ELb1ELb0ELb1EEEEEEEEEvNT_6ParamsE,(.L_x_68 - _ZN7cutlass13device_kernelIN5flash11enable_sm90INS1_16FlashAttnFwdSm90INS1_25CollectiveMainloopFwdSm90ILi2EN4cute5tupleIJNS5_1CILi1EEES8_S8_EEENS6_IJNS7_ILi128EEESA_SA_EEELi128ENS_6half_tEfNS_4arch4Sm90ELb0ELb1ELb1ELb1ELb0ELb1ELb0ELb1ELb1ELb1ELb1ELb0EEENS1_21CollectiveEpilogueFwdISB_S9_SC_SE_Li256ELb1ELb1ELb1ELb0EEENS1_36VarlenDynamicPersistentTileSchedulerILi128ELi128ELi256ELi128ELb1ELb1ELb1ELb1ELb0ELb1EEEEEEEEEvNT_6ParamsE)
        .other          _ZN7cutlass13device_kernelIN5flash11enable_sm90INS1_16FlashAttnFwdSm90INS1_25CollectiveMainloopFwdSm90ILi2EN4cute5tupleIJNS5_1CILi1EEES8_S8_EEENS6_IJNS7_ILi128EEESA_SA_EEELi128ENS_6half_tEfNS_4arch4Sm90ELb0ELb1ELb1ELb1ELb0ELb1ELb0ELb1ELb1ELb1ELb1ELb0EEENS1_21CollectiveEpilogueFwdISB_S9_SC_SE_Li256ELb1ELb1ELb1ELb0EEENS1_36VarlenDynamicPersistentTileSchedulerILi128ELi128ELi256ELi128ELb1ELb1ELb1ELb1ELb0ELb1EEEEEEEEEvNT_6ParamsE,@"STO_CUDA_ENTRY STV_DEFAULT"
_ZN7cutlass13device_kernelIN5flash11enable_sm90INS1_16FlashAttnFwdSm90INS1_25CollectiveMainloopFwdSm90ILi2EN4cute5tupleIJNS5_1CILi1EEES8_S8_EEENS6_IJNS7_ILi128EEESA_SA_EEELi128ENS_6half_tEfNS_4arch4Sm90ELb0ELb1ELb1ELb1ELb0ELb1ELb0ELb1ELb1ELb1ELb1ELb0EEENS1_21CollectiveEpilogueFwdISB_S9_SC_SE_Li256ELb1ELb1ELb1ELb0EEENS1_36VarlenDynamicPersistentTileSchedulerILi128ELi128ELi256ELi128ELb1ELb1ELb1ELb1ELb0ELb1EEEEEEEEEvNT_6ParamsE:
[----:B------:R-:W-:Y:S01]  /*0000*/  LDC R1, c[0x0][0x37c] ;  /* 0x0000df00ff017b82 */ /* 0x000fe20000000800 */
[----:B------:R-:W-:Y:S05]  /*0010*/  EXIT ;  /* 0x000000000000794d */ /* 0x000fea0003800000 */
.L_x_23:
        /* <DEDUP_REMOVED lines=14> */
.L_x_68:


//--------------------- .text._ZN7cutlass13device_kernelIN5flash11enable_sm90INS1_16FlashAttnFwdSm90INS1_25CollectiveMainloopFwdSm90ILi2EN4cute5tupleIJNS5_1CILi1EEES8_S8_EEENS6_IJNS7_ILi128EEESA_SA_EEELi128ENS_6half_tEfNS_4arch4Sm90ELb1ELb0ELb1ELb0ELb0ELb0ELb0ELb1ELb1ELb1ELb1ELb0EEENS1_21CollectiveEpilogueFwdISB_S9_SC_SE_Li256ELb0ELb1ELb1ELb0EEENS1_19SingleTileSchedulerILb0ELb1ELb1ELi128EEEEEEEEEvNT_6ParamsE --------------------------
	.section	.text._ZN7cutlass13device_kernelIN5flash11enable_sm90INS1_16FlashAttnFwdSm90INS1_25CollectiveMainloopFwdSm90ILi2EN4cute5tupleIJNS5_1CILi1EEES8_S8_EEENS6_IJNS7_ILi128EEESA_SA_EEELi128ENS_6half_tEfNS_4arch4Sm90ELb1ELb0ELb1ELb0ELb0ELb0ELb0ELb1ELb1ELb1ELb1ELb0EEENS1_21CollectiveEpilogueFwdISB_S9_SC_SE_Li256ELb0ELb1ELb1ELb0EEENS1_19SingleTileSchedulerILb0ELb1ELb1ELi128EEEEEEEEEvNT_6ParamsE,"ax",@progbits
	.align	128
.text._ZN7cutlass13device_kernelIN5flash11enable_sm90INS1_16FlashAttnFwdSm90INS1_25CollectiveMainloopFwdSm90ILi2EN4cute5tupleIJNS5_1CILi1EEES8_S8_EEENS6_IJNS7_ILi128EEESA_SA_EEELi128ENS_6half_tEfNS_4arch4Sm90ELb1ELb0ELb1ELb0ELb0ELb0ELb0ELb1ELb1ELb1ELb1ELb0EEENS1_21CollectiveEpilogueFwdISB_S9_SC_SE_Li256ELb0ELb1ELb1ELb0EEENS1_19SingleTileSchedulerILb0ELb1ELb1ELi128EEEEEEEEEvNT_6ParamsE:
        .type           _ZN7cutlass13device_kernelIN5flash11enable_sm90INS1_16FlashAttnFwdSm90INS1_25CollectiveMainloopFwdSm90ILi2EN4cute5tupleIJNS5_1CILi1EEES8_S8_EEENS6_IJNS7_ILi128EEESA_SA_EEELi128ENS_6half_tEfNS_4arch4Sm90ELb1ELb0ELb1ELb0ELb0ELb0ELb0ELb1ELb1ELb1ELb1ELb0EEENS1_21CollectiveEpilogueFwdISB_S9_SC_SE_Li256ELb0ELb1ELb1ELb0EEENS1_19SingleTileSchedulerILb0ELb1ELb1ELi128EEEEEEEEEvNT_6ParamsE,@function
        .size           _ZN7cutlass13device_kernelIN5flash11enable_sm90INS1_16FlashAttnFwdSm90INS1_25CollectiveMainloopFwdSm90ILi2EN4cute5tupleIJNS5_1CILi1EEES8_S8_EEENS6_IJNS7_ILi128EEESA_SA_EEELi128ENS_6half_tEfNS_4arch4Sm90ELb1ELb0ELb1ELb0ELb0ELb0ELb0ELb1ELb1ELb1ELb1ELb0EEENS1_21CollectiveEpilogueFwdISB_S9_SC_SE_Li256ELb0ELb1ELb1ELb0EEENS1_19SingleTileSchedulerILb0ELb1ELb1ELi128EEEEEEEEEvNT_6ParamsE,(.L_x_69 - _ZN7cutlass13device_kernelIN5flash11enable_sm90INS1_16FlashAttnFwdSm90INS1_25CollectiveMainloopFwdSm90ILi2EN4cute5tupleIJNS5_1CILi1EEES8_S8_EEENS6_IJNS7_ILi128EEESA_SA_EEELi128ENS_6half_tEfNS_4arch4Sm90ELb1ELb0ELb1ELb0ELb0ELb0ELb0ELb1ELb1ELb1ELb1ELb0EEENS1_21CollectiveEpilogueFwdISB_S9_SC_SE_Li256ELb0ELb1ELb1ELb0EEENS1_19SingleTileSchedulerILb0ELb1ELb1ELi128EEEEEEEEEvNT_6ParamsE)
        .other          _ZN7cutlass13device_kernelIN5flash11enable_sm90INS1_16FlashAttnFwdSm90INS1_25CollectiveMainloopFwdSm90ILi2EN4cute5tupleIJNS5_1CILi1EEES8_S8_EEENS6_IJNS7_ILi128EEESA_SA_EEELi128ENS_6half_tEfNS_4arch4Sm90ELb1ELb0ELb1ELb0ELb0ELb0ELb0ELb1ELb1ELb1ELb1ELb0EEENS1_21CollectiveEpilogueFwdISB_S9_SC_SE_Li256ELb0ELb1ELb1ELb0EEENS1_19SingleTileSchedulerILb0ELb1ELb1ELi128EEEEEEEEEvNT_6ParamsE,@"STO_CUDA_ENTRY STV_DEFAULT"
_ZN7cutlass13device_kernelIN5flash11enable_sm90INS1_16FlashAttnFwdSm90INS1_25CollectiveMainloopFwdSm90ILi2EN4cute5tupleIJNS5_1CILi1EEES8_S8_EEENS6_IJNS7_ILi128EEESA_SA_EEELi128ENS_6half_tEfNS_4arch4Sm90ELb1ELb0ELb1ELb0ELb0ELb0ELb0ELb1ELb1ELb1ELb1ELb0EEENS1_21CollectiveEpilogueFwdISB_S9_SC_SE_Li256ELb0ELb1ELb1ELb0EEENS1_19SingleTileSchedulerILb0ELb1ELb1ELi128EEEEEEEEEvNT_6ParamsE:
[----:B------:R-:W-:Y:S01]  /*0000*/  LDC R1, c[0x0][0x37c] ;  /* 0x0000df00ff017b82 */ /* 0x000fe20000000800 */
[----:B------:R-:W-:Y:S05]  /*0010*/  EXIT ;  /* 0x000000000000794d */ /* 0x000fea0003800000 */
.L_x_24:
        /* <DEDUP_REMOVED lines=14> */
.L_x_69:


//--------------------- .text._ZN7cutlass13device_kernelIN5flash11enable_sm90INS1_16FlashAttnFwdSm90INS1_25CollectiveMainloopFwdSm90ILi2EN4cute5tupleIJNS5_1CILi1EEES8_S8_EEENS6_IJNS7_ILi128EEESA_SA_EEELi128ENS_6half_tEfNS_4arch4Sm90ELb1ELb0ELb1ELb1ELb0ELb0ELb0ELb1ELb1ELb1ELb1ELb0EEENS1_21CollectiveEpilogueFwdISB_S9_SC_SE_Li256ELb1ELb1ELb1ELb0EEENS1_36VarlenDynamicPersistentTileSchedulerILi128ELi128ELi256ELi128ELb1ELb1ELb1ELb1ELb1ELb1EEEEEEEEEvNT_6ParamsE --------------------------
	.section	.text._ZN7cutlass13device_kernelIN5flash11enable_sm90INS1_16FlashAttnFwdSm90INS1_25CollectiveMainloopFwdSm90ILi2EN4cute5tupleIJNS5_1CILi1EEES8_S8_EEENS6_IJNS7_ILi128EEESA_SA_EEELi128ENS_6half_tEfNS_4arch4Sm90ELb1ELb0ELb1ELb1ELb0ELb0ELb0ELb1ELb1ELb1ELb1ELb0EEENS1_21CollectiveEpilogueFwdISB_S9_SC_SE_Li256ELb1ELb1ELb1ELb0EEENS1_36VarlenDynamicPersistentTileSchedulerILi128ELi128ELi256ELi128ELb1ELb1ELb1ELb1ELb1ELb1EEEEEEEEEvNT_6ParamsE,"ax",@progbits
	.align	128
.text._ZN7cutlass13device_kernelIN5flash11enable_sm90INS1_16FlashAttnFwdSm90INS1_25CollectiveMainloopFwdSm90ILi2EN4cute5tupleIJNS5_1CILi1EEES8_S8_EEENS6_IJNS7_ILi128EEESA_SA_EEELi128ENS_6half_tEfNS_4arch4Sm90ELb1ELb0ELb1ELb1ELb0ELb0ELb0ELb1ELb1ELb1ELb1ELb0EEENS1_21CollectiveEpilogueFwdISB_S9_SC_SE_Li256ELb1ELb1ELb1ELb0EEENS1_36VarlenDynamicPersistentTileSchedulerILi128ELi128ELi256ELi128ELb1ELb1ELb1ELb1ELb1ELb1EEEEEEEEEvNT_6ParamsE:
        .type           _ZN7cutlass13device_kernelIN5flash11enable_sm90INS1_16FlashAttnFwdSm90INS1_25CollectiveMainloopFwdSm90ILi2EN4cute5tupleIJNS5_1CILi1EEES8_S8_EEENS6_IJNS7_ILi128EEESA_SA_EEELi128ENS_6half_tEfNS_4arch4Sm90ELb1ELb0ELb1ELb1ELb0ELb0ELb0ELb1ELb1ELb1ELb1ELb0EEENS1_21CollectiveEpilogueFwdISB_S9_SC_SE_Li256ELb1ELb1ELb1ELb0EEENS1_36VarlenDynamicPersistentTileSchedulerILi128ELi128ELi256ELi128ELb1ELb1ELb1ELb1ELb1ELb1EEEEEEEEEvNT_6ParamsE,@function
        .size           _ZN7cutlass13device_kernelIN5flash11enable_sm90INS1_16FlashAttnFwdSm90INS1_25CollectiveMainloopFwdSm90ILi2EN4cute5tupleIJNS5_1CILi1EEES8_S8_EEENS6_IJNS7_ILi128EEESA_SA_EEELi128ENS_6half_tEfNS_4arch4Sm90ELb1ELb0ELb1ELb1ELb0ELb0ELb0ELb1ELb1ELb1ELb1ELb0EEENS1_21CollectiveEpilogueFwdISB_S9_SC_SE_Li256ELb1ELb1ELb1ELb0EEENS1_36VarlenDynamicPersistentTileSchedulerILi128ELi128ELi256ELi128ELb1ELb1ELb1ELb1ELb1ELb1EEEEEEEEEvNT_6ParamsE,(.L_x_70 - _ZN7cutlass13device_kernelIN5flash11enable_sm90INS1_16FlashAttnFwdSm90INS1_25CollectiveMainloopFwdSm90ILi2EN4cute5tupleIJNS5_1CILi1EEES8_S8_EEENS6_IJNS7_ILi128EEESA_SA_EEELi128ENS_6half_tEfNS_4arch4Sm90ELb1ELb0ELb1ELb1ELb0ELb0ELb0ELb1ELb1ELb1ELb1ELb0EEENS1_21CollectiveEpilogueFwdISB_S9_SC_SE_Li256ELb1ELb1ELb1ELb0EEENS1_36VarlenDynamicPersistentTileSchedulerILi128ELi128ELi256ELi128ELb1ELb1ELb1ELb1ELb1ELb1EEEEEEEEEvNT_6ParamsE)
        .other          _ZN7cutlass13device_kernelIN5flash11enable_sm90INS1_16FlashAttnFwdSm90INS1_25CollectiveMainloopFwdSm90ILi2EN4cute5tupleIJNS5_1CILi1EEES8_S8_EEENS6_IJNS7_ILi128EEESA_SA_EEELi128ENS_6half_tEfNS_4arch4Sm90ELb1ELb0ELb1ELb1ELb0ELb0ELb0ELb1ELb1ELb1ELb1ELb0EEENS1_21CollectiveEpilogueFwdISB_S9_SC_SE_Li256ELb1ELb1ELb1ELb0EEENS1_36VarlenDynamicPersistentTileSchedulerILi128ELi128ELi256ELi128ELb1ELb1ELb1ELb1ELb1ELb1EEEEEEEEEvNT_6ParamsE,@"STO_CUDA_ENTRY STV_DEFAULT"
_ZN7cutlass13device_kernelIN5flash11enable_sm90INS1_16FlashAttnFwdSm90INS1_25CollectiveMainloopFwdSm90ILi2EN4cute5tupleIJNS5_1CILi1EEES8_S8_EEENS6_IJNS7_ILi128EEESA_SA_EEELi128ENS_6half_tEfNS_4arch4Sm90ELb1ELb0ELb1ELb1ELb0ELb0ELb0ELb1ELb1ELb1ELb1ELb0EEENS1_21CollectiveEpilogueFwdISB_S9_SC_SE_Li256ELb1ELb1ELb1ELb0EEENS1_36VarlenDynamicPersistentTileSchedulerILi128ELi128ELi256ELi128ELb1ELb1ELb1ELb1ELb1ELb1EEEEEEEEEvNT_6ParamsE:
[----:B------:R-:W-:Y:S01]  /*0000*/  LDC R1, c[0x0][0x37c] ;  /* 0x0000df00ff017b82 */ /* 0x000fe20000000800 */
[----:B------:R-:W-:Y:S05]  /*0010*/  EXIT ;  /* 0x000000000000794d */ /* 0x000fea0003800000 */
.L_x_25:
        /* <DEDUP_REMOVED lines=14> */
.L_x_70:


//--------------------- .text._ZN7cutlass13device_kernelIN5flash11enable_sm90INS1_16FlashAttnFwdSm90INS1_25CollectiveMainloopFwdSm90ILi2EN4cute5tupleIJNS5_1CILi1EEES8_S8_EEENS6_IJNS7_ILi128EEESA_SA_EEELi128ENS_6half_tEfNS_4arch4Sm90ELb1ELb0ELb1ELb1ELb0ELb1ELb0ELb1ELb1ELb1ELb1ELb0EEENS1_21CollectiveEpilogueFwdISB_S9_SC_SE_Li256ELb1ELb1ELb1ELb0EEENS1_36VarlenDynamicPersistentTileSchedulerILi128ELi128ELi256ELi128ELb1ELb1ELb1ELb1ELb1ELb1EEEEEEEEEvNT_6ParamsE --------------------------
	.section	.text._ZN7cutlass13device_kernelIN5flash11enable_sm90INS1_16FlashAttnFwdSm90INS1_25CollectiveMainloopFwdSm90ILi2EN4cute5tupleIJNS5_1CILi1EEES8_S8_EEENS6_IJNS7_ILi128EEESA_SA_EEELi128ENS_6half_tEfNS_4arch4Sm90ELb1ELb0ELb1ELb1ELb0ELb1ELb0ELb1ELb1ELb1ELb1ELb0EEENS1_21CollectiveEpilogueFwdISB_S9_SC_SE_Li256ELb1ELb1ELb1ELb0EEENS1_36VarlenDynamicPersistentTileSchedulerILi128ELi128ELi256ELi128ELb1ELb1ELb1ELb1ELb1ELb1EEEEEEEEEvNT_6ParamsE,"ax",@progbits
	.align	128
.text._ZN7cutlass13device_kernelIN5flash11enable_sm90INS1_16FlashAttnFwdSm90INS1_25CollectiveMainloopFwdSm90ILi2EN4cute5tupleIJNS5_1CILi1EEES8_S8_EEENS6_IJNS7_ILi128EEESA_SA_EEELi128ENS_6half_tEfNS_4arch4Sm90ELb1ELb0ELb1ELb1ELb0ELb1ELb0ELb1ELb1ELb1ELb1ELb0EEENS1_21CollectiveEpilogueFwdISB_S9_SC_SE_Li256ELb1ELb1ELb1ELb0EEENS1_36VarlenDynamicPersistentTileSchedulerILi128ELi128ELi256ELi128ELb1ELb1ELb1ELb1ELb1ELb1EEEEEEEEEvNT_6ParamsE:
        .type           _ZN7cutlass13device_kernelIN5flash11enable_sm90INS1_16FlashAttnFwdSm90INS1_25CollectiveMainloopFwdSm90ILi2EN4cute5tupleIJNS5_1CILi1EEES8_S8_EEENS6_IJNS7_ILi128EEESA_SA_EEELi128ENS_6half_tEfNS_4arch4Sm90ELb1ELb0ELb1ELb1ELb0ELb1ELb0ELb1ELb1ELb1ELb1ELb0EEENS1_21CollectiveEpilogueFwdISB_S9_SC_SE_Li256ELb1ELb1ELb1ELb0EEENS1_36VarlenDynamicPersistentTileSchedulerILi128ELi128ELi256ELi128ELb1ELb1ELb1ELb1ELb1ELb1EEEEEEEEEvNT_6ParamsE,@function
        .size           _ZN7cutlass13device_kernelIN5flash11enable_sm90INS1_16FlashAttnFwdSm90INS1_25CollectiveMainloopFwdSm90ILi2EN4cute5tupleIJNS5_1CILi1EEES8_S8_EEENS6_IJNS7_ILi128EEESA_SA_EEELi128ENS_6half_tEfNS_4arch4Sm90ELb1ELb0ELb1ELb1ELb0ELb1ELb0ELb1ELb1ELb1ELb1ELb0EEENS1_21CollectiveEpilogueFwdISB_S9_SC_SE_Li256ELb1ELb1ELb1ELb0EEENS1_36VarlenDynamicPersistentTileSchedulerILi128ELi128ELi256ELi128ELb1ELb1ELb1ELb1ELb1ELb1EEEEEEEEEvNT_6ParamsE,(.L_x_71 - _ZN7cutlass13device_kernelIN5flash11enable_sm90INS1_16FlashAttnFwdSm90INS1_25CollectiveMainloopFwdSm90ILi2EN4cute5tupleIJNS5_1CILi1EEES8_S8_EEENS6_IJNS7_ILi128EEESA_SA_EEELi128ENS_6half_tEfNS_4arch4Sm90ELb1ELb0ELb1ELb1ELb0ELb1ELb0ELb1ELb1ELb1ELb1ELb0EEENS1_21CollectiveEpilogueFwdISB_S9_SC_SE_Li256ELb1ELb1ELb1ELb0EEENS1_36VarlenDynamicPersistentTileSchedulerILi128ELi128ELi256ELi128ELb1ELb1ELb1ELb1ELb1ELb1EEEEEEEEEvNT_6ParamsE)
        .other          _ZN7cutlass13device_kernelIN5flash11enable_sm90INS1_16FlashAttnFwdSm90INS1_25CollectiveMainloopFwdSm90ILi2EN4cute5tupleIJNS5_1CILi1EEES8_S8_EEENS6_IJNS7_ILi128EEESA_SA_EEELi128ENS_6half_tEfNS_4arch4Sm90ELb1ELb0ELb1ELb1ELb0ELb1ELb0ELb1ELb1ELb1ELb1ELb0EEENS1_21CollectiveEpilogueFwdISB_S9_SC_SE_Li256ELb1ELb1ELb1ELb0EEENS1_36VarlenDynamicPersistentTileSchedulerILi128ELi128ELi256ELi128ELb1ELb1ELb1ELb1ELb1ELb1EEEEEEEEEvNT_6ParamsE,@"STO_CUDA_ENTRY STV_DEFAULT"
_ZN7cutlass13device_kernelIN5flash11enable_sm90INS1_16FlashAttnFwdSm90INS1_25CollectiveMainloopFwdSm90ILi2EN4cute5tupleIJNS5_1CILi1EEES8_S8_EEENS6_IJNS7_ILi128EEESA_SA_EEELi128ENS_6half_tEfNS_4arch4Sm90ELb1ELb0ELb1ELb1ELb0ELb1ELb0ELb1ELb1ELb1ELb1ELb0EEENS1_21CollectiveEpilogueFwdISB_S9_SC_SE_Li256ELb1ELb1ELb1ELb0EEENS1_36VarlenDynamicPersistentTileSchedulerILi128ELi128ELi256ELi128ELb1ELb1ELb1ELb1ELb1ELb1EEEEEEEEEvNT_6ParamsE:
[----:B------:R-:W-:Y:S01]  /*0000*/  LDC R1, c[0x0][0x37c] ;  /* 0x0000df00ff017b82 */ /* 0x000fe20000000800 */
[----:B------:R-:W-:Y:S05]  /*0010*/  EXIT ;  /* 0x000000000000794d */ /* 0x000fea0003800000 */
.L_x_26:
        /* <DEDUP_REMOVED lines=14> */
.L_x_71:


//--------------------- .text._ZN7cutlass13device_kernelIN5flash11enable_sm90INS1_16FlashAttnFwdSm90INS1_25CollectiveMainloopFwdSm90ILi2EN4cute5tupleIJNS5_1CILi1EEES8_S8_EEENS6_IJNS7_ILi192EEENS7_ILi144EEENS7_ILi96EEEEEELi96ENS_6half_tEfNS_4arch4Sm90ELb0ELb0ELb1ELb0ELb0ELb0ELb0ELb0ELb1ELb1ELb1ELb0EEENS1_21CollectiveEpilogueFwdINS6_IJSA_SC_SB_EEES9_SE_SG_Li384ELb0ELb1ELb1ELb0EEENS1_19SingleTileSchedulerILb0ELb1ELb1ELi192EEEEEEEEEvNT_6ParamsE --------------------------
	.section	.text._ZN7cutlass13device_kernelIN5flash11enable_sm90INS1_16FlashAttnFwdSm90INS1_25CollectiveMainloopFwdSm90ILi2EN4cute5tupleIJNS5_1CILi1EEES8_S8_EEENS6_IJNS7_ILi192EEENS7_ILi144EEENS7_ILi96EEEEEELi96ENS_6half_tEfNS_4arch4Sm90ELb0ELb0ELb1ELb0ELb0ELb0ELb0ELb0ELb1ELb1ELb1ELb0EEENS1_21CollectiveEpilogueFwdINS6_IJSA_SC_SB_EEES9_SE_SG_Li384ELb0ELb1ELb1ELb0EEENS1_19SingleTileSchedulerILb0ELb1ELb1ELi192EEEEEEEEEvNT_6ParamsE,"ax",@progbits
	.align	128
.text._ZN7cutlass13device_kernelIN5flash11enable_sm90INS1_16FlashAttnFwdSm90INS1_25CollectiveMainloopFwdSm90ILi2EN4cute5tupleIJNS5_1CILi1EEES8_S8_EEENS6_IJNS7_ILi192EEENS7_ILi144EEENS7_ILi96EEEEEELi96ENS_6half_tEfNS_4arch4Sm90ELb0ELb0ELb1ELb0ELb0ELb0ELb0ELb0ELb1ELb1ELb1ELb0EEENS1_21CollectiveEpilogueFwdINS6_IJSA_SC_SB_EEES9_SE_SG_Li384ELb0ELb1ELb1ELb0EEENS1_19SingleTileSchedulerILb0ELb1ELb1ELi192EEEEEEEEEvNT_6ParamsE:
        .type           _ZN7cutlass13device_kernelIN5flash11enable_sm90INS1_16FlashAttnFwdSm90INS1_25CollectiveMainloopFwdSm90ILi2EN4cute5tupleIJNS5_1CILi1EEES8_S8_EEENS6_IJNS7_ILi192EEENS7_ILi144EEENS7_ILi96EEEEEELi96ENS_6half_tEfNS_4arch4Sm90ELb0ELb0ELb1ELb0ELb0ELb0ELb0ELb0ELb1ELb1ELb1ELb0EEENS1_21CollectiveEpilogueFwdINS6_IJSA_SC_SB_EEES9_SE_SG_Li384ELb0ELb1ELb1ELb0EEENS1_19SingleTileSchedulerILb0ELb1ELb1ELi192EEEEEEEEEvNT_6ParamsE,@function
        .size           _ZN7cutlass13device_kernelIN5flash11enable_sm90INS1_16FlashAttnFwdSm90INS1_25CollectiveMainloopFwdSm90ILi2EN4cute5tupleIJNS5_1CILi1EEES8_S8_EEENS6_IJNS7_ILi192EEENS7_ILi144EEENS7_ILi96EEEEEELi96ENS_6half_tEfNS_4arch4Sm90ELb0ELb0ELb1ELb0ELb0ELb0ELb0ELb0ELb1ELb1ELb1ELb0EEENS1_21CollectiveEpilogueFwdINS6_IJSA_SC_SB_EEES9_SE_SG_Li384ELb0ELb1ELb1ELb0EEENS1_19SingleTileSchedulerILb0ELb1ELb1ELi192EEEEEEEEEvNT_6ParamsE,(.L_x_72 - _ZN7cutlass13device_kernelIN5flash11enable_sm90INS1_16FlashAttnFwdSm90INS1_25CollectiveMainloopFwdSm90ILi2EN4cute5tupleIJNS5_1CILi1EEES8_S8_EEENS6_IJNS7_ILi192EEENS7_ILi144EEENS7_ILi96EEEEEELi96ENS_6half_tEfNS_4arch4Sm90ELb0ELb0ELb1ELb0ELb0ELb0ELb0ELb0ELb1ELb1ELb1ELb0EEENS1_21CollectiveEpilogueFwdINS6_IJSA_SC_SB_EEES9_SE_SG_Li384ELb0ELb1ELb1ELb0EEENS1_19SingleTileSchedulerILb0ELb1ELb1ELi192EEEEEEEEEvNT_6ParamsE)
        .other          _ZN7cutlass13device_kernelIN5flash11enable_sm90INS1_16FlashAttnFwdSm90INS1_25CollectiveMainloopFwdSm90ILi2EN4cute5tupleIJNS5_1CILi1EEES8_S8_EEENS6_IJNS7_ILi192EEENS7_ILi144EEENS7_ILi96EEEEEELi96ENS_6half_tEfNS_4arch4Sm90ELb0ELb0ELb1ELb0ELb0ELb0ELb0ELb0ELb1ELb1ELb1ELb0EEENS1_21CollectiveEpilogueFwdINS6_IJSA_SC_SB_EEES9_SE_SG_Li384ELb0ELb1ELb1ELb0EEENS1_19SingleTileSchedulerILb0ELb1ELb1ELi192EEEEEEEEEvNT_6ParamsE,@"STO_CUDA_ENTRY STV_DEFAULT"
_ZN7cutlass13device_kernelIN5flash11enable_sm90INS1_16FlashAttnFwdSm90INS1_25CollectiveMainloopFwdSm90ILi2EN4cute5tupleIJNS5_1CILi1EEES8_S8_EEENS6_IJNS7_ILi192EEENS7_ILi144EEENS7_ILi96EEEEEELi96ENS_6half_tEfNS_4arch4Sm90ELb0ELb0ELb1ELb0ELb0ELb0ELb0ELb0ELb1ELb1ELb1ELb0EEENS1_21CollectiveEpilogueFwdINS6_IJSA_SC_SB_EEES9_SE_SG_Li384ELb0ELb1ELb1ELb0EEENS1_19SingleTileSchedulerILb0ELb1ELb1ELi192EEEEEEEEEvNT_6ParamsE:
[----:B------:R-:W-:Y:S01]  /*0000*/  LDC R1, c[0x0][0x37c] ;  /* 0x0000df00ff017b82 */ /* 0x000fe20000000800 */
[----:B------:R-:W-:Y:S05]  /*0010*/  EXIT ;  /* 0x000000000000794d */ /* 0x000fea0003800000 */
.L_x_27:
        /* <DEDUP_REMOVED lines=14> */
.L_x_72:


//--------------------- .text._ZN7cutlass13device_kernelIN5flash11enable_sm90INS1_16FlashAttnFwdSm90INS1_25CollectiveMainloopFwdSm90ILi2EN4cute5tupleIJNS5_1CILi1EEES8_S8_EEENS6_IJNS7_ILi192EEENS7_ILi144EEENS7_ILi96EEEEEELi96ENS_6half_tEfNS_4arch4Sm90ELb0ELb0ELb1ELb1ELb0ELb0ELb0ELb0ELb1ELb1ELb1ELb0EEENS1_21CollectiveEpilogueFwdINS6_IJSA_SC_SB_EEES9_SE_SG_Li384ELb1ELb1ELb1ELb0EEENS1_36VarlenDynamicPersistentTileSchedulerILi192ELi144ELi384ELi128ELb1ELb1ELb1ELb0ELb1ELb1EEEEEEEEEvNT_6ParamsE --------------------------
	.section	.text._ZN7cutlass13device_kernelIN5flash11enable_sm90INS1_16FlashAttnFwdSm90INS1_25CollectiveMainloopFwdSm90ILi2EN4cute5tupleIJNS5_1CILi1EEES8_S8_EEENS6_IJNS7_ILi192EEENS7_ILi144EEENS7_ILi96EEEEEELi96ENS_6half_tEfNS_4arch4Sm90ELb0ELb0ELb1ELb1ELb0ELb0ELb0ELb0ELb1ELb1ELb1ELb0EEENS1_21CollectiveEpilogueFwdINS6_IJSA_SC_SB_EEES9_SE_SG_Li384ELb1ELb1ELb1ELb0EEENS1_36VarlenDynamicPersistentTileSchedulerILi192ELi144ELi384ELi128ELb1ELb1ELb1ELb0ELb1ELb1EEEEEEEEEvNT_6ParamsE,"ax",@progbits
	.align	128
.text._ZN7cutlass13device_kernelIN5flash11enable_sm90INS1_16FlashAttnFwdSm90INS1_25CollectiveMainloopFwdSm90ILi2EN4cute5tupleIJNS5_1CILi1EEES8_S8_EEENS6_IJNS7_ILi192EEENS7_ILi144EEENS7_ILi96EEEEEELi96ENS_6half_tEfNS_4arch4Sm90ELb0ELb0ELb1ELb1ELb0ELb0ELb0ELb0ELb1ELb1ELb1ELb0EEENS1_21CollectiveEpilogueFwdINS6_IJSA_SC_SB_EEES9_SE_SG_Li384ELb1ELb1ELb1ELb0EEENS1_36VarlenDynamicPersistentTileSchedulerILi192ELi144ELi384ELi128ELb1ELb1ELb1ELb0ELb1ELb1EEEEEEEEEvNT_6ParamsE:
        .type           _ZN7cutlass13device_kernelIN5flash11enable_sm90INS1_16FlashAttnFwdSm90INS1_25CollectiveMainloopFwdSm90ILi2EN4cute5tupleIJNS5_1CILi1EEES8_S8_EEENS6_IJNS7_ILi192EEENS7_ILi144EEENS7_ILi96EEEEEELi96ENS_6half_tEfNS_4arch4Sm90ELb0ELb0ELb1ELb1ELb0ELb0ELb0ELb0ELb1ELb1ELb1ELb0EEENS1_21CollectiveEpilogueFwdINS6_IJSA_SC_SB_EEES9_SE_SG_Li384ELb1ELb1ELb1ELb0EEENS1_36VarlenDynamicPersistentTileSchedulerILi192ELi144ELi384ELi128ELb1ELb1ELb1ELb0ELb1ELb1EEEEEEEEEvNT_6ParamsE,@function
        .size           _ZN7cutlass13device_kernelIN5flash11enable_sm90INS1_16FlashAttnFwdSm90INS1_25CollectiveMainloopFwdSm90ILi2EN4cute5tupleIJNS5_1CILi1EEES8_S8_EEENS6_IJNS7_ILi192EEENS7_ILi144EEENS7_ILi96EEEEEELi96ENS_6half_tEfNS_4arch4Sm90ELb0ELb0ELb1ELb1ELb0ELb0ELb0ELb0ELb1ELb1ELb1ELb0EEENS1_21CollectiveEpilogueFwdINS6_IJSA_SC_SB_EEES9_SE_SG_Li384ELb1ELb1ELb1ELb0EEENS1_36VarlenDynamicPersistentTileSchedulerILi192ELi144ELi384ELi128ELb1ELb1ELb1ELb0ELb1ELb1EEEEEEEEEvNT_6ParamsE,(.L_x_73 - _ZN7cutlass13device_kernelIN5flash11enable_sm90INS1_16FlashAttnFwdSm90INS1_25CollectiveMainloopFwdSm90ILi2EN4cute5tupleIJNS5_1CILi1EEES8_S8_EEENS6_IJNS7_ILi192EEENS7_ILi144EEENS7_ILi96EEEEEELi96ENS_6half_tEfNS_4arch4Sm90ELb0ELb0ELb1ELb1ELb0ELb0ELb0ELb0ELb1ELb1ELb1ELb0EEENS1_21CollectiveEpilogueFwdINS6_IJSA_SC_SB_EEES9_SE_SG_Li384ELb1ELb1ELb1ELb0EEENS1_36VarlenDynamicPersistentTileSchedulerILi192ELi144ELi384ELi128ELb1ELb1ELb1ELb0ELb1ELb1EEEEEEEEEvNT_6ParamsE)
        .other          _ZN7cutlass13device_kernelIN5flash11enable_sm90INS1_16FlashAttnFwdSm90INS1_25CollectiveMainloopFwdSm90ILi2EN4cute5tupleIJNS5_1CILi1EEES8_S8_EEENS6_IJNS7_ILi192EEENS7_ILi144EEENS7_ILi96EEEEEELi96ENS_6half_tEfNS_4arch4Sm90ELb0ELb0ELb1ELb1ELb0ELb0ELb0ELb0ELb1ELb1ELb1ELb0EEENS1_21CollectiveEpilogueFwdINS6_IJSA_SC_SB_EEES9_SE_SG_Li384ELb1ELb1ELb1ELb0EEENS1_36VarlenDynamicPersistentTileSchedulerILi192ELi144ELi384ELi128ELb1ELb1ELb1ELb0ELb1ELb1EEEEEEEEEvNT_6ParamsE,@"STO_CUDA_ENTRY STV_DEFAULT"
_ZN7cutlass13device_kernelIN5flash11enable_sm90INS1_16FlashAttnFwdSm90INS1_25CollectiveMainloopFwdSm90ILi2EN4cute5tupleIJNS5_1CILi1EEES8_S8_EEENS6_IJNS7_ILi192EEENS7_ILi144EEENS7_ILi96EEEEEELi96ENS_6half_tEfNS_4arch4Sm90ELb0ELb0ELb1ELb1ELb0ELb0ELb0ELb0ELb1ELb1ELb1ELb0EEENS1_21CollectiveEpilogueFwdINS6_IJSA_SC_SB_EEES9_SE_SG_Li384ELb1ELb1ELb1ELb0EEENS1_36VarlenDynamicPersistentTileSchedulerILi192ELi144ELi384ELi128ELb1ELb1ELb1ELb0ELb1ELb1EEEEEEEEEvNT_6ParamsE:
[----:B------:R-:W-:Y:S01]  /*0000*/  LDC R1, c[0x0][0x37c] ;  /* 0x0000df00ff017b82 */ /* 0x000fe20000000800 */
[----:B------:R-:W-:Y:S05]  /*0010*/  EXIT ;  /* 0x000000000000794d */ /* 0x000fea0003800000 */
.L_x_28:
        /* <DEDUP_REMOVED lines=14> */
.L_x_73:


//--------------------- .text._ZN7cutlass13device_kernelIN5flash11enable_sm90INS1_16FlashAttnFwdSm90INS1_25CollectiveMainloopFwdSm90ILi2EN4cute5tupleIJNS5_1CILi1EEES8_S8_EEENS6_IJNS7_ILi192EEENS7_ILi144EEENS7_ILi96EEEEEELi96ENS_6half_tEfNS_4arch4Sm90ELb0ELb0ELb1ELb1ELb0ELb1ELb0ELb0ELb1ELb1ELb1ELb0EEENS1_21CollectiveEpilogueFwdINS6_IJSA_SC_SB_EEES9_SE_SG_Li384ELb1ELb1ELb1ELb0EEENS1_36VarlenDynamicPersistentTileSchedulerILi192ELi144ELi384ELi128ELb1ELb1ELb1ELb0ELb1ELb1EEEEEEEEEvNT_6ParamsE --------------------------
	.section	.text._ZN7cutlass13device_kernelIN5flash11enable_sm90INS1_16FlashAttnFwdSm90INS1_25CollectiveMainloopFwdSm90ILi2EN4cute5tupleIJNS5_1CILi1EEES8_S8_EEENS6_IJNS7_ILi192EEENS7_ILi144EEENS7_ILi96EEEEEELi96ENS_6half_tEfNS_4arch4Sm90ELb0ELb0ELb1ELb1ELb0ELb1ELb0ELb0ELb1ELb1ELb1ELb0EEENS1_21CollectiveEpilogueFwdINS6_IJSA_SC_SB_EEES9_SE_SG_Li384ELb1ELb1ELb1ELb0EEENS1_36VarlenDynamicPersistentTileSchedulerILi192ELi144ELi384ELi128ELb1ELb1ELb1ELb0ELb1ELb1EEEEEEEEEvNT_6ParamsE,"ax",@progbits
	.align	128
.text._ZN7cutlass13device_kernelIN5flash11enable_sm90INS1_16FlashAttnFwdSm90INS1_25CollectiveMainloopFwdSm90ILi2EN4cute5tupleIJNS5_1CILi1EEES8_S8_EEENS6_IJNS7_ILi192EEENS7_ILi144EEENS7_ILi96EEEEEELi96ENS_6half_tEfNS_4arch4Sm90ELb0ELb0ELb1ELb1ELb0ELb1ELb0ELb0ELb1ELb1ELb1ELb0EEENS1_21CollectiveEpilogueFwdINS6_IJSA_SC_SB_EEES9_SE_SG_Li384ELb1ELb1ELb1ELb0EEENS1_36VarlenDynamicPersistentTileSchedulerILi192ELi144ELi384ELi128ELb1ELb1ELb1ELb0ELb1ELb1EEEEEEEEEvNT_6ParamsE:
        .type           _ZN7cutlass13device_kernelIN5flash11enable_sm90INS1_16FlashAttnFwdSm90INS1_25CollectiveMainloopFwdSm90ILi2EN4cute5tupleIJNS5_1CILi1EEES8_S8_EEENS6_IJNS7_ILi192EEENS7_ILi144EEENS7_ILi96EEEEEELi96ENS_6half_tEfNS_4arch4Sm90ELb0ELb0ELb1ELb1ELb0ELb1ELb0ELb0ELb1ELb1ELb1ELb0EEENS1_21CollectiveEpilogueFwdINS6_IJSA_SC_SB_EEES9_SE_SG_Li384ELb1ELb1ELb1ELb0EEENS1_36VarlenDynamicPersistentTileSchedulerILi192ELi144ELi384ELi128ELb1ELb1ELb1ELb0ELb1ELb1EEEEEEEEEvNT_6ParamsE,@function
        .size           _ZN7cutlass13device_kernelIN5flash11enable_sm90INS1_16FlashAttnFwdSm90INS1_25CollectiveMainloopFwdSm90ILi2EN4cute5tupleIJNS5_1CILi1EEES8_S8_EEENS6_IJNS7_ILi192EEENS7_ILi144EEENS7_ILi96EEEEEELi96ENS_6half_tEfNS_4arch4Sm90ELb0ELb0ELb1ELb1ELb0ELb1ELb0ELb0ELb1ELb1ELb1ELb0EEENS1_21CollectiveEpilogueFwdINS6_IJSA_SC_SB_EEES9_SE_SG_Li384ELb1ELb1ELb1ELb0EEENS1_36VarlenDynamicPersistentTileSchedulerILi192ELi144ELi384ELi128ELb1ELb1ELb1ELb0ELb1ELb1EEEEEEEEEvNT_6ParamsE,(.L_x_74 - _ZN7cutlass13device_kernelIN5flash11enable_sm90INS1_16FlashAttnFwdSm90INS1_25CollectiveMainloopFwdSm90ILi2EN4cute5tupleIJNS5_1CILi1EEES8_S8_EEENS6_IJNS7_ILi192EEENS7_ILi144EEENS7_ILi96EEEEEELi96ENS_6half_tEfNS_4arch4Sm90ELb0ELb0ELb1ELb1ELb0ELb1ELb0ELb0ELb1ELb1ELb1ELb0EEENS1_21CollectiveEpilogueFwdINS6_IJSA_SC_SB_EEES9_SE_SG_Li384ELb1ELb1ELb1ELb0EEENS1_36VarlenDynamicPersistentTileSchedulerILi192ELi144ELi384ELi128ELb1ELb1ELb1ELb0ELb1ELb1EEEEEEEEEvNT_6ParamsE)
        .other          _ZN7cutlass13device_kernelIN5flash11enable_sm90INS1_16FlashAttnFwdSm90INS1_25CollectiveMainloopFwdSm90ILi2EN4cute5tupleIJNS5_1CILi1EEES8_S8_EEENS6_IJNS7_ILi192EEENS7_ILi144EEENS7_ILi96EEEEEELi96ENS_6half_tEfNS_4arch4Sm90ELb0ELb0ELb1ELb1ELb0ELb1ELb0ELb0ELb1ELb1ELb1ELb0EEENS1_21CollectiveEpilogueFwdINS6_IJSA_SC_SB_EEES9_SE_SG_Li384ELb1ELb1ELb1ELb0EEENS1_36VarlenDynamicPersistentTileSchedulerILi192ELi144ELi384ELi128ELb1ELb1ELb1ELb0ELb1ELb1EEEEEEEEEvNT_6ParamsE,@"STO_CUDA_ENTRY STV_DEFAULT"
_ZN7cutlass13device_kernelIN5flash11enable_sm90INS1_16FlashAttnFwdSm90INS1_25CollectiveMainloopFwdSm90ILi2EN4cute5tupleIJNS5_1CILi1EEES8_S8_EEENS6_IJNS7_ILi192EEENS7_ILi144EEENS7_ILi96EEEEEELi96ENS_6half_tEfNS_4arch4Sm90ELb0ELb0ELb1ELb1ELb0ELb1ELb0ELb0ELb1ELb1ELb1ELb0EEENS1_21CollectiveEpilogueFwdINS6_IJSA_SC_SB_EEES9_SE_SG_Li384ELb1ELb1ELb1ELb0EEENS1_36VarlenDynamicPersistentTileSchedulerILi192ELi144ELi384ELi128ELb1ELb1ELb1ELb0ELb1ELb1EEEEEEEEEvNT_6ParamsE:
[----:B------:R-:W-:Y:S01]  /*0000*/  LDC R1, c[0x0][0x37c] ;  /* 0x0000df00ff017b82 */ /* 0x000fe20000000800 */
[----:B------:R-:W-:Y:S05]  /*0010*/  EXIT ;  /* 0x000000000000794d */ /* 0x000fea0003800000 */
.L_x_29:
        /* <DEDUP_REMOVED lines=14> */
.L_x_74:


//--------------------- .text._ZN7cutlass13device_kernelIN5flash11enable_sm90INS1_16FlashAttnFwdSm90INS1_25CollectiveMainloopFwdSm90ILi2EN4cute5tupleIJNS5_1CILi1EEES8_S8_EEENS6_IJNS7_ILi192EEENS7_ILi128EEENS7_ILi96EEEEEELi96ENS_6half_tEfNS_4arch4Sm90ELb0ELb1ELb1ELb0ELb0ELb0ELb0ELb0ELb1ELb1ELb1ELb0EEENS1_21CollectiveEpilogueFwdINS6_IJSA_SC_SB_EEES9_SE_SG_Li384ELb0ELb1ELb1ELb0EEENS1_19SingleTileSchedulerILb0ELb1ELb1ELi192EEEEEEEEEvNT_6ParamsE --------------------------
	.section	.text._ZN7cutlass13device_kernelIN5flash11enable_sm90INS1_16FlashAttnFwdSm90INS1_25CollectiveMainloopFwdSm90ILi2EN4cute5tupleIJNS5_1CILi1EEES8_S8_EEENS6_IJNS7_ILi192EEENS7_ILi128EEENS7_ILi96EEEEEELi96ENS_6half_tEfNS_4arch4Sm90ELb0ELb1ELb1ELb0ELb0ELb0ELb0ELb0ELb1ELb1ELb1ELb0EEENS1_21CollectiveEpilogueFwdINS6_IJSA_SC_SB_EEES9_SE_SG_Li384ELb0ELb1ELb1ELb0EEENS1_19SingleTileSchedulerILb0ELb1ELb1ELi192EEEEEEEEEvNT_6ParamsE,"ax",@progbits
	.align	128
.text._ZN7cutlass13device_kernelIN5flash11enable_sm90INS1_16FlashAttnFwdSm90INS1_25CollectiveMainloopFwdSm90ILi2EN4cute5tupleIJNS5_1CILi1EEES8_S8_EEENS6_IJNS7_ILi192EEENS7_ILi128EEENS7_ILi96EEEEEELi96ENS_6half_tEfNS_4arch4Sm90ELb0ELb1ELb1ELb0ELb0ELb0ELb0ELb0ELb1ELb1ELb1ELb0EEENS1_21CollectiveEpilogueFwdINS6_IJSA_SC_SB_EEES9_SE_SG_Li384ELb0ELb1ELb1ELb0EEENS1_19SingleTileSchedulerILb0ELb1ELb1ELi192EEEEEEEEEvNT_6ParamsE:
        .type           _ZN7cutlass13device_kernelIN5flash11enable_sm90INS1_16FlashAttnFwdSm90INS1_25CollectiveMainloopFwdSm90ILi2EN4cute5tupleIJNS5_1CILi1EEES8_S8_EEENS6_IJNS7_ILi192EEENS7_ILi128EEENS7_ILi96EEEEEELi96ENS_6half_tEfNS_4arch4Sm90ELb0ELb1ELb1ELb0ELb0ELb0ELb0ELb0ELb1ELb1ELb1ELb0EEENS1_21CollectiveEpilogueFwdINS6_IJSA_SC_SB_EEES9_SE_SG_Li384ELb0ELb1ELb1ELb0EEENS1_19SingleTileSchedulerILb0ELb1ELb1ELi192EEEEEEEEEvNT_6ParamsE,@function
        .size           _ZN7cutlass13device_kernelIN5flash11enable_sm90INS1_16FlashAttnFwdSm90INS1_25CollectiveMainloopFwdSm90ILi2EN4cute5tupleIJNS5_1CILi1EEES8_S8_EEENS6_IJNS7_ILi192EEENS7_ILi128EEENS7_ILi96EEEEEELi96ENS_6half_tEfNS_4arch4Sm90ELb0ELb1ELb1ELb0ELb0ELb0ELb0ELb0ELb1ELb1ELb1ELb0EEENS1_21CollectiveEpilogueFwdINS6_IJSA_SC_SB_EEES9_SE_SG_Li384ELb0ELb1ELb1ELb0EEENS1_19SingleTileSchedulerILb0ELb1ELb1ELi192EEEEEEEEEvNT_6ParamsE,(.L_x_75 - _ZN7cutlass13device_kernelIN5flash11enable_sm90INS1_16FlashAttnFwdSm90INS1_25CollectiveMainloopFwdSm90ILi2EN4cute5tupleIJNS5_1CILi1EEES8_S8_EEENS6_IJNS7_ILi192EEENS7_ILi128EEENS7_ILi96EEEEEELi96ENS_6half_tEfNS_4arch4Sm90ELb0ELb1ELb1ELb0ELb0ELb0ELb0ELb0ELb1ELb1ELb1ELb0EEENS1_21CollectiveEpilogueFwdINS6_IJSA_SC_SB_EEES9_SE_SG_Li384ELb0ELb1ELb1ELb0EEENS1_19SingleTileSchedulerILb0ELb1ELb1ELi192EEEEEEEEEvNT_6ParamsE)
        .other          _ZN7cutlass13device_kernelIN5flash11enable_sm90INS1_16FlashAttnFwdSm90INS1_25CollectiveMainloopFwdSm90ILi2EN4cute5tupleIJNS5_1CILi1EEES8_S8_EEENS6_IJNS7_ILi192EEENS7_ILi128EEENS7_ILi96EEEEEELi96ENS_6half_tEfNS_4arch4Sm90ELb0ELb1ELb1ELb0ELb0ELb0ELb0ELb0ELb1ELb1ELb1ELb0EEENS1_21CollectiveEpilogueFwdINS6_IJSA_SC_SB_EEES9_SE_SG_Li384ELb0ELb1ELb1ELb0EEENS1_19SingleTileSchedulerILb0ELb1ELb1ELi192EEEEEEEEEvNT_6ParamsE,@"STO_CUDA_ENTRY STV_DEFAULT"
_ZN7cutlass13device_kernelIN5flash11enable_sm90INS1_16FlashAttnFwdSm90INS1_25CollectiveMainloopFwdSm90ILi2EN4cute5tupleIJNS5_1CILi1EEES8_S8_EEENS6_IJNS7_ILi192EEENS7_ILi128EEENS7_ILi96EEEEEELi96ENS_6half_tEfNS_4arch4Sm90ELb0ELb1ELb1ELb0ELb0ELb0ELb0ELb0ELb1ELb1ELb1ELb0EEENS1_21CollectiveEpilogueFwdINS6_IJSA_SC_SB_EEES9_SE_SG_Li384ELb0ELb1ELb1ELb0EEENS1_19SingleTileSchedulerILb0ELb1ELb1ELi192EEEEEEEEEvNT_6ParamsE:
[----:B------:R-:W-:Y:S01]  /*0000*/  LDC R1, c[0x0][0x37c] ;  /* 0x0000df00ff017b82 */ /* 0x000fe20000000800 */
[----:B------:R-:W-:Y:S05]  /*0010*/  EXIT ;  /* 0x000000000000794d */ /* 0x000fea0003800000 */
.L_x_30:
        /* <DEDUP_REMOVED lines=14> */
.L_x_75:


//--------------------- .text._ZN7cutlass13device_kernelIN5flash11enable_sm90INS1_16FlashAttnFwdSm90INS1_25CollectiveMainloopFwdSm90ILi2EN4cute5tupleIJNS5_1CILi1EEES8_S8_EEENS6_IJNS7_ILi192EEENS7_ILi128EEENS7_ILi96EEEEEELi96ENS_6half_tEfNS_4arch4Sm90ELb0ELb1ELb1ELb1ELb0ELb0ELb0ELb0ELb1ELb1ELb1ELb0EEENS1_21CollectiveEpilogueFwdINS6_IJSA_SC_SB_EEES9_SE_SG_Li384ELb1ELb1ELb1ELb0EEENS1_36VarlenDynamicPersistentTileSchedulerILi192ELi128ELi384ELi128ELb1ELb1ELb1ELb1ELb0ELb1EEEEEEEEEvNT_6ParamsE --------------------------
	.section	.text._ZN7cutlass13device_kernelIN5flash11enable_sm90INS1_16FlashAttnFwdSm90INS1_25CollectiveMainloopFwdSm90ILi2EN4cute5tupleIJNS5_1CILi1EEES8_S8_EEENS6_IJNS7_ILi192EEENS7_ILi128EEENS7_ILi96EEEEEELi96ENS_6half_tEfNS_4arch4Sm90ELb0ELb1ELb1ELb1ELb0ELb0ELb0ELb0ELb1ELb1ELb1ELb0EEENS1_21CollectiveEpilogueFwdINS6_IJSA_SC_SB_EEES9_SE_SG_Li384ELb1ELb1ELb1ELb0EEENS1_36VarlenDynamicPersistentTileSchedulerILi192ELi128ELi384ELi128ELb1ELb1ELb1ELb1ELb0ELb1EEEEEEEEEvNT_6ParamsE,"ax",@progbits
	.align	128
.text._ZN7cutlass13device_kernelIN5flash11enable_sm90INS1_16FlashAttnFwdSm90INS1_25CollectiveMainloopFwdSm90ILi2EN4cute5tupleIJNS5_1CILi1EEES8_S8_EEENS6_IJNS7_ILi192EEENS7_ILi128EEENS7_ILi96EEEEEELi96ENS_6half_tEfNS_4arch4Sm90ELb0ELb1ELb1ELb1ELb0ELb0ELb0ELb0ELb1ELb1ELb1ELb0EEENS1_21CollectiveEpilogueFwdINS6_IJSA_SC_SB_EEES9_SE_SG_Li384ELb1ELb1ELb1ELb0EEENS1_36VarlenDynamicPersistentTileSchedulerILi192ELi128ELi384ELi128ELb1ELb1ELb1ELb1ELb0ELb1EEEEEEEEEvNT_6ParamsE:
        .type           _ZN7cutlass13device_kernelIN5flash11enable_sm90INS1_16FlashAttnFwdSm90INS1_25CollectiveMainloopFwdSm90ILi2EN4cute5tupleIJNS5_1CILi1EEES8_S8_EEENS6_IJNS7_ILi192EEENS7_ILi128EEENS7_ILi96EEEEEELi96ENS_6half_tEfNS_4arch4Sm90ELb0ELb1ELb1ELb1ELb0ELb0ELb0ELb0ELb1ELb1ELb1ELb0EEENS1_21CollectiveEpilogueFwdINS6_IJSA_SC_SB_EEES9_SE_SG_Li384ELb1ELb1ELb1ELb0EEENS1_36VarlenDynamicPersistentTileSchedulerILi192ELi128ELi384ELi128ELb1ELb1ELb1ELb1ELb0ELb1EEEEEEEEEvNT_6ParamsE,@function
        .size           _ZN7cutlass13device_kernelIN5flash11enable_sm90INS1_16FlashAttnFwdSm90INS1_25CollectiveMainloopFwdSm90ILi2EN4cute5tupleIJNS5_1CILi1EEES8_S8_EEENS6_IJNS7_ILi192EEENS7_ILi128EEENS7_ILi96EEEEEELi96ENS_6half_tEfNS_4arch4Sm90ELb0ELb1ELb1ELb1ELb0ELb0ELb0ELb0ELb1ELb1ELb1ELb0EEENS1_21CollectiveEpilogueFwdINS6_IJSA_SC_SB_EEES9_SE_SG_Li384ELb1ELb1ELb1ELb0EEENS1_36VarlenDynamicPersistentTileSchedulerILi192ELi128ELi384ELi128ELb1ELb1ELb1ELb1ELb0ELb1EEEEEEEEEvNT_6ParamsE,(.L_x_76 - _ZN7cutlass13device_kernelIN5flash11enable_sm90INS1_16FlashAttnFwdSm90INS1_25CollectiveMainloopFwdSm90ILi2EN4cute5tupleIJNS5_1CILi1EEES8_S8_EEENS6_IJNS7_ILi192EEENS7_ILi128EEENS7_ILi96EEEEEELi96ENS_6half_tEfNS_4arch4Sm90ELb0ELb1ELb1ELb1ELb0ELb0ELb0ELb0ELb1ELb1ELb1ELb0EEENS1_21CollectiveEpilogueFwdINS6_IJSA_SC_SB_EEES9_SE_SG_Li384ELb1ELb1ELb1ELb0EEENS1_36VarlenDynamicPersistentTileSchedulerILi192ELi128ELi384ELi128ELb1ELb1ELb1ELb1ELb0ELb1EEEEEEEEEvNT_6ParamsE)
        .other          _ZN7cutlass13device_kernelIN5flash11enable_sm90INS1_16FlashAttnFwdSm90INS1_25CollectiveMainloopFwdSm90ILi2EN4cute5tupleIJNS5_1CILi1EEES8_S8_EEENS6_IJNS7_ILi192EEENS7_ILi128EEENS7_ILi96EEEEEELi96ENS_6half_tEfNS_4arch4Sm90ELb0ELb1ELb1ELb1ELb0ELb0ELb0ELb0ELb1ELb1ELb1ELb0EEENS1_21CollectiveEpilogueFwdINS6_IJSA_SC_SB_EEES9_SE_SG_Li384ELb1ELb1ELb1ELb0EEENS1_36VarlenDynamicPersistentTileSchedulerILi192ELi128ELi384ELi128ELb1ELb1ELb1ELb1ELb0ELb1EEEEEEEEEvNT_6ParamsE,@"STO_CUDA_ENTRY STV_DEFAULT"
_ZN7cutlass13device_kernelIN5flash11enable_sm90INS1_16FlashAttnFwdSm90INS1_25CollectiveMainloopFwdSm90ILi2EN4cute5tupleIJNS5_1CILi1EEES8_S8_EEENS6_IJNS7_ILi192EEENS7_ILi128EEENS7_ILi96EEEEEELi96ENS_6half_tEfNS_4arch4Sm90ELb0ELb1ELb1ELb1ELb0ELb0ELb0ELb0ELb1ELb1ELb1ELb0EEENS1_21CollectiveEpilogueFwdINS6_IJSA_SC_SB_EEES9_SE_SG_Li384ELb1ELb1ELb1ELb0EEENS1_36VarlenDynamicPersistentTileSchedulerILi192ELi128ELi384ELi128ELb1ELb1ELb1ELb1ELb0ELb1EEEEEEEEEvNT_6ParamsE:
[----:B------:R-:W-:Y:S01]  /*0000*/  LDC R1, c[0x0][0x37c] ;  /* 0x0000df00ff017b82 */ /* 0x000fe20000000800 */
[----:B------:R-:W-:Y:S05]  /*0010*/  EXIT ;  /* 0x000000000000794d */ /* 0x000fea0003800000 */
.L_x_31:
        /* <DEDUP_REMOVED lines=14> */
.L_x_76:


//--------------------- .text._ZN7cutlass13device_kernelIN5flash11enable_sm90INS1_16FlashAttnFwdSm90INS1_25CollectiveMainloopFwdSm90ILi2EN4cute5tupleIJNS5_1CILi1EEES8_S8_EEENS6_IJNS7_ILi192EEENS7_ILi128EEENS7_ILi96EEEEEELi96ENS_6half_tEfNS_4arch4Sm90ELb0ELb1ELb1ELb1ELb0ELb1ELb0ELb0ELb1ELb1ELb1ELb0EEENS1_21CollectiveEpilogueFwdINS6_IJSA_SC_SB_EEES9_SE_SG_Li384ELb1ELb1ELb1ELb0EEENS1_36VarlenDynamicPersistentTileSchedulerILi192ELi128ELi384ELi128ELb1ELb1ELb1ELb1ELb0ELb1EEEEEEEEEvNT_6ParamsE --------------------------
	.section	.text._ZN7cutlass13device_kernelIN5flash11enable_sm90INS1_16FlashAttnFwdSm90INS1_25CollectiveMainloopFwdSm90ILi2EN4cute5tupleIJNS5_1CILi1EEES8_S8_EEENS6_IJNS7_ILi192EEENS7_ILi128EEENS7_ILi96EEEEEELi96ENS_6half_tEfNS_4arch4Sm90ELb0ELb1ELb1ELb1ELb0ELb1ELb0ELb0ELb1ELb1ELb1ELb0EEENS1_21CollectiveEpilogueFwdINS6_IJSA_SC_SB_EEES9_SE_SG_Li384ELb1ELb1ELb1ELb0EEENS1_36VarlenDynamicPersistentTileSchedulerILi192ELi128ELi384ELi128ELb1ELb1ELb1ELb1ELb0ELb1EEEEEEEEEvNT_6ParamsE,"ax",@progbits
	.align	128
.text._ZN7cutlass13device_kernelIN5flash11enable_sm90INS1_16FlashAttnFwdSm90INS1_25CollectiveMainloopFwdSm90ILi2EN4cute5tupleIJNS5_1CILi1EEES8_S8_EEENS6_IJNS7_ILi192EEENS7_ILi128EEENS7_ILi96EEEEEELi96ENS_6half_tEfNS_4arch4Sm90ELb0ELb1ELb1ELb1ELb0ELb1ELb0ELb0ELb1ELb1ELb1ELb0EEENS1_21CollectiveEpilogueFwdINS6_IJSA_SC_SB_EEES9_SE_SG_Li384ELb1ELb1ELb1ELb0EEENS1_36VarlenDynamicPersistentTileSchedulerILi192ELi128ELi384ELi128ELb1ELb1ELb1ELb1ELb0ELb1EEEEEEEEEvNT_6ParamsE:
        .type           _ZN7cutlass13device_kernelIN5flash11enable_sm90INS1_16FlashAttnFwdSm90INS1_25CollectiveMainloopFwdSm90ILi2EN4cute5tupleIJNS5_1CILi1EEES8_S8_EEENS6_IJNS7_ILi192EEENS7_ILi128EEENS7_ILi96EEEEEELi96ENS_6half_tEfNS_4arch4Sm90ELb0ELb1ELb1ELb1ELb0ELb1ELb0ELb0ELb1ELb1ELb1ELb0EEENS1_21CollectiveEpilogueFwdINS6_IJSA_SC_SB_EEES9_SE_SG_Li384ELb1ELb1ELb1ELb0EEENS1_36VarlenDynamicPersistentTileSchedulerILi192ELi128ELi384ELi128ELb1ELb1ELb1ELb1ELb0ELb1EEEEEEEEEvNT_6ParamsE,@function
        .size           _ZN7cutlass13device_kernelIN5flash11enable_sm90INS1_16FlashAttnFwdSm90INS1_25CollectiveMainloopFwdSm90ILi2EN4cute5tupleIJNS5_1CILi1EEES8_S8_EEENS6_IJNS7_ILi192EEENS7_ILi128EEENS7_ILi96EEEEEELi96ENS_6half_tEfNS_4arch4Sm90ELb0ELb1ELb1ELb1ELb0ELb1ELb0ELb0ELb1ELb1ELb1ELb0EEENS1_21CollectiveEpilogueFwdINS6_IJSA_SC_SB_EEES9_SE_SG_Li384ELb1ELb1ELb1ELb0EEENS1_36VarlenDynamicPersistentTileSchedulerILi192ELi128ELi384ELi128ELb1ELb1ELb1ELb1ELb0ELb1EEEEEEEEEvNT_6ParamsE,(.L_x_77 - _ZN7cutlass13device_kernelIN5flash11enable_sm90INS1_16FlashAttnFwdSm90INS1_25CollectiveMainloopFwdSm90ILi2EN4cute5tupleIJNS5_1CILi1EEES8_S8_EEENS6_IJNS7_ILi192EEENS7_ILi128EEENS7_ILi96EEEEEELi96ENS_6half_tEfNS_4arch4Sm90ELb0ELb1ELb1ELb1ELb0ELb1ELb0ELb0ELb1ELb1ELb1ELb0EEENS1_21CollectiveEpilogueFwdINS6_IJSA_SC_SB_EEES9_SE_SG_Li384ELb1ELb1ELb1ELb0EEENS1_36VarlenDynamicPersistentTileSchedulerILi192ELi128ELi384ELi128ELb1ELb1ELb1ELb1ELb0ELb1EEEEEEEEEvNT_6ParamsE)
        .other          _ZN7cutlass13device_kernelIN5flash11enable_sm90INS1_16FlashAttnFwdSm90INS1_25CollectiveMainloopFwdSm90ILi2EN4cute5tupleIJNS5_1CILi1EEES8_S8_EEENS6_IJNS7_ILi192EEENS7_ILi128EEENS7_ILi96EEEEEELi96ENS_6half_tEfNS_4arch4Sm90ELb0ELb1ELb1ELb1ELb0ELb1ELb0ELb0ELb1ELb1ELb1ELb0EEENS1_21CollectiveEpilogueFwdINS6_IJSA_SC_SB_EEES9_SE_SG_Li384ELb1ELb1ELb1ELb0EEENS1_36VarlenDynamicPersistentTileSchedulerILi192ELi128ELi384ELi128ELb1ELb1ELb1ELb1ELb0ELb1EEEEEEEEEvNT_6ParamsE,@"STO_CUDA_ENTRY STV_DEFAULT"
_ZN7cutlass13device_kernelIN5flash11enable_sm90INS1_16FlashAttnFwdSm90INS1_25CollectiveMainloopFwdSm90ILi2EN4cute5tupleIJNS5_1CILi1EEES8_S8_EEENS6_IJNS7_ILi192EEENS7_ILi128EEENS7_ILi96EEEEEELi96ENS_6half_tEfNS_4arch4Sm90ELb0ELb1ELb1ELb1ELb0ELb1ELb0ELb0ELb1ELb1ELb1ELb0EEENS1_21CollectiveEpilogueFwdINS6_IJSA_SC_SB_EEES9_SE_SG_Li384ELb1ELb1ELb1ELb0EEENS1_36VarlenDynamicPersistentTileSchedulerILi192ELi128ELi384ELi128ELb1ELb1ELb1ELb1ELb0ELb1EEEEEEEEEvNT_6ParamsE:
[----:B------:R-:W-:Y:S01]  /*0000*/  LDC R1, c[0x0][0x37c] ;  /* 0x0000df00ff017b82 */ /* 0x000fe20000000800 */
[----:B------:R-:W-:Y:S05]  /*0010*/  EXIT ;  /* 0x000000000000794d */ /* 0x000fea0003800000 */
.L_x_32:
        /* <DEDUP_REMOVED lines=14> */
.L_x_77:


//--------------------- .text._ZN7cutlass13device_kernelIN5flash11enable_sm90INS1_16FlashAttnFwdSm90INS1_25CollectiveMainloopFwdSm90ILi2EN4cute5tupleIJNS5_1CILi1EEES8_S8_EEENS6_IJNS7_ILi192EEENS7_ILi144EEENS7_ILi96EEEEEELi96ENS_6half_tEfNS_4arch4Sm90ELb1ELb0ELb1ELb0ELb0ELb0ELb0ELb0ELb1ELb1ELb1ELb0EEENS1_21CollectiveEpilogueFwdINS6_IJSA_SC_SB_EEES9_SE_SG_Li384ELb0ELb1ELb1ELb0EEENS1_19SingleTileSchedulerILb0ELb1ELb1ELi192EEEEEEEEEvNT_6ParamsE --------------------------
	.section	.text._ZN7cutlass13device_kernelIN5flash11enable_sm90INS1_16FlashAttnFwdSm90INS1_25CollectiveMainloopFwdSm90ILi2EN4cute5tupleIJNS5_1CILi1EEES8_S8_EEENS6_IJNS7_ILi192EEENS7_ILi144EEENS7_ILi96EEEEEELi96ENS_6half_tEfNS_4arch4Sm90ELb1ELb0ELb1ELb0ELb0ELb0ELb0ELb0ELb1ELb1ELb1ELb0EEENS1_21CollectiveEpilogueFwdINS6_IJSA_SC_SB_EEES9_SE_SG_Li384ELb0ELb1ELb1ELb0EEENS1_19SingleTileSchedulerILb0ELb1ELb1ELi192EEEEEEEEEvNT_6ParamsE,"ax",@progbits
	.align	128
.text._ZN7cutlass13device_kernelIN5flash11enable_sm90INS1_16FlashAttnFwdSm90INS1_25CollectiveMainloopFwdSm90ILi2EN4cute5tupleIJNS5_1CILi1EEES8_S8_EEENS6_IJNS7_ILi192EEENS7_ILi144EEENS7_ILi96EEEEEELi96ENS_6half_tEfNS_4arch4Sm90ELb1ELb0ELb1ELb0ELb0ELb0ELb0ELb0ELb1ELb1ELb1ELb0EEENS1_21CollectiveEpilogueFwdINS6_IJSA_SC_SB_EEES9_SE_SG_Li384ELb0ELb1ELb1ELb0EEENS1_19SingleTileSchedulerILb0ELb1ELb1ELi192EEEEEEEEEvNT_6ParamsE:
        .type           _ZN7cutlass13device_kernelIN5flash11enable_sm90INS1_16FlashAttnFwdSm90INS1_25CollectiveMainloopFwdSm90ILi2EN4cute5tupleIJNS5_1CILi1EEES8_S8_EEENS6_IJNS7_ILi192EEENS7_ILi144EEENS7_ILi96EEEEEELi96ENS_6half_tEfNS_4arch4Sm90ELb1ELb0ELb1ELb0ELb0ELb0ELb0ELb0ELb1ELb1ELb1ELb0EEENS1_21CollectiveEpilogueFwdINS6_IJSA_SC_SB_EEES9_SE_SG_Li384ELb0ELb1ELb1ELb0EEENS1_19SingleTileSchedulerILb0ELb1ELb1ELi192EEEEEEEEEvNT_6ParamsE,@function
        .size           _ZN7cutlass13device_kernelIN5flash11enable_sm90INS1_16FlashAttnFwdSm90INS1_25CollectiveMainloopFwdSm90ILi2EN4cute5tupleIJNS5_1CILi1EEES8_S8_EEENS6_IJNS7_ILi192EEENS7_ILi144EEENS7_ILi96EEEEEELi96ENS_6half_tEfNS_4arch4Sm90ELb1ELb0ELb1ELb0ELb0ELb0ELb0ELb0ELb1ELb1ELb1ELb0EEENS1_21CollectiveEpilogueFwdINS6_IJSA_SC_SB_EEES9_SE_SG_Li384ELb0ELb1ELb1ELb0EEENS1_19SingleTileSchedulerILb0ELb1ELb1ELi192EEEEEEEEEvNT_6ParamsE,(.L_x_78 - _ZN7cutlass13device_kernelIN5flash11enable_sm90INS1_16FlashAttnFwdSm90INS1_25CollectiveMainloopFwdSm90ILi2EN4cute5tupleIJNS5_1CILi1EEES8_S8_EEENS6_IJNS7_ILi192EEENS7_ILi144EEENS7_ILi96EEEEEELi96ENS_6half_tEfNS_4arch4Sm90ELb1ELb0ELb1ELb0ELb0ELb0ELb0ELb0ELb1ELb1ELb1ELb0EEENS1_21CollectiveEpilogueFwdINS6_IJSA_SC_SB_EEES9_SE_SG_Li384ELb0ELb1ELb1ELb0EEENS1_19SingleTileSchedulerILb0ELb1ELb1ELi192EEEEEEEEEvNT_6ParamsE)
        .other          _ZN7cutlass13device_kernelIN5flash11enable_sm90INS1_16FlashAttnFwdSm90INS1_25CollectiveMainloopFwdSm90ILi2EN4cute5tupleIJNS5_1CILi1EEES8_S8_EEENS6_IJNS7_ILi192EEENS7_ILi144EEENS7_ILi96EEEEEELi96ENS_6half_tEfNS_4arch4Sm90ELb1ELb0ELb1ELb0ELb0ELb0ELb0ELb0ELb1ELb1ELb1ELb0EEENS1_21CollectiveEpilogueFwdINS6_IJSA_SC_SB_EEES9_SE_SG_Li384ELb0ELb1ELb1ELb0EEENS1_19SingleTileSchedulerILb0ELb1ELb1ELi192EEEEEEEEEvNT_6ParamsE,@"STO_CUDA_ENTRY STV_DEFAULT"
_ZN7cutlass13device_kernelIN5flash11enable_sm90INS1_16FlashAttnFwdSm90INS1_25CollectiveMainloopFwdSm90ILi2EN4cute5tupleIJNS5_1CILi1EEES8_S8_EEENS6_IJNS7_ILi192EEENS7_ILi144EEENS7_ILi96EEEEEELi96ENS_6half_tEfNS_4arch4Sm90ELb1ELb0ELb1ELb0ELb0ELb0ELb0ELb0ELb1ELb1ELb1ELb0EEENS1_21CollectiveEpilogueFwdINS6_IJSA_SC_SB_EEES9_SE_SG_Li384ELb0ELb1ELb1ELb0EEENS1_19SingleTileSchedulerILb0ELb1ELb1ELi192EEEEEEEEEvNT_6ParamsE:
[----:B------:R-:W-:Y:S01]  /*0000*/  LDC R1, c[0x0][0x37c] ;  /* 0x0000df00ff017b82 */ /* 0x000fe20000000800 */
[----:B------:R-:W-:Y:S05]  /*0010*/  EXIT ;  /* 0x000000000000794d */ /* 0x000fea0003800000 */
.L_x_33:
        /* <DEDUP_REMOVED lines=14> */
.L_x_78:


//--------------------- .text._ZN7cutlass13device_kernelIN5flash11enable_sm90INS1_16FlashAttnFwdSm90INS1_25CollectiveMainloopFwdSm90ILi2EN4cute5tupleIJNS5_1CILi1EEES8_S8_EEENS6_IJNS7_ILi192EEENS7_ILi144EEENS7_ILi96EEEEEELi96ENS_6half_tEfNS_4arch4Sm90ELb1ELb0ELb1ELb1ELb0ELb0ELb0ELb0ELb1ELb1ELb1ELb0EEENS1_21CollectiveEpilogueFwdINS6_IJSA_SC_SB_EEES9_SE_SG_Li384ELb1ELb1ELb1ELb0EEENS1_36VarlenDynamicPersistentTileSchedulerILi192ELi144ELi384ELi128ELb1ELb1ELb1ELb1ELb1ELb1EEEEEEEEEvNT_6ParamsE --------------------------
	.section	.text._ZN7cutlass13device_kernelIN5flash11enable_sm90INS1_16FlashAttnFwdSm90INS1_25CollectiveMainloopFwdSm90ILi2EN4cute5tupleIJNS5_1CILi1EEES8_S8_EEENS6_IJNS7_ILi192EEENS7_ILi144EEENS7_ILi96EEEEEELi96ENS_6half_tEfNS_4arch4Sm90ELb1ELb0ELb1ELb1ELb0ELb0ELb0ELb0ELb1ELb1ELb1ELb0EEENS1_21CollectiveEpilogueFwdINS6_IJSA_SC_SB_EEES9_SE_SG_Li384ELb1ELb1ELb1ELb0EEENS1_36VarlenDynamicPersistentTileSchedulerILi192ELi144ELi384ELi128ELb1ELb1ELb1ELb1ELb1ELb1EEEEEEEEEvNT_6ParamsE,"ax",@progbits
	.align	128
.text._ZN7cutlass13device_kernelIN5flash11enable_sm90INS1_16FlashAttnFwdSm90INS1_25CollectiveMainloopFwdSm90ILi2EN4cute5tupleIJNS5_1CILi1EEES8_S8_EEENS6_IJNS7_ILi192EEENS7_ILi144EEENS7_ILi96EEEEEELi96ENS_6half_tEfNS_4arch4Sm90ELb1ELb0ELb1ELb1ELb0ELb0ELb0ELb0ELb1ELb1ELb1ELb0EEENS1_21CollectiveEpilogueFwdINS6_IJSA_SC_SB_EEES9_SE_SG_Li384ELb1ELb1ELb1ELb0EEENS1_36VarlenDynamicPersistentTileSchedulerILi192ELi144ELi384ELi128ELb1ELb1ELb1ELb1ELb1ELb1EEEEEEEEEvNT_6ParamsE:
        .type           _ZN7cutlass13device_kernelIN5flash11enable_sm90INS1_16FlashAttnFwdSm90INS1_25CollectiveMainloopFwdSm90ILi2EN4cute5tupleIJNS5_1CILi1EEES8_S8_EEENS6_IJNS7_ILi192EEENS7_ILi144EEENS7_ILi96EEEEEELi96ENS_6half_tEfNS_4arch4Sm90ELb1ELb0ELb1ELb1ELb0ELb0ELb0ELb0ELb1ELb1ELb1ELb0EEENS1_21CollectiveEpilogueFwdINS6_IJSA_SC_SB_EEES9_SE_SG_Li384ELb1ELb1ELb1ELb0EEENS1_36VarlenDynamicPersistentTileSchedulerILi192ELi144ELi384ELi128ELb1ELb1ELb1ELb1ELb1ELb1EEEEEEEEEvNT_6ParamsE,@function
        .size           _ZN7cutlass13device_kernelIN5flash11enable_sm90INS1_16FlashAttnFwdSm90INS1_25CollectiveMainloopFwdSm90ILi2EN4cute5tupleIJNS5_1CILi1EEES8_S8_EEENS6_IJNS7_ILi192EEENS7_ILi144EEENS7_ILi96EEEEEELi96ENS_6half_tEfNS_4arch4Sm90ELb1ELb0ELb1ELb1ELb0ELb0ELb0ELb0ELb1ELb1ELb1ELb0EEENS1_21CollectiveEpilogueFwdINS6_IJSA_SC_SB_EEES9_SE_SG_Li384ELb1ELb1ELb1ELb0EEENS1_36VarlenDynamicPersistentTileSchedulerILi192ELi144ELi384ELi128ELb1ELb1ELb1ELb1ELb1ELb1EEEEEEEEEvNT_6ParamsE,(.L_x_79 - _ZN7cutlass13device_kernelIN5flash11enable_sm90INS1_16FlashAttnFwdSm90INS1_25CollectiveMainloopFwdSm90ILi2EN4cute5tupleIJNS5_1CILi1EEES8_S8_EEENS6_IJNS7_ILi192EEENS7_ILi144EEENS7_ILi96EEEEEELi96ENS_6half_tEfNS_4arch4Sm90ELb1ELb0ELb1ELb1ELb0ELb0ELb0ELb0ELb1ELb1ELb1ELb0EEENS1_21CollectiveEpilogueFwdINS6_IJSA_SC_SB_EEES9_SE_SG_Li384ELb1ELb1ELb1ELb0EEENS1_36VarlenDynamicPersistentTileSchedulerILi192ELi144ELi384ELi128ELb1ELb1ELb1ELb1ELb1ELb1EEEEEEEEEvNT_6ParamsE)
        .other          _ZN7cutlass13device_kernelIN5flash11enable_sm90INS1_16FlashAttnFwdSm90INS1_25CollectiveMainloopFwdSm90ILi2EN4cute5tupleIJNS5_1CILi1EEES8_S8_EEENS6_IJNS7_ILi192EEENS7_ILi144EEENS7_ILi96EEEEEELi96ENS_6half_tEfNS_4arch4Sm90ELb1ELb0ELb1ELb1ELb0ELb0ELb0ELb0ELb1ELb1ELb1ELb0EEENS1_21CollectiveEpilogueFwdINS6_IJSA_SC_SB_EEES9_SE_SG_Li384ELb1ELb1ELb1ELb0EEENS1_36VarlenDynamicPersistentTileSchedulerILi192ELi144ELi384ELi128ELb1ELb1ELb1ELb1ELb1ELb1EEEEEEEEEvNT_6ParamsE,@"STO_CUDA_ENTRY STV_DEFAULT"
_ZN7cutlass13device_kernelIN5flash11enable_sm90INS1_16FlashAttnFwdSm90INS1_25CollectiveMainloopFwdSm90ILi2EN4cute5tupleIJNS5_1CILi1EEES8_S8_EEENS6_IJNS7_ILi192EEENS7_ILi144EEENS7_ILi96EEEEEELi96ENS_6half_tEfNS_4arch4Sm90ELb1ELb0ELb1ELb1ELb0ELb0ELb0ELb0ELb1ELb1ELb1ELb0EEENS1_21CollectiveEpilogueFwdINS6_IJSA_SC_SB_EEES9_SE_SG_Li384ELb1ELb1ELb1ELb0EEENS1_36VarlenDynamicPersistentTileSchedulerILi192ELi144ELi384ELi128ELb1ELb1ELb1ELb1ELb1ELb1EEEEEEEEEvNT_6ParamsE:
[----:B------:R-:W-:Y:S01]  /*0000*/  LDC R1, c[0x0][0x37c] ;  /* 0x0000df00ff017b82 */ /* 0x000fe20000000800 */
[----:B------:R-:W-:Y:S05]  /*0010*/  EXIT ;  /* 0x000000000000794d */ /* 0x000fea0003800000 */
.L_x_34:
        /* <DEDUP_REMOVED lines=14> */
.L_x_79:


//--------------------- .text._ZN7cutlass13device_kernelIN5flash11enable_sm90INS1_16FlashAttnFwdSm90INS1_25CollectiveMainloopFwdSm90ILi2EN4cute5tupleIJNS5_1CILi1EEES8_S8_EEENS6_IJNS7_ILi192EEENS7_ILi144EEENS7_ILi96EEEEEELi96ENS_6half_tEfNS_4arch4Sm90ELb1ELb0ELb1ELb1ELb0ELb1ELb0ELb0ELb1ELb1ELb1ELb0EEENS1_21CollectiveEpilogueFwdINS6_IJSA_SC_SB_EEES9_SE_SG_Li384ELb1ELb1ELb1ELb0EEENS1_36VarlenDynamicPersistentTileSchedulerILi192ELi144ELi384ELi128ELb1ELb1ELb1ELb1ELb1ELb1EEEEEEEEEvNT_6ParamsE --------------------------
	.section	.text._ZN7cutlass13device_kernelIN5flash11enable_sm90INS1_16FlashAttnFwdSm90INS1_25CollectiveMainloopFwdSm90ILi2EN4cute5tupleIJNS5_1CILi1EEES8_S8_EEENS6_IJNS7_ILi192EEENS7_ILi144EEENS7_ILi96EEEEEELi96ENS_6half_tEfNS_4arch4Sm90ELb1ELb0ELb1ELb1ELb0ELb1ELb0ELb0ELb1ELb1ELb1ELb0EEENS1_21CollectiveEpilogueFwdINS6_IJSA_SC_SB_EEES9_SE_SG_Li384ELb1ELb1ELb1ELb0EEENS1_36VarlenDynamicPersistentTileSchedulerILi192ELi144ELi384ELi128ELb1ELb1ELb1ELb1ELb1ELb1EEEEEEEEEvNT_6ParamsE,"ax",@progbits
	.align	128
.text._ZN7cutlass13device_kernelIN5flash11enable_sm90INS1_16FlashAttnFwdSm90INS1_25CollectiveMainloopFwdSm90ILi2EN4cute5tupleIJNS5_1CILi1EEES8_S8_EEENS6_IJNS7_ILi192EEENS7_ILi144EEENS7_ILi96EEEEEELi96ENS_6half_tEfNS_4arch4Sm90ELb1ELb0ELb1ELb1ELb0ELb1ELb0ELb0ELb1ELb1ELb1ELb0EEENS1_21CollectiveEpilogueFwdINS6_IJSA_SC_SB_EEES9_SE_SG_Li384ELb1ELb1ELb1ELb0EEENS1_36VarlenDynamicPersistentTileSchedulerILi192ELi144ELi384ELi128ELb1ELb1ELb1ELb1ELb1ELb1EEEEEEEEEvNT_6ParamsE:
        .type           _ZN7cutlass13device_kernelIN5flash11enable_sm90INS1_16FlashAttnFwdSm90INS1_25CollectiveMainloopFwdSm90ILi2EN4cute5tupleIJNS5_1CILi1EEES8_S8_EEENS6_IJNS7_ILi192EEENS7_ILi144EEENS7_ILi96EEEEEELi96ENS_6half_tEfNS_4arch4Sm90ELb1ELb0ELb1ELb1ELb0ELb1ELb0ELb0ELb1ELb1ELb1ELb0EEENS1_21CollectiveEpilogueFwdINS6_IJSA_SC_SB_EEES9_SE_SG_Li384ELb1ELb1ELb1ELb0EEENS1_36VarlenDynamicPersistentTileSchedulerILi192ELi144ELi384ELi128ELb1ELb1ELb1ELb1ELb1ELb1EEEEEEEEEvNT_6ParamsE,@function
        .size           _ZN7cutlass13device_kernelIN5flash11enable_sm90INS1_16FlashAttnFwdSm90INS1_25CollectiveMainloopFwdSm90ILi2EN4cute5tupleIJNS5_1CILi1EEES8_S8_EEENS6_IJNS7_ILi192EEENS7_ILi144EEENS7_ILi96EEEEEELi96ENS_6half_tEfNS_4arch4Sm90ELb1ELb0ELb1ELb1ELb0ELb1ELb0ELb0ELb1ELb1ELb1ELb0EEENS1_21CollectiveEpilogueFwdINS6_IJSA_SC_SB_EEES9_SE_SG_Li384ELb1ELb1ELb1ELb0EEENS1_36VarlenDynamicPersistentTileSchedulerILi192ELi144ELi384ELi128ELb1ELb1ELb1ELb1ELb1ELb1EEEEEEEEEvNT_6ParamsE,(.L_x_80 - _ZN7cutlass13device_kernelIN5flash11enable_sm90INS1_16FlashAttnFwdSm90INS1_25CollectiveMainloopFwdSm90ILi2EN4cute5tupleIJNS5_1CILi1EEES8_S8_EEENS6_IJNS7_ILi192EEENS7_ILi144EEENS7_ILi96EEEEEELi96ENS_6half_tEfNS_4arch4Sm90ELb1ELb0ELb1ELb1ELb0ELb1ELb0ELb0ELb1ELb1ELb1ELb0EEENS1_21CollectiveEpilogueFwdINS6_IJSA_SC_SB_EEES9_SE_SG_Li384ELb1ELb1ELb1ELb0EEENS1_36VarlenDynamicPersistentTileSchedulerILi192ELi144ELi384ELi128ELb1ELb1ELb1ELb1ELb1ELb1EEEEEEEEEvNT_6ParamsE)
        .other          _ZN7cutlass13device_kernelIN5flash11enable_sm90INS1_16FlashAttnFwdSm90INS1_25CollectiveMainloopFwdSm90ILi2EN4cute5tupleIJNS5_1CILi1EEES8_S8_EEENS6_IJNS7_ILi192EEENS7_ILi144EEENS7_ILi96EEEEEELi96ENS_6half_tEfNS_4arch4Sm90ELb1ELb0ELb1ELb1ELb0ELb1ELb0ELb0ELb1ELb1ELb1ELb0EEENS1_21CollectiveEpilogueFwdINS6_IJSA_SC_SB_EEES9_SE_SG_Li384ELb1ELb1ELb1ELb0EEENS1_36VarlenDynamicPersistentTileSchedulerILi192ELi144ELi384ELi128ELb1ELb1ELb1ELb1ELb1ELb1EEEEEEEEEvNT_6ParamsE,@"STO_CUDA_ENTRY STV_DEFAULT"
_ZN7cutlass13device_kernelIN5flash11enable_sm90INS1_16FlashAttnFwdSm90INS1_25CollectiveMainloopFwdSm90ILi2EN4cute5tupleIJNS5_1CILi1EEES8_S8_EEENS6_IJNS7_ILi192EEENS7_ILi144EEENS7_ILi96EEEEEELi96ENS_6half_tEfNS_4arch4Sm90ELb1ELb0ELb1ELb1ELb0ELb1ELb0ELb0ELb1ELb1ELb1ELb0EEENS1_21CollectiveEpilogueFwdINS6_IJSA_SC_SB_EEES9_SE_SG_Li384ELb1ELb1ELb1ELb0EEENS1_36VarlenDynamicPersistentTileSchedulerILi192ELi144ELi384ELi128ELb1ELb1ELb1ELb1ELb1ELb1EEEEEEEEEvNT_6ParamsE:
[----:B------:R-:W-:Y:S01]  /*0000*/  LDC R1, c[0x0][0x37c] ;  /* 0x0000df00ff017b82 */ /* 0x000fe20000000800 */
[----:B------:R-:W-:Y:S05]  /*0010*/  EXIT ;  /* 0x000000000000794d */ /* 0x000fea0003800000 */
.L_x_35:
        /* <DEDUP_REMOVED lines=14> */
.L_x_80:


//--------------------- .text._ZN7cutlass13device_kernelIN5flash11enable_sm90INS1_16FlashAttnFwdSm90INS1_25CollectiveMainloopFwdSm90ILi2EN4cute5tupleIJNS5_1CILi1EEES8_S8_EEENS6_IJNS7_ILi192EEESA_NS7_ILi64EEEEEELi64ENS_6half_tEfNS_4arch4Sm90ELb0ELb0ELb1ELb0ELb0ELb0ELb0ELb0ELb1ELb1ELb1ELb0EEENS1_21CollectiveEpilogueFwdINS6_IJSA_SB_SA_EEES9_SD_SF_Li384ELb0ELb1ELb1ELb0EEENS1_19SingleTileSchedulerILb0ELb1ELb1ELi192EEEEEEEEEvNT_6ParamsE --------------------------
	.section	.text._ZN7cutlass13device_kernelIN5flash11enable_sm90INS1_16FlashAttnFwdSm90INS1_25CollectiveMainloopFwdSm90ILi2EN4cute5tupleIJNS5_1CILi1EEES8_S8_EEENS6_IJNS7_ILi192EEESA_NS7_ILi64EEEEEELi64ENS_6half_tEfNS_4arch4Sm90ELb0ELb0ELb1ELb0ELb0ELb0ELb0ELb0ELb1ELb1ELb1ELb0EEENS1_21CollectiveEpilogueFwdINS6_IJSA_SB_SA_EEES9_SD_SF_Li384ELb0ELb1ELb1ELb0EEENS1_19SingleTileSchedulerILb0ELb1ELb1ELi192EEEEEEEEEvNT_6ParamsE,"ax",@progbits
	.align	128
.text._ZN7cutlass13device_kernelIN5flash11enable_sm90INS1_16FlashAttnFwdSm90INS1_25CollectiveMainloopFwdSm90ILi2EN4cute5tupleIJNS5_1CILi1EEES8_S8_EEENS6_IJNS7_ILi192EEESA_NS7_ILi64EEEEEELi64ENS_6half_tEfNS_4arch4Sm90ELb0ELb0ELb1ELb0ELb0ELb0ELb0ELb0ELb1ELb1ELb1ELb0EEENS1_21CollectiveEpilogueFwdINS6_IJSA_SB_SA_EEES9_SD_SF_Li384ELb0ELb1ELb1ELb0EEENS1_19SingleTileSchedulerILb0ELb1ELb1ELi192EEEEEEEEEvNT_6ParamsE:
        .type           _ZN7cutlass13device_kernelIN5flash11enable_sm90INS1_16FlashAttnFwdSm90INS1_25CollectiveMainloopFwdSm90ILi2EN4cute5tupleIJNS5_1CILi1EEES8_S8_EEENS6_IJNS7_ILi192EEESA_NS7_ILi64EEEEEELi64ENS_6half_tEfNS_4arch4Sm90ELb0ELb0ELb1ELb0ELb0ELb0ELb0ELb0ELb1ELb1ELb1ELb0EEENS1_21CollectiveEpilogueFwdINS6_IJSA_SB_SA_EEES9_SD_SF_Li384ELb0ELb1ELb1ELb0EEENS1_19SingleTileSchedulerILb0ELb1ELb1ELi192EEEEEEEEEvNT_6ParamsE,@function
        .size           _ZN7cutlass13device_kernelIN5flash11enable_sm90INS1_16FlashAttnFwdSm90INS1_25CollectiveMainloopFwdSm90ILi2EN4cute5tupleIJNS5_1CILi1EEES8_S8_EEENS6_IJNS7_ILi192EEESA_NS7_ILi64EEEEEELi64ENS_6half_tEfNS_4arch4Sm90ELb0ELb0ELb1ELb0ELb0ELb0ELb0ELb0ELb1ELb1ELb1ELb0EEENS1_21CollectiveEpilogueFwdINS6_IJSA_SB_SA_EEES9_SD_SF_Li384ELb0ELb1ELb1ELb0EEENS1_19SingleTileSchedulerILb0ELb1ELb1ELi192EEEEEEEEEvNT_6ParamsE,(.L_x_81 - _ZN7cutlass13device_kernelIN5flash11enable_sm90INS1_16FlashAttnFwdSm90INS1_25CollectiveMainloopFwdSm90ILi2EN4cute5tupleIJNS5_1CILi1EEES8_S8_EEENS6_IJNS7_ILi192EEESA_NS7_ILi64EEEEEELi64ENS_6half_tEfNS_4arch4Sm90ELb0ELb0ELb1ELb0ELb0ELb0ELb0ELb0ELb1ELb1ELb1ELb0EEENS1_21CollectiveEpilogueFwdINS6_IJSA_SB_SA_EEES9_SD_SF_Li384ELb0ELb1ELb1ELb0EEENS1_19SingleTileSchedulerILb0ELb1ELb1ELi192EEEEEEEEEvNT_6ParamsE)
        .other          _ZN7cutlass13device_kernelIN5flash11enable_sm90INS1_16FlashAttnFwdSm90INS1_25CollectiveMainloopFwdSm90ILi2EN4cute5tupleIJNS5_1CILi1EEES8_S8_EEENS6_IJNS7_ILi192EEESA_NS7_ILi64EEEEEELi64ENS_6half_tEfNS_4arch4Sm90ELb0ELb0ELb1ELb0ELb0ELb0ELb0ELb0ELb1ELb1ELb1ELb0EEENS1_21CollectiveEpilogueFwdINS6_IJSA_SB_SA_EEES9_SD_SF_Li384ELb0ELb1ELb1ELb0EEENS1_19SingleTileSchedulerILb0ELb1ELb1ELi192EEEEEEEEEvNT_6ParamsE,@"STO_CUDA_ENTRY STV_DEFAULT"
_ZN7cutlass13device_kernelIN5flash11enable_sm90INS1_16FlashAttnFwdSm90INS1_25CollectiveMainloopFwdSm90ILi2EN4cute5tupleIJNS5_1CILi1EEES8_S8_EEENS6_IJNS7_ILi192EEESA_NS7_ILi64EEEEEELi64ENS_6half_tEfNS_4arch4Sm90ELb0ELb0ELb1ELb0ELb0ELb0ELb0ELb0ELb1ELb1ELb1ELb0EEENS1_21CollectiveEpilogueFwdINS6_IJSA_SB_SA_EEES9_SD_SF_Li384ELb0ELb1ELb1ELb0EEENS1_19SingleTileSchedulerILb0ELb1ELb1ELi192EEEEEEEEEvNT_6ParamsE:
[----:B------:R-:W-:Y:S01]  /*0000*/  LDC R1, c[0x0][0x37c] ;  /* 0x0000df00ff017b82 */ /* 0x000fe20000000800 */
[----:B------:R-:W-:Y:S05]  /*0010*/  EXIT ;  /* 0x000000000000794d */ /* 0x000fea0003800000 */
.L_x_36:
        /* <DEDUP_REMOVED lines=14> */
.L_x_81:


//--------------------- .text._ZN7cutlass13device_kernelIN5flash11enable_sm90INS1_16FlashAttnFwdSm90INS1_25CollectiveMainloopFwdSm90ILi2EN4cute5tupleIJNS5_1CILi1EEES8_S8_EEENS6_IJNS7_ILi192EEESA_NS7_ILi64EEEEEELi64ENS_6half_tEfNS_4arch4Sm90ELb0ELb0ELb1ELb1ELb0ELb0ELb0ELb0ELb1ELb1ELb1ELb0EEENS1_21CollectiveEpilogueFwdINS6_IJSA_SB_SA_EEES9_SD_SF_Li384ELb1ELb1ELb1ELb0EEENS1_36VarlenDynamicPersistentTileSchedulerILi192ELi192ELi384ELi128ELb1ELb1ELb1ELb0ELb1ELb1EEEEEEEEEvNT_6ParamsE --------------------------
	.section	.text._ZN7cutlass13device_kernelIN5flash11enable_sm90INS1_16FlashAttnFwdSm90INS1_25CollectiveMainloopFwdSm90ILi2EN4cute5tupleIJNS5_1CILi1EEES8_S8_EEENS6_IJNS7_ILi192EEESA_NS7_ILi64EEEEEELi64ENS_6half_tEfNS_4arch4Sm90ELb0ELb0ELb1ELb1ELb0ELb0ELb0ELb0ELb1ELb1ELb1ELb0EEENS1_21CollectiveEpilogueFwdINS6_IJSA_SB_SA_EEES9_SD_SF_Li384ELb1ELb1ELb1ELb0EEENS1_36VarlenDynamicPersistentTileSchedulerILi192ELi192ELi384ELi128ELb1ELb1ELb1ELb0ELb1ELb1EEEEEEEEEvNT_6ParamsE,"ax",@progbits
	.align	128
.text._ZN7cutlass13device_kernelIN5flash11enable_sm90INS1_16FlashAttnFwdSm90INS1_25CollectiveMainloopFwdSm90ILi2EN4cute5tupleIJNS5_1CILi1EEES8_S8_EEENS6_IJNS7_ILi192EEESA_NS7_ILi64EEEEEELi64ENS_6half_tEfNS_4arch4Sm90ELb0ELb0ELb1ELb1ELb0ELb0ELb0ELb0ELb1ELb1ELb1ELb0EEENS1_21CollectiveEpilogueFwdINS6_IJSA_SB_SA_EEES9_SD_SF_Li384ELb1ELb1ELb1ELb0EEENS1_36VarlenDynamicPersistentTileSchedulerILi192ELi192ELi384ELi128ELb1ELb1ELb1ELb0ELb1ELb1EEEEEEEEEvNT_6ParamsE:
        .type           _ZN7cutlass13device_kernelIN5flash11enable_sm90INS1_16FlashAttnFwdSm90INS1_25CollectiveMainloopFwdSm90ILi2EN4cute5tupleIJNS5_1CILi1EEES8_S8_EEENS6_IJNS7_ILi192EEESA_NS7_ILi64EEEEEELi64ENS_6half_tEfNS_4arch4Sm90ELb0ELb0ELb1ELb1ELb0ELb0ELb0ELb0ELb1ELb1ELb1ELb0EEENS1_21CollectiveEpilogueFwdINS6_IJSA_SB_SA_EEES9_SD_SF_Li384ELb1ELb1ELb1ELb0EEENS1_36VarlenDynamicPersistentTileSchedulerILi192ELi192ELi384ELi128ELb1ELb1ELb1ELb0ELb1ELb1EEEEEEEEEvNT_6ParamsE,@function
        .size           _ZN7cutlass13device_kernelIN5flash11enable_sm90INS1_16FlashAttnFwdSm90INS1_25CollectiveMainloopFwdSm90ILi2EN4cute5tupleIJNS5_1CILi1EEES8_S8_EEENS6_IJNS7_ILi192EEESA_NS7_ILi64EEEEEELi64ENS_6half_tEfNS_4arch4Sm90ELb0ELb0ELb1ELb1ELb0ELb0ELb0ELb0ELb1ELb1ELb1ELb0EEENS1_21CollectiveEpilogueFwdINS6_IJSA_SB_SA_EEES9_SD_SF_Li384ELb1ELb1ELb1ELb0EEENS1_36VarlenDynamicPersistentTileSchedulerILi192ELi192ELi384ELi128ELb1ELb1ELb1ELb0ELb1ELb1EEEEEEEEEvNT_6ParamsE,(.L_x_82 - _ZN7cutlass13device_kernelIN5flash11enable_sm90INS1_16FlashAttnFwdSm90INS1_25CollectiveMainloopFwdSm90ILi2EN4cute5tupleIJNS5_1CILi1EEES8_S8_EEENS6_IJNS7_ILi192EEESA_NS7_ILi64EEEEEELi64ENS_6half_tEfNS_4arch4Sm90ELb0ELb0ELb1ELb1ELb0ELb0ELb0ELb0ELb1ELb1ELb1ELb0EEENS1_21CollectiveEpilogueFwdINS6_IJSA_SB_SA_EEES9_SD_SF_Li384ELb1ELb1ELb1ELb0EEENS1_36VarlenDynamicPersistentTileSchedulerILi192ELi192ELi384ELi128ELb1ELb1ELb1ELb0ELb1ELb1EEEEEEEEEvNT_6ParamsE)
        .other          _ZN7cutlass13device_kernelIN5flash11enable_sm90INS1_16FlashAttnFwdSm90INS1_25CollectiveMainloopFwdSm90ILi2EN4cute5tupleIJNS5_1CILi1EEES8_S8_EEENS6_IJNS7_ILi192EEESA_NS7_ILi64EEEEEELi64ENS_6half_tEfNS_4arch4Sm90ELb0ELb0ELb1ELb1ELb0ELb0ELb0ELb0ELb1ELb1ELb1ELb0EEENS1_21CollectiveEpilogueFwdINS6_IJSA_SB_SA_EEES9_SD_SF_Li384ELb1ELb1ELb1ELb0EEENS1_36VarlenDynamicPersistentTileSchedulerILi192ELi192ELi384ELi128ELb1ELb1ELb1ELb0ELb1ELb1EEEEEEEEEvNT_6ParamsE,@"STO_CUDA_ENTRY STV_DEFAULT"
_ZN7cutlass13device_kernelIN5flash11enable_sm90INS1_16FlashAttnFwdSm90INS1_25CollectiveMainloopFwdSm90ILi2EN4cute5tupleIJNS5_1CILi1EEES8_S8_EEENS6_IJNS7_ILi192EEESA_NS7_ILi64EEEEEELi64ENS_6half_tEfNS_4arch4Sm90ELb0ELb0ELb1ELb1ELb0ELb0ELb0ELb0ELb1ELb1ELb1ELb0EEENS1_21CollectiveEpilogueFwdINS6_IJSA_SB_SA_EEES9_SD_SF_Li384ELb1ELb1ELb1ELb0EEENS1_36VarlenDynamicPersistentTileSchedulerILi192ELi192ELi384ELi128ELb1ELb1ELb1ELb0ELb1ELb1EEEEEEEEEvNT_6ParamsE:
[----:B------:R-:W-:Y:S01]  /*0000*/  LDC R1, c[0x0][0x37c] ;  /* 0x0000df00ff017b82 */ /* 0x000fe20000000800 */
[----:B------:R-:W-:Y:S05]  /*0010*/  EXIT ;  /* 0x000000000000794d */ /* 0x000fea0003800000 */
.L_x_37:
        /* <DEDUP_REMOVED lines=14> */
.L_x_82:


//--------------------- .text._ZN7cutlass13device_kernelIN5flash11enable_sm90INS1_16FlashAttnFwdSm90INS1_25CollectiveMainloopFwdSm90ILi2EN4cute5tupleIJNS5_1CILi1EEES8_S8_EEENS6_IJNS7_ILi192EEESA_NS7_ILi64EEEEEELi64ENS_6half_tEfNS_4arch4Sm90ELb0ELb0ELb1ELb1ELb0ELb1ELb0ELb0ELb1ELb1ELb1ELb0EEENS1_21CollectiveEpilogueFwdINS6_IJSA_SB_SA_EEES9_SD_SF_Li384ELb1ELb1ELb1ELb0EEENS1_36VarlenDynamicPersistentTileSchedulerILi192ELi192ELi384ELi128ELb1ELb1ELb1ELb0ELb1ELb1EEEEEEEEEvNT_6ParamsE --------------------------
	.section	.text._ZN7cutlass13device_kernelIN5flash11enable_sm90INS1_16FlashAttnFwdSm90INS1_25CollectiveMainloopFwdSm90ILi2EN4cute5tupleIJNS5_1CILi1EEES8_S8_EEENS6_IJNS7_ILi192EEESA_NS7_ILi64EEEEEELi64ENS_6half_tEfNS_4arch4Sm90ELb0ELb0ELb1ELb1ELb0ELb1ELb0ELb0ELb1ELb1ELb1ELb0EEENS1_21CollectiveEpilogueFwdINS6_IJSA_SB_SA_EEES9_SD_SF_Li384ELb1ELb1ELb1ELb0EEENS1_36VarlenDynamicPersistentTileSchedulerILi192ELi192ELi384ELi128ELb1ELb1ELb1ELb0ELb1ELb1EEEEEEEEEvNT_6ParamsE,"ax",@progbits
	.align	128
.text._ZN7cutlass13device_kernelIN5flash11enable_sm90INS1_16FlashAttnFwdSm90INS1_25CollectiveMainloopFwdSm90ILi2EN4cute5tupleIJNS5_1CILi1EEES8_S8_EEENS6_IJNS7_ILi192EEESA_NS7_ILi64EEEEEELi64ENS_6half_tEfNS_4arch4Sm90ELb0ELb0ELb1ELb1ELb0ELb1ELb0ELb0ELb1ELb1ELb1ELb0EEENS1_21CollectiveEpilogueFwdINS6_IJSA_SB_SA_EEES9_SD_SF_Li384ELb1ELb1ELb1ELb0EEENS1_36VarlenDynamicPersistentTileSchedulerILi192ELi192ELi384ELi128ELb1ELb1ELb1ELb0ELb1ELb1EEEEEEEEEvNT_6ParamsE:
        .type           _ZN7cutlass13device_kernelIN5flash11enable_sm90INS1_16FlashAttnFwdSm90INS1_25CollectiveMainloopFwdSm90ILi2EN4cute5tupleIJNS5_1CILi1EEES8_S8_EEENS6_IJNS7_ILi192EEESA_NS7_ILi64EEEEEELi64ENS_6half_tEfNS_4arch4Sm90ELb0ELb0ELb1ELb1ELb0ELb1ELb0ELb0ELb1ELb1ELb1ELb0EEENS1_21CollectiveEpilogueFwdINS6_IJSA_SB_SA_EEES9_SD_SF_Li384ELb1ELb1ELb1ELb0EEENS1_36VarlenDynamicPersistentTileSchedulerILi192ELi192ELi384ELi128ELb1ELb1ELb1ELb0ELb1ELb1EEEEEEEEEvNT_6ParamsE,@function
        .size           _ZN7cutlass13device_kernelIN5flash11enable_sm90INS1_16FlashAttnFwdSm90INS1_25CollectiveMainloopFwdSm90ILi2EN4cute5tupleIJNS5_1CILi1EEES8_S8_EEENS6_IJNS7_ILi192EEESA_NS7_ILi64EEEEEELi64ENS_6half_tEfNS_4arch4Sm90ELb0ELb0ELb1ELb1ELb0ELb1ELb0ELb0ELb1ELb1ELb1ELb0EEENS1_21CollectiveEpilogueFwdINS6_IJSA_SB_SA_EEES9_SD_SF_Li384ELb1ELb1ELb1ELb0EEENS1_36VarlenDynamicPersistentTileSchedulerILi192ELi192ELi384ELi128ELb1ELb1ELb1ELb0ELb1ELb1EEEEEEEEEvNT_6ParamsE,(.L_x_83 - _ZN7cutlass13device_kernelIN5flash11enable_sm90INS1_16FlashAttnFwdSm90INS1_25CollectiveMainloopFwdSm90ILi2EN4cute5tupleIJNS5_1CILi1EEES8_S8_EEENS6_IJNS7_ILi192EEESA_NS7_ILi64EEEEEELi64ENS_6half_tEfNS_4arch4Sm90ELb0ELb0ELb1ELb1ELb0ELb1ELb0ELb0ELb1ELb1ELb1ELb0EEENS1_21CollectiveEpilogueFwdINS6_IJSA_SB_SA_EEES9_SD_SF_Li384ELb1ELb1ELb1ELb0EEENS1_36VarlenDynamicPersistentTileSchedulerILi192ELi192ELi384ELi128ELb1ELb1ELb1ELb0ELb1ELb1EEEEEEEEEvNT_6ParamsE)
        .other          _ZN7cutlass13device_kernelIN5flash11enable_sm90INS1_16FlashAttnFwdSm90INS1_25CollectiveMainloopFwdSm90ILi2EN4cute5tupleIJNS5_1CILi1EEES8_S8_EEENS6_IJNS7_ILi192EEESA_NS7_ILi64EEEEEELi64ENS_6half_tEfNS_4arch4Sm90ELb0ELb0ELb1ELb1ELb0ELb1ELb0ELb0ELb1ELb1ELb1ELb0EEENS1_21CollectiveEpilogueFwdINS6_IJSA_SB_SA_EEES9_SD_SF_Li384ELb1ELb1ELb1ELb0EEENS1_36VarlenDynamicPersistentTileSchedulerILi192ELi192ELi384ELi128ELb1ELb1ELb1ELb0ELb1ELb1EEEEEEEEEvNT_6ParamsE,@"STO_CUDA_ENTRY STV_DEFAULT"
_ZN7cutlass13device_kernelIN5flash11enable_sm90INS1_16FlashAttnFwdSm90INS1_25CollectiveMainloopFwdSm90ILi2EN4cute5tupleIJNS5_1CILi1EEES8_S8_EEENS6_IJNS7_ILi192EEESA_NS7_ILi64EEEEEELi64ENS_6half_tEfNS_4arch4Sm90ELb0ELb0ELb1ELb1ELb0ELb1ELb0ELb0ELb1ELb1ELb1ELb0EEENS1_21CollectiveEpilogueFwdINS6_IJSA_SB_SA_EEES9_SD_SF_Li384ELb1ELb1ELb1ELb0EEENS1_36VarlenDynamicPersistentTileSchedulerILi192ELi192ELi384ELi128ELb1ELb1ELb1ELb0ELb1ELb1EEEEEEEEEvNT_6ParamsE:
[----:B------:R-:W-:Y:S01]  /*0000*/  LDC R1, c[0x0][0x37c] ;  /* 0x0000df00ff017b82 */ /* 0x000fe20000000800 */
[----:B------:R-:W-:Y:S05]  /*0010*/  EXIT ;  /* 0x000000000000794d */ /* 0x000fea0003800000 */
.L_x_38:
        /* <DEDUP_REMOVED lines=14> */
.L_x_83:


//--------------------- .text._ZN7cutlass13device_kernelIN5flash11enable_sm90INS1_16FlashAttnFwdSm90INS1_25CollectiveMainloopFwdSm90ILi2EN4cute5tupleIJNS5_1CILi1EEES8_S8_EEENS6_IJNS7_ILi192EEENS7_ILi128EEENS7_ILi64EEEEEELi64ENS_6half_tEfNS_4arch4Sm90ELb0ELb1ELb1ELb0ELb0ELb0ELb0ELb1ELb1ELb1ELb1ELb0EEENS1_21CollectiveEpilogueFwdINS6_IJSA_SC_SB_EEES9_SE_SG_Li384ELb0ELb1ELb1ELb0EEENS1_19SingleTileSchedulerILb0ELb1ELb1ELi192EEEEEEEEEvNT_6ParamsE --------------------------
	.section	.text._ZN7cutlass13device_kernelIN5flash11enable_sm90INS1_16FlashAttnFwdSm90INS1_25CollectiveMainloopFwdSm90ILi2EN4cute5tupleIJNS5_1CILi1EEES8_S8_EEENS6_IJNS7_ILi192EEENS7_ILi128EEENS7_ILi64EEEEEELi64ENS_6half_tEfNS_4arch4Sm90ELb0ELb1ELb1ELb0ELb0ELb0ELb0ELb1ELb1ELb1ELb1ELb0EEENS1_21CollectiveEpilogueFwdINS6_IJSA_SC_SB_EEES9_SE_SG_Li384ELb0ELb1ELb1ELb0EEENS1_19SingleTileSchedulerILb0ELb1ELb1ELi192EEEEEEEEEvNT_6ParamsE,"ax",@progbits
	.align	128
.text._ZN7cutlass13device_kernelIN5flash11enable_sm90INS1_16FlashAttnFwdSm90INS1_25CollectiveMainloopFwdSm90ILi2EN4cute5tupleIJNS5_1CILi1EEES8_S8_EEENS6_IJNS7_ILi192EEENS7_ILi128EEENS7_ILi64EEEEEELi64ENS_6half_tEfNS_4arch4Sm90ELb0ELb1ELb1ELb0ELb0ELb0ELb0ELb1ELb1ELb1ELb1ELb0EEENS1_21CollectiveEpilogueFwdINS6_IJSA_SC_SB_EEES9_SE_SG_Li384ELb0ELb1ELb1ELb0EEENS1_19SingleTileSchedulerILb0ELb1ELb1ELi192EEEEEEEEEvNT_6ParamsE:
        .type           _ZN7cutlass13device_kernelIN5flash11enable_sm90INS1_16FlashAttnFwdSm90INS1_25CollectiveMainloopFwdSm90ILi2EN4cute5tupleIJNS5_1CILi1EEES8_S8_EEENS6_IJNS7_ILi192EEENS7_ILi128EEENS7_ILi64EEEEEELi64ENS_6half_tEfNS_4arch4Sm90ELb0ELb1ELb1ELb0ELb0ELb0ELb0ELb1ELb1ELb1ELb1ELb0EEENS1_21CollectiveEpilogueFwdINS6_IJSA_SC_SB_EEES9_SE_SG_Li384ELb0ELb1ELb1ELb0EEENS1_19SingleTileSchedulerILb0ELb1ELb1ELi192EEEEEEEEEvNT_6ParamsE,@function
        .size           _ZN7cutlass13device_kernelIN5flash11enable_sm90INS1_16FlashAttnFwdSm90INS1_25CollectiveMainloopFwdSm90ILi2EN4cute5tupleIJNS5_1CILi1EEES8_S8_EEENS6_IJNS7_ILi192EEENS7_ILi128EEENS7_ILi64EEEEEELi64ENS_6half_tEfNS_4arch4Sm90ELb0ELb1ELb1ELb0ELb0ELb0ELb0ELb1ELb1ELb1ELb1ELb0EEENS1_21CollectiveEpilogueFwdINS6_IJSA_SC_SB_EEES9_SE_SG_Li384ELb0ELb1ELb1ELb0EEENS1_19SingleTileSchedulerILb0ELb1ELb1ELi192EEEEEEEEEvNT_6ParamsE,(.L_x_84 - _ZN7cutlass13device_kernelIN5flash11enable_sm90INS1_16FlashAttnFwdSm90INS1_25CollectiveMainloopFwdSm90ILi2EN4cute5tupleIJNS5_1CILi1EEES8_S8_EEENS6_IJNS7_ILi192EEENS7_ILi128EEENS7_ILi64EEEEEELi64ENS_6half_tEfNS_4arch4Sm90ELb0ELb1ELb1ELb0ELb0ELb0ELb0ELb1ELb1ELb1ELb1ELb0EEENS1_21CollectiveEpilogueFwdINS6_IJSA_SC_SB_EEES9_SE_SG_Li384ELb0ELb1ELb1ELb0EEENS1_19SingleTileSchedulerILb0ELb1ELb1ELi192EEEEEEEEEvNT_6ParamsE)
        .other          _ZN7cutlass13device_kernelIN5flash11enable_sm90INS1_16FlashAttnFwdSm90INS1_25CollectiveMainloopFwdSm90ILi2EN4cute5tupleIJNS5_1CILi1EEES8_S8_EEENS6_IJNS7_ILi192EEENS7_ILi128EEENS7_ILi64EEEEEELi64ENS_6half_tEfNS_4arch4Sm90ELb0ELb1ELb1ELb0ELb0ELb0ELb0ELb1ELb1ELb1ELb1ELb0EEENS1_21CollectiveEpilogueFwdINS6_IJSA_SC_SB_EEES9_SE_SG_Li384ELb0ELb1ELb1ELb0EEENS1_19SingleTileSchedulerILb0ELb1ELb1ELi192EEEEEEEEEvNT_6ParamsE,@"STO_CUDA_ENTRY STV_DEFAULT"
_ZN7cutlass13device_kernelIN5flash11enable_sm90INS1_16FlashAttnFwdSm90INS1_25CollectiveMainloopFwdSm90ILi2EN4cute5tupleIJNS5_1CILi1EEES8_S8_EEENS6_IJNS7_ILi192EEENS7_ILi128EEENS7_ILi64EEEEEELi64ENS_6half_tEfNS_4arch4Sm90ELb0ELb1ELb1ELb0ELb0ELb0ELb0ELb1ELb1ELb1ELb1ELb0EEENS1_21CollectiveEpilogueFwdINS6_IJSA_SC_SB_EEES9_SE_SG_Li384ELb0ELb1ELb1ELb0EEENS1_19SingleTileSchedulerILb0ELb1ELb1ELi192EEEEEEEEEvNT_6ParamsE:
[----:B------:R-:W-:Y:S01]  /*0000*/  LDC R1, c[0x0][0x37c] ;  /* 0x0000df00ff017b82 */ /* 0x000fe20000000800 */
[----:B------:R-:W-:Y:S05]  /*0010*/  EXIT ;  /* 0x000000000000794d */ /* 0x000fea0003800000 */
.L_x_39:
        /* <DEDUP_REMOVED lines=14> */
.L_x_84:


//--------------------- .text._ZN7cutlass13device_kernelIN5flash11enable_sm90INS1_16FlashAttnFwdSm90INS1_25CollectiveMainloopFwdSm90ILi2EN4cute5tupleIJNS5_1CILi1EEES8_S8_EEENS6_IJNS7_ILi192EEENS7_ILi128EEENS7_ILi64EEEEEELi64ENS_6half_tEfNS_4arch4Sm90ELb0ELb1ELb1ELb1ELb0ELb0ELb0ELb1ELb1ELb1ELb1ELb0EEENS1_21CollectiveEpilogueFwdINS6_IJSA_SC_SB_EEES9_SE_SG_Li384ELb1ELb1ELb1ELb0EEENS1_36VarlenDynamicPersistentTileSchedulerILi192ELi128ELi384ELi128ELb1ELb1ELb1ELb1ELb0ELb1EEEEEEEEEvNT_6ParamsE --------------------------
	.section	.text._ZN7cutlass13device_kernelIN5flash11enable_sm90INS1_16FlashAttnFwdSm90INS1_25CollectiveMainloopFwdSm90ILi2EN4cute5tupleIJNS5_1CILi1EEES8_S8_EEENS6_IJNS7_ILi192EEENS7_ILi128EEENS7_ILi64EEEEEELi64ENS_6half_tEfNS_4arch4Sm90ELb0ELb1ELb1ELb1ELb0ELb0ELb0ELb1ELb1ELb1ELb1ELb0EEENS1_21CollectiveEpilogueFwdINS6_IJSA_SC_SB_EEES9_SE_SG_Li384ELb1ELb1ELb1ELb0EEENS1_36VarlenDynamicPersistentTileSchedulerILi192ELi128ELi384ELi128ELb1ELb1ELb1ELb1ELb0ELb1EEEEEEEEEvNT_6ParamsE,"ax",@progbits
	.align	128
.text._ZN7cutlass13device_kernelIN5flash11enable_sm90INS1_16FlashAttnFwdSm90INS1_25CollectiveMainloopFwdSm90ILi2EN4cute5tupleIJNS5_1CILi1EEES8_S8_EEENS6_IJNS7_ILi192EEENS7_ILi128EEENS7_ILi64EEEEEELi64ENS_6half_tEfNS_4arch4Sm90ELb0ELb1ELb1ELb1ELb0ELb0ELb0ELb1ELb1ELb1ELb1ELb0EEENS1_21CollectiveEpilogueFwdINS6_IJSA_SC_SB_EEES9_SE_SG_Li384ELb1ELb1ELb1ELb0EEENS1_36VarlenDynamicPersistentTileSchedulerILi192ELi128ELi384ELi128ELb1ELb1ELb1ELb1ELb0ELb1EEEEEEEEEvNT_6ParamsE:
        .type           _ZN7cutlass13device_kernelIN5flash11enable_sm90INS1_16FlashAttnFwdSm90INS1_25CollectiveMainloopFwdSm90ILi2EN4cute5tupleIJNS5_1CILi1EEES8_S8_EEENS6_IJNS7_ILi192EEENS7_ILi128EEENS7_ILi64EEEEEELi64ENS_6half_tEfNS_4arch4Sm90ELb0ELb1ELb1ELb1ELb0ELb0ELb0ELb1ELb1ELb1ELb1ELb0EEENS1_21CollectiveEpilogueFwdINS6_IJSA_SC_SB_EEES9_SE_SG_Li384ELb1ELb1ELb1ELb0EEENS1_36VarlenDynamicPersistentTileSchedulerILi192ELi128ELi384ELi128ELb1ELb1ELb1ELb1ELb0ELb1EEEEEEEEEvNT_6ParamsE,@function
        .size           _ZN7cutlass13device_kernelIN5flash11enable_sm90INS1_16FlashAttnFwdSm90INS1_25CollectiveMainloopFwdSm90ILi2EN4cute5tupleIJNS5_1CILi1EEES8_S8_EEENS6_IJNS7_ILi192EEENS7_ILi128EEENS7_ILi64EEEEEELi64ENS_6half_tEfNS_4arch4Sm90ELb0ELb1ELb1ELb1ELb0ELb0ELb0ELb1ELb1ELb1ELb1ELb0EEENS1_21CollectiveEpilogueFwdINS6_IJSA_SC_SB_EEES9_SE_SG_Li384ELb1ELb1ELb1ELb0EEENS1_36VarlenDynamicPersistentTileSchedulerILi192ELi128ELi384ELi128ELb1ELb1ELb1ELb1ELb0ELb1EEEEEEEEEvNT_6ParamsE,(.L_x_85 - _ZN7cutlass13device_kernelIN5flash11enable_sm90INS1_16FlashAttnFwdSm90INS1_25CollectiveMainloopFwdSm90ILi2EN4cute5tupleIJNS5_1CILi1EEES8_S8_EEENS6_IJNS7_ILi192EEENS7_ILi128EEENS7_ILi64EEEEEELi64ENS_6half_tEfNS_4arch4Sm90ELb0ELb1ELb1ELb1ELb0ELb0ELb0ELb1ELb1ELb1ELb1ELb0EEENS1_21CollectiveEpilogueFwdINS6_IJSA_SC_SB_EEES9_SE_SG_Li384ELb1ELb1ELb1ELb0EEENS1_36VarlenDynamicPersistentTileSchedulerILi192ELi128ELi384ELi128ELb1ELb1ELb1ELb1ELb0ELb1EEEEEEEEEvNT_6ParamsE)
        .other          _ZN7cutlass13device_kernelIN5flash11enable_sm90INS1_16FlashAttnFwdSm90INS1_25CollectiveMainloopFwdSm90ILi2EN4cute5tupleIJNS5_1CILi1EEES8_S8_EEENS6_IJNS7_ILi192EEENS7_ILi128EEENS7_ILi64EEEEEELi64ENS_6half_tEfNS_4arch4Sm90ELb0ELb1ELb1ELb1ELb0ELb0ELb0ELb1ELb1ELb1ELb1ELb0EEENS1_21CollectiveEpilogueFwdINS6_IJSA_SC_SB_EEES9_SE_SG_Li384ELb1ELb1ELb1ELb0EEENS1_36VarlenDynamicPersistentTileSchedulerILi192ELi128ELi384ELi128ELb1ELb1ELb1ELb1ELb0ELb1EEEEEEEEEvNT_6ParamsE,@"STO_CUDA_ENTRY STV_DEFAULT"
_ZN7cutlass13device_kernelIN5flash11enable_sm90INS1_16FlashAttnFwdSm90INS1_25CollectiveMainloopFwdSm90ILi2EN4cute5tupleIJNS5_1CILi1EEES8_S8_EEENS6_IJNS7_ILi192EEENS7_ILi128EEENS7_ILi64EEEEEELi64ENS_6half_tEfNS_4arch4Sm90ELb0ELb1ELb1ELb1ELb0ELb0ELb0ELb1ELb1ELb1ELb1ELb0EEENS1_21CollectiveEpilogueFwdINS6_IJSA_SC_SB_EEES9_SE_SG_Li384ELb1ELb1ELb1ELb0EEENS1_36VarlenDynamicPersistentTileSchedulerILi192ELi128ELi384ELi128ELb1ELb1ELb1ELb1ELb0ELb1EEEEEEEEEvNT_6ParamsE:
[----:B------:R-:W-:Y:S01]  /*0000*/  LDC R1, c[0x0][0x37c] ;  /* 0x0000df00ff017b82 */ /* 0x000fe20000000800 */
[----:B------:R-:W-:Y:S05]  /*0010*/  EXIT ;  /* 0x000000000000794d */ /* 0x000fea0003800000 */
.L_x_40:
        /* <DEDUP_REMOVED lines=14> */
.L_x_85:


//--------------------- .text._ZN7cutlass13device_kernelIN5flash11enable_sm90INS1_16FlashAttnFwdSm90INS1_25CollectiveMainloopFwdSm90ILi2EN4cute5tupleIJNS5_1CILi1EEES8_S8_EEENS6_IJNS7_ILi192EEENS7_ILi128EEENS7_ILi64EEEEEELi64ENS_6half_tEfNS_4arch4Sm90ELb0ELb1ELb1ELb1ELb0ELb1ELb0ELb1ELb1ELb1ELb1ELb0EEENS1_21CollectiveEpilogueFwdINS6_IJSA_SC_SB_EEES9_SE_SG_Li384ELb1ELb1ELb1ELb0EEENS1_36VarlenDynamicPersistentTileSchedulerILi192ELi128ELi384ELi128ELb1ELb1ELb1ELb1ELb0ELb1EEEEEEEEEvNT_6ParamsE --------------------------
	.section	.text._ZN7cutlass13device_kernelIN5flash11enable_sm90INS1_16FlashAttnFwdSm90INS1_25CollectiveMainloopFwdSm90ILi2EN4cute5tupleIJNS5_1CILi1EEES8_S8_EEENS6_IJNS7_ILi192EEENS7_ILi128EEENS7_ILi64EEEEEELi64ENS_6half_tEfNS_4arch4Sm90ELb0ELb1ELb1ELb1ELb0ELb1ELb0ELb1ELb1ELb1ELb1ELb0EEENS1_21CollectiveEpilogueFwdINS6_IJSA_SC_SB_EEES9_SE_SG_Li384ELb1ELb1ELb1ELb0EEENS1_36VarlenDynamicPersistentTileSchedulerILi192ELi128ELi384ELi128ELb1ELb1ELb1ELb1ELb0ELb1EEEEEEEEEvNT_6ParamsE,"ax",@progbits
	.align	128
.text._ZN7cutlass13device_kernelIN5flash11enable_sm90INS1_16FlashAttnFwdSm90INS1_25CollectiveMainloopFwdSm90ILi2EN4cute5tupleIJNS5_1CILi1EEES8_S8_EEENS6_IJNS7_ILi192EEENS7_ILi128EEENS7_ILi64EEEEEELi64ENS_6half_tEfNS_4arch4Sm90ELb0ELb1ELb1ELb1ELb0ELb1ELb0ELb1ELb1ELb1ELb1ELb0EEENS1_21CollectiveEpilogueFwdINS6_IJSA_SC_SB_EEES9_SE_SG_Li384ELb1ELb1ELb1ELb0EEENS1_36VarlenDynamicPersistentTileSchedulerILi192ELi128ELi384ELi128ELb1ELb1ELb1ELb1ELb0ELb1EEEEEEEEEvNT_6ParamsE:
        .type           _ZN7cutlass13device_kernelIN5flash11enable_sm90INS1_16FlashAttnFwdSm90INS1_25CollectiveMainloopFwdSm90ILi2EN4cute5tupleIJNS5_1CILi1EEES8_S8_EEENS6_IJNS7_ILi192EEENS7_ILi128EEENS7_ILi64EEEEEELi64ENS_6half_tEfNS_4arch4Sm90ELb0ELb1ELb1ELb1ELb0ELb1ELb0ELb1ELb1ELb1ELb1ELb0EEENS1_21CollectiveEpilogueFwdINS6_IJSA_SC_SB_EEES9_SE_SG_Li384ELb1ELb1ELb1ELb0EEENS1_36VarlenDynamicPersistentTileSchedulerILi192ELi128ELi384ELi128ELb1ELb1ELb1ELb1ELb0ELb1EEEEEEEEEvNT_6ParamsE,@function
        .size           _ZN7cutlass13device_kernelIN5flash11enable_sm90INS1_16FlashAttnFwdSm90INS1_25CollectiveMainloopFwdSm90ILi2EN4cute5tupleIJNS5_1CILi1EEES8_S8_EEENS6_IJNS7_ILi192EEENS7_ILi128EEENS7_ILi64EEEEEELi64ENS_6half_tEfNS_4arch4Sm90ELb0ELb1ELb1ELb1ELb0ELb1ELb0ELb1ELb1ELb1ELb1ELb0EEENS1_21CollectiveEpilogueFwdINS6_IJSA_SC_SB_EEES9_SE_SG_Li384ELb1ELb1ELb1ELb0EEENS1_36VarlenDynamicPersistentTileSchedulerILi192ELi128ELi384ELi128ELb1ELb1ELb1ELb1ELb0ELb1EEEEEEEEEvNT_6ParamsE,(.L_x_86 - _ZN7cutlass13device_kernelIN5flash11enable_sm90INS1_16FlashAttnFwdSm90INS1_25CollectiveMainloopFwdSm90ILi2EN4cute5tupleIJNS5_1CILi1EEES8_S8_EEENS6_IJNS7_ILi192EEENS7_ILi128EEENS7_ILi64EEEEEELi64ENS_6half_tEfNS_4arch4Sm90ELb0ELb1ELb1ELb1ELb0ELb1ELb0ELb1ELb1ELb1ELb1ELb0EEENS1_21CollectiveEpilogueFwdINS6_IJSA_SC_SB_EEES9_SE_SG_Li384ELb1ELb1ELb1ELb0EEENS1_36VarlenDynamicPersistentTileSchedulerILi192ELi128ELi384ELi128ELb1ELb1ELb1ELb1ELb0ELb1EEEEEEEEEvNT_6ParamsE)
        .other          _ZN7cutlass13device_kernelIN5flash11enable_sm90INS1_16FlashAttnFwdSm90INS1_25CollectiveMainloopFwdSm90ILi2EN4cute5tupleIJNS5_1CILi1EEES8_S8_EEENS6_IJNS7_ILi192EEENS7_ILi128EEENS7_ILi64EEEEEELi64ENS_6half_tEfNS_4arch4Sm90ELb0ELb1ELb1ELb1ELb0ELb1ELb0ELb1ELb1ELb1ELb1ELb0EEENS1_21CollectiveEpilogueFwdINS6_IJSA_SC_SB_EEES9_SE_SG_Li384ELb1ELb1ELb1ELb0EEENS1_36VarlenDynamicPersistentTileSchedulerILi192ELi128ELi384ELi128ELb1ELb1ELb1ELb1ELb0ELb1EEEEEEEEEvNT_6ParamsE,@"STO_CUDA_ENTRY STV_DEFAULT"
_ZN7cutlass13device_kernelIN5flash11enable_sm90INS1_16FlashAttnFwdSm90INS1_25CollectiveMainloopFwdSm90ILi2EN4cute5tupleIJNS5_1CILi1EEES8_S8_EEENS6_IJNS7_ILi192EEENS7_ILi128EEENS7_ILi64EEEEEELi64ENS_6half_tEfNS_4arch4Sm90ELb0ELb1ELb1ELb1ELb0ELb1ELb0ELb1ELb1ELb1ELb1ELb0EEENS1_21CollectiveEpilogueFwdINS6_IJSA_SC_SB_EEES9_SE_SG_Li384ELb1ELb1ELb1ELb0EEENS1_36VarlenDynamicPersistentTileSchedulerILi192ELi128ELi384ELi128ELb1ELb1ELb1ELb1ELb0ELb1EEEEEEEEEvNT_6ParamsE:
[----:B------:R-:W-:Y:S01]  /*0000*/  LDC R1, c[0x0][0x37c] ;  /* 0x0000df00ff017b82 */ /* 0x000fe20000000800 */
[----:B------:R-:W-:Y:S05]  /*0010*/  EXIT ;  /* 0x000000000000794d */ /* 0x000fea0003800000 */
.L_x_41:
        /* <DEDUP_REMOVED lines=14> */
.L_x_86:


//--------------------- .text._ZN7cutlass13device_kernelIN5flash11enable_sm90INS1_16FlashAttnFwdSm90INS1_25CollectiveMainloopFwdSm90ILi2EN4cute5tupleIJNS5_1CILi1EEES8_S8_EEENS6_IJNS7_ILi192EEENS7_ILi128EEENS7_ILi64EEEEEELi64ENS_6half_tEfNS_4arch4Sm90ELb1ELb0ELb1ELb0ELb0ELb0ELb0ELb1ELb1ELb1ELb1ELb0EEENS1_21CollectiveEpilogueFwdINS6_IJSA_SC_SB_EEES9_SE_SG_Li384ELb0ELb1ELb1ELb0EEENS1_19SingleTileSchedulerILb0ELb1ELb1ELi192EEEEEEEEEvNT_6ParamsE --------------------------
	.section	.text._ZN7cutlass13device_kernelIN5flash11enable_sm90INS1_16FlashAttnFwdSm90INS1_25CollectiveMainloopFwdSm90ILi2EN4cute5tupleIJNS5_1CILi1EEES8_S8_EEENS6_IJNS7_ILi192EEENS7_ILi128EEENS7_ILi64EEEEEELi64ENS_6half_tEfNS_4arch4Sm90ELb1ELb0ELb1ELb0ELb0ELb0ELb0ELb1ELb1ELb1ELb1ELb0EEENS1_21CollectiveEpilogueFwdINS6_IJSA_SC_SB_EEES9_SE_SG_Li384ELb0ELb1ELb1ELb0EEENS1_19SingleTileSchedulerILb0ELb1ELb1ELi192EEEEEEEEEvNT_6ParamsE,"ax",@progbits
	.align	128
.text._ZN7cutlass13device_kernelIN5flash11enable_sm90INS1_16FlashAttnFwdSm90INS1_25CollectiveMainloopFwdSm90ILi2EN4cute5tupleIJNS5_1CILi1EEES8_S8_EEENS6_IJNS7_ILi192EEENS7_ILi128EEENS7_ILi64EEEEEELi64ENS_6half_tEfNS_4arch4Sm90ELb1ELb0ELb1ELb0ELb0ELb0ELb0ELb1ELb1ELb1ELb1ELb0EEENS1_21CollectiveEpilogueFwdINS6_IJSA_SC_SB_EEES9_SE_SG_Li384ELb0ELb1ELb1ELb0EEENS1_19SingleTileSchedulerILb0ELb1ELb1ELi192EEEEEEEEEvNT_6ParamsE:
        .type           _ZN7cutlass13device_kernelIN5flash11enable_sm90INS1_16FlashAttnFwdSm90INS1_25CollectiveMainloopFwdSm90ILi2EN4cute5tupleIJNS5_1CILi1EEES8_S8_EEENS6_IJNS7_ILi192EEENS7_ILi128EEENS7_ILi64EEEEEELi64ENS_6half_tEfNS_4arch4Sm90ELb1ELb0ELb1ELb0ELb0ELb0ELb0ELb1ELb1ELb1ELb1ELb0EEENS1_21CollectiveEpilogueFwdINS6_IJSA_SC_SB_EEES9_SE_SG_Li384ELb0ELb1ELb1ELb0EEENS1_19SingleTileSchedulerILb0ELb1ELb1ELi192EEEEEEEEEvNT_6ParamsE,@function
        .size           _ZN7cutlass13device_kernelIN5flash11enable_sm90INS1_16FlashAttnFwdSm90INS1_25CollectiveMainloopFwdSm90ILi2EN4cute5tupleIJNS5_1CILi1EEES8_S8_EEENS6_IJNS7_ILi192EEENS7_ILi128EEENS7_ILi64EEEEEELi64ENS_6half_tEfNS_4arch4Sm90ELb1ELb0ELb1ELb0ELb0ELb0ELb0ELb1ELb1ELb1ELb1ELb0EEENS1_21CollectiveEpilogueFwdINS6_IJSA_SC_SB_EEES9_SE_SG_Li384ELb0ELb1ELb1ELb0EEENS1_19SingleTileSchedulerILb0ELb1ELb1ELi192EEEEEEEEEvNT_6ParamsE,(.L_x_87 - _ZN7cutlass13device_kernelIN5flash11enable_sm90INS1_16FlashAttnFwdSm90INS1_25CollectiveMainloopFwdSm90ILi2EN4cute5tupleIJNS5_1CILi1EEES8_S8_EEENS6_IJNS7_ILi192EEENS7_ILi128EEENS7_ILi64EEEEEELi64ENS_6half_tEfNS_4arch4Sm90ELb1ELb0ELb1ELb0ELb0ELb0ELb0ELb1ELb1ELb1ELb1ELb0EEENS1_21CollectiveEpilogueFwdINS6_IJSA_SC_SB_EEES9_SE_SG_Li384ELb0ELb1ELb1ELb0EEENS1_19SingleTileSchedulerILb0ELb1ELb1ELi192EEEEEEEEEvNT_6ParamsE)
        .other          _ZN7cutlass13device_kernelIN5flash11enable_sm90INS1_16FlashAttnFwdSm90INS1_25CollectiveMainloopFwdSm90ILi2EN4cute5tupleIJNS5_1CILi1EEES8_S8_EEENS6_IJNS7_ILi192EEENS7_ILi128EEENS7_ILi64EEEEEELi64ENS_6half_tEfNS_4arch4Sm90ELb1ELb0ELb1ELb0ELb0ELb0ELb0ELb1ELb1ELb1ELb1ELb0EEENS1_21CollectiveEpilogueFwdINS6_IJSA_SC_SB_EEES9_SE_SG_Li384ELb0ELb1ELb1ELb0EEENS1_19SingleTileSchedulerILb0ELb1ELb1ELi192EEEEEEEEEvNT_6ParamsE,@"STO_CUDA_ENTRY STV_DEFAULT"
_ZN7cutlass13device_kernelIN5flash11enable_sm90INS1_16FlashAttnFwdSm90INS1_25CollectiveMainloopFwdSm90ILi2EN4cute5tupleIJNS5_1CILi1EEES8_S8_EEENS6_IJNS7_ILi192EEENS7_ILi128EEENS7_ILi64EEEEEELi64ENS_6half_tEfNS_4arch4Sm90ELb1ELb0ELb1ELb0ELb0ELb0ELb0ELb1ELb1ELb1ELb1ELb0EEENS1_21CollectiveEpilogueFwdINS6_IJSA_SC_SB_EEES9_SE_SG_Li384ELb0ELb1ELb1ELb0EEENS1_19SingleTileSchedulerILb0ELb1ELb1ELi192EEEEEEEEEvNT_6ParamsE:
[----:B------:R-:W-:Y:S01]  /*0000*/  LDC R1, c[0x0][0x37c] ;  /* 0x0000df00ff017b82 */ /* 0x000fe20000000800 */
[----:B------:R-:W-:Y:S05]  /*0010*/  EXIT ;  /* 0x000000000000794d */ /* 0x000fea0003800000 */
.L_x_42:
        /* <DEDUP_REMOVED lines=14> */
.L_x_87:


//--------------------- .text._ZN7cutlass13device_kernelIN5flash11enable_sm90INS1_16FlashAttnFwdSm90INS1_25CollectiveMainloopFwdSm90ILi2EN4cute5tupleIJNS5_1CILi1EEES8_S8_EEENS6_IJNS7_ILi192EEENS7_ILi128EEENS7_ILi64EEEEEELi64ENS_6half_tEfNS_4arch4Sm90ELb1ELb0ELb1ELb1ELb0ELb0ELb0ELb1ELb1ELb1ELb1ELb0EEENS1_21CollectiveEpilogueFwdINS6_IJSA_SC_SB_EEES9_SE_SG_Li384ELb1ELb1ELb1ELb0EEENS1_36VarlenDynamicPersistentTileSchedulerILi192ELi128ELi384ELi128ELb1ELb1ELb1ELb1ELb1ELb1EEEEEEEEEvNT_6ParamsE --------------------------
	.section	.text._ZN7cutlass13device_kernelIN5flash11enable_sm90INS1_16FlashAttnFwdSm90INS1_25CollectiveMainloopFwdSm90ILi2EN4cute5tupleIJNS5_1CILi1EEES8_S8_EEENS6_IJNS7_ILi192EEENS7_ILi128EEENS7_ILi64EEEEEELi64ENS_6half_tEfNS_4arch4Sm90ELb1ELb0ELb1ELb1ELb0ELb0ELb0ELb1ELb1ELb1ELb1ELb0EEENS1_21CollectiveEpilogueFwdINS6_IJSA_SC_SB_EEES9_SE_SG_Li384ELb1ELb1ELb1ELb0EEENS1_36VarlenDynamicPersistentTileSchedulerILi192ELi128ELi384ELi128ELb1ELb1ELb1ELb1ELb1ELb1EEEEEEEEEvNT_6ParamsE,"ax",@progbits
	.align	128
.text._ZN7cutlass13device_kernelIN5flash11enable_sm90INS1_16FlashAttnFwdSm90INS1_25CollectiveMainloopFwdSm90ILi2EN4cute5tupleIJNS5_1CILi1EEES8_S8_EEENS6_IJNS7_ILi192EEENS7_ILi128EEENS7_ILi64EEEEEELi64ENS_6half_tEfNS_4arch4Sm90ELb1ELb0ELb1ELb1ELb0ELb0ELb0ELb1ELb1ELb1ELb1ELb0EEENS1_21CollectiveEpilogueFwdINS6_IJSA_SC_SB_EEES9_SE_SG_Li384ELb1ELb1ELb1ELb0EEENS1_36VarlenDynamicPersistentTileSchedulerILi192ELi128ELi384ELi128ELb1ELb1ELb1ELb1ELb1ELb1EEEEEEEEEvNT_6ParamsE:
        .type           _ZN7cutlass13device_kernelIN5flash11enable_sm90INS1_16FlashAttnFwdSm90INS1_25CollectiveMainloopFwdSm90ILi2EN4cute5tupleIJNS5_1CILi1EEES8_S8_EEENS6_IJNS7_ILi192EEENS7_ILi128EEENS7_ILi64EEEEEELi64ENS_6half_tEfNS_4arch4Sm90ELb1ELb0ELb1ELb1ELb0ELb0ELb0ELb1ELb1ELb1ELb1ELb0EEENS1_21CollectiveEpilogueFwdINS6_IJSA_SC_SB_EEES9_SE_SG_Li384ELb1ELb1ELb1ELb0EEENS1_36VarlenDynamicPersistentTileSchedulerILi192ELi128ELi384ELi128ELb1ELb1ELb1ELb1ELb1ELb1EEEEEEEEEvNT_6ParamsE,@function
        .size           _ZN7cutlass13device_kernelIN5flash11enable_sm90INS1_16FlashAttnFwdSm90INS1_25CollectiveMainloopFwdSm90ILi2EN4cute5tupleIJNS5_1CILi1EEES8_S8_EEENS6_IJNS7_ILi192EEENS7_ILi128EEENS7_ILi64EEEEEELi64ENS_6half_tEfNS_4arch4Sm90ELb1ELb0ELb1ELb1ELb0ELb0ELb0ELb1ELb1ELb1ELb1ELb0EEENS1_21CollectiveEpilogueFwdINS6_IJSA_SC_SB_EEES9_SE_SG_Li384ELb1ELb1ELb1ELb0EEENS1_36VarlenDynamicPersistentTileSchedulerILi192ELi128ELi384ELi128ELb1ELb1ELb1ELb1ELb1ELb1EEEEEEEEEvNT_6ParamsE,(.L_x_88 - _ZN7cutlass13device_kernelIN5flash11enable_sm90INS1_16FlashAttnFwdSm90INS1_25CollectiveMainloopFwdSm90ILi2EN4cute5tupleIJNS5_1CILi1EEES8_S8_EEENS6_IJNS7_ILi192EEENS7_ILi128EEENS7_ILi64EEEEEELi64ENS_6half_tEfNS_4arch4Sm90ELb1ELb0ELb1ELb1ELb0ELb0ELb0ELb1ELb1ELb1ELb1ELb0EEENS1_21CollectiveEpilogueFwdINS6_IJSA_SC_SB_EEES9_SE_SG_Li384ELb1ELb1ELb1ELb0EEENS1_36VarlenDynamicPersistentTileSchedulerILi192ELi128ELi384ELi128ELb1ELb1ELb1ELb1ELb1ELb1EEEEEEEEEvNT_6ParamsE)
        .other          _ZN7cutlass13device_kernelIN5flash11enable_sm90INS1_16FlashAttnFwdSm90INS1_25CollectiveMainloopFwdSm90ILi2EN4cute5tupleIJNS5_1CILi1EEES8_S8_EEENS6_IJNS7_ILi192EEENS7_ILi128EEENS7_ILi64EEEEEELi64ENS_6half_tEfNS_4arch4Sm90ELb1ELb0ELb1ELb1ELb0ELb0ELb0ELb1ELb1ELb1ELb1ELb0EEENS1_21CollectiveEpilogueFwdINS6_IJSA_SC_SB_EEES9_SE_SG_Li384ELb1ELb1ELb1ELb0EEENS1_36VarlenDynamicPersistentTileSchedulerILi192ELi128ELi384ELi128ELb1ELb1ELb1ELb1ELb1ELb1EEEEEEEEEvNT_6ParamsE,@"STO_CUDA_ENTRY STV_DEFAULT"
_ZN7cutlass13device_kernelIN5flash11enable_sm90INS1_16FlashAttnFwdSm90INS1_25CollectiveMainloopFwdSm90ILi2EN4cute5tupleIJNS5_1CILi1EEES8_S8_EEENS6_IJNS7_ILi192EEENS7_ILi128EEENS7_ILi64EEEEEELi64ENS_6half_tEfNS_4arch4Sm90ELb1ELb0ELb1ELb1ELb0ELb0ELb0ELb1ELb1ELb1ELb1ELb0EEENS1_21CollectiveEpilogueFwdINS6_IJSA_SC_SB_EEES9_SE_SG_Li384ELb1ELb1ELb1ELb0EEENS1_36VarlenDynamicPersistentTileSchedulerILi192ELi128ELi384ELi128ELb1ELb1ELb1ELb1ELb1ELb1EEEEEEEEEvNT_6ParamsE:
[----:B------:R-:W-:Y:S01]  /*0000*/  LDC R1, c[0x0][0x37c] ;  /* 0x0000df00ff017b82 */ /* 0x000fe20000000800 */
[----:B------:R-:W-:Y:S05]  /*0010*/  EXIT ;  /* 0x000000000000794d */ /* 0x000fea0003800000 */
.L_x_43:
        /* <DEDUP_REMOVED lines=14> */
.L_x_88:


//--------------------- .text._ZN7cutlass13device_kernelIN5flash11enable_sm90INS1_16FlashAttnFwdSm90INS1_25CollectiveMainloopFwdSm90ILi2EN4cute5tupleIJNS5_1CILi1EEES8_S8_EEENS6_IJNS7_ILi192EEENS7_ILi128EEENS7_ILi64EEEEEELi64ENS_6half_tEfNS_4arch4Sm90ELb1ELb0ELb1ELb1ELb0ELb1ELb0ELb1ELb1ELb1ELb1ELb0EEENS1_21CollectiveEpilogueFwdINS6_IJSA_SC_SB_EEES9_SE_SG_Li384ELb1ELb1ELb1ELb0EEENS1_36VarlenDynamicPersistentTileSchedulerILi192ELi128ELi384ELi128ELb1ELb1ELb1ELb1ELb1ELb1EEEEEEEEEvNT_6ParamsE --------------------------
	.section	.text._ZN7cutlass13device_kernelIN5flash11enable_sm90INS1_16FlashAttnFwdSm90INS1_25CollectiveMainloopFwdSm90ILi2EN4cute5tupleIJNS5_1CILi1EEES8_S8_EEENS6_IJNS7_ILi192EEENS7_ILi128EEENS7_ILi64EEEEEELi64ENS_6half_tEfNS_4arch4Sm90ELb1ELb0ELb1ELb1ELb0ELb1ELb0ELb1ELb1ELb1ELb1ELb0EEENS1_21CollectiveEpilogueFwdINS6_IJSA_SC_SB_EEES9_SE_SG_Li384ELb1ELb1ELb1ELb0EEENS1_36VarlenDynamicPersistentTileSchedulerILi192ELi128ELi384ELi128ELb1ELb1ELb1ELb1ELb1ELb1EEEEEEEEEvNT_6ParamsE,"ax",@progbits
	.align	128
.text._ZN7cutlass13device_kernelIN5flash11enable_sm90INS1_16FlashAttnFwdSm90INS1_25CollectiveMainloopFwdSm90ILi2EN4cute5tupleIJNS5_1CILi1EEES8_S8_EEENS6_IJNS7_ILi192EEENS7_ILi128EEENS7_ILi64EEEEEELi64ENS_6half_tEfNS_4arch4Sm90ELb1ELb0ELb1ELb1ELb0ELb1ELb0ELb1ELb1ELb1ELb1ELb0EEENS1_21CollectiveEpilogueFwdINS6_IJSA_SC_SB_EEES9_SE_SG_Li384ELb1ELb1ELb1ELb0EEENS1_36VarlenDynamicPersistentTileSchedulerILi192ELi128ELi384ELi128ELb1ELb1ELb1ELb1ELb1ELb1EEEEEEEEEvNT_6ParamsE:
        .type           _ZN7cutlass13device_kernelIN5flash11enable_sm90INS1_16FlashAttnFwdSm90INS1_25CollectiveMainloopFwdSm90ILi2EN4cute5tupleIJNS5_1CILi1EEES8_S8_EEENS6_IJNS7_ILi192EEENS7_ILi128EEENS7_ILi64EEEEEELi64ENS_6half_tEfNS_4arch4Sm90ELb1ELb0ELb1ELb1ELb0ELb1ELb0ELb1ELb1ELb1ELb1ELb0EEENS1_21CollectiveEpilogueFwdINS6_IJSA_SC_SB_EEES9_SE_SG_Li384ELb1ELb1ELb1ELb0EEENS1_36VarlenDynamicPersistentTileSchedulerILi192ELi128ELi384ELi128ELb1ELb1ELb1ELb1ELb1ELb1EEEEEEEEEvNT_6ParamsE,@function
        .size           _ZN7cutlass13device_kernelIN5flash11enable_sm90INS1_16FlashAttnFwdSm90INS1_25CollectiveMainloopFwdSm90ILi2EN4cute5tupleIJNS5_1CILi1EEES8_S8_EEENS6_IJNS7_ILi192EEENS7_ILi128EEENS7_ILi64EEEEEELi64ENS_6half_tEfNS_4arch4Sm90ELb1ELb0ELb1ELb1ELb0ELb1ELb0ELb1ELb1ELb1ELb1ELb0EEENS1_21CollectiveEpilogueFwdINS6_IJSA_SC_SB_EEES9_SE_SG_Li384ELb1ELb1ELb1ELb0EEENS1_36VarlenDynamicPersistentTileSchedulerILi192ELi128ELi384ELi128ELb1ELb1ELb1ELb1ELb1ELb1EEEEEEEEEvNT_6ParamsE,(.L_x_89 - _ZN7cutlass13device_kernelIN5flash11enable_sm90INS1_16FlashAttnFwdSm90INS1_25CollectiveMainloopFwdSm90ILi2EN4cute5tupleIJNS5_1CILi1EEES8_S8_EEENS6_IJNS7_ILi192EEENS7_ILi128EEENS7_ILi64EEEEEELi64ENS_6half_tEfNS_4arch4Sm90ELb1ELb0ELb1ELb1ELb0ELb1ELb0ELb1ELb1ELb1ELb1ELb0EEENS1_21CollectiveEpilogueFwdINS6_IJSA_SC_SB_EEES9_SE_SG_Li384ELb1ELb1ELb1ELb0EEENS1_36VarlenDynamicPersistentTileSchedulerILi192ELi128ELi384ELi128ELb1ELb1ELb1ELb1ELb1ELb1EEEEEEEEEvNT_6ParamsE)
        .other          _ZN7cutlass13device_kernelIN5flash11enable_sm90INS1_16FlashAttnFwdSm90INS1_25CollectiveMainloopFwdSm90ILi2EN4cute5tupleIJNS5_1CILi1EEES8_S8_EEENS6_IJNS7_ILi192EEENS7_ILi128EEENS7_ILi64EEEEEELi64ENS_6half_tEfNS_4arch4Sm90ELb1ELb0ELb1ELb1ELb0ELb1ELb0ELb1ELb1ELb1ELb1ELb0EEENS1_21CollectiveEpilogueFwdINS6_IJSA_SC_SB_EEES9_SE_SG_Li384ELb1ELb1ELb1ELb0EEENS1_36VarlenDynamicPersistentTileSchedulerILi192ELi128ELi384ELi128ELb1ELb1ELb1ELb1ELb1ELb1EEEEEEEEEvNT_6ParamsE,@"STO_CUDA_ENTRY STV_DEFAULT"
_ZN7cutlass13device_kernelIN5flash11enable_sm90INS1_16FlashAttnFwdSm90INS1_25CollectiveMainloopFwdSm90ILi2EN4cute5tupleIJNS5_1CILi1EEES8_S8_EEENS6_IJNS7_ILi192EEENS7_ILi128EEENS7_ILi64EEEEEELi64ENS_6half_tEfNS_4arch4Sm90ELb1ELb0ELb1ELb1ELb0ELb1ELb0ELb1ELb1ELb1ELb1ELb0EEENS1_21CollectiveEpilogueFwdINS6_IJSA_SC_SB_EEES9_SE_SG_Li384ELb1ELb1ELb1ELb0EEENS1_36VarlenDynamicPersistentTileSchedulerILi192ELi128ELi384ELi128ELb1ELb1ELb1ELb1ELb1ELb1EEEEEEEEEvNT_6ParamsE:
[----:B------:R-:W-:Y:S01]  /*0000*/  LDC R1, c[0x0][0x37c] ;  /* 0x0000df00ff017b82 */ /* 0x000fe20000000800 */
[----:B------:R-:W-:Y:S05]  /*0010*/  EXIT ;  /* 0x000000000000794d */ /* 0x000fea0003800000 */
.L_x_44:
        /* <DEDUP_REMOVED lines=14> */
.L_x_89:


//--------------------- .nv.shared.reserved.0     --------------------------
	.section	.nv.shared.reserved.0,"aw",@nobits
	.weak		__nv_reservedSMEM_offset_0_alias
	.size		__nv_reservedSMEM_offset_0_alias, 0, 64
	.other		__nv_reservedSMEM_offset_0_alias,@"STO_CUDA_RESERVED_SHARED STV_DEFAULT"
__nv_reservedSMEM_offset_0_alias:
	.zero		0
	.zero		64


//--------------------- .nv.global                --------------------------
	.section	.nv.global,"aw",@nobits
.nv.global:
	.type		_ZN80_INTERNAL_c2746a16_44_flash_fwd_hdimall_fp16_split_softcap_sm90_cu_49158569_37804cute1_E,@object
	.size		_ZN80_INTERNAL_c2746a16_44_flash_fwd_hdimall_fp16_split_softcap_sm90_cu_49158569_37804cute1_E,(_ZN80_INTERNAL_c2746a16_44_flash_fwd_hdimall_fp16_split_softcap_sm90_cu_49158569_37804cuda3std3__45__cpo6cbeginE - _ZN80_INTERNAL_c2746a16_44_flash_fwd_hdimall_fp16_split_softcap_sm90_cu_49158569_37804cute1_E)
_ZN80_INTERNAL_c2746a16_44_flash_fwd_hdimall_fp16_split_softcap_sm90_cu_49158569_37804cute1_E:
	.zero		1
	.type		_ZN80_INTERNAL_c2746a16_44_flash_fwd_hdimall_fp16_split_softcap_sm90_cu_49158569_37804cuda3std3__45__cpo6cbeginE,@object
	.size		_ZN80_INTERNAL_c2746a16_44_flash_fwd_hdimall_fp16_split_softcap_sm90_cu_49158569_37804cuda3std3__45__cpo6cbeginE,(_ZN80_INTERNAL_c2746a16_44_flash_fwd_hdimall_fp16_split_softcap_sm90_cu_49158569_37804cuda3std3__48in_placeE - _ZN80_INTERNAL_c2746a16_44_flash_fwd_hdimall_fp16_split_softcap_sm90_cu_49158569_37804cuda3std3__45__cpo6cbeginE)
_ZN80_INTERNAL_c2746a16_44_flash_fwd_hdimall_fp16_split_softcap_sm90_cu_49158569_37804cuda3std3__45__cpo6cbeginE:
	.zero		1
	.type		_ZN80_INTERNAL_c2746a16_44_flash_fwd_hdimall_fp16_split_softcap_sm90_cu_49158569_37804cuda3std3__48in_placeE,@object
	.size		_ZN80_INTERNAL_c2746a16_44_flash_fwd_hdimall_fp16_split_softcap_sm90_cu_49158569_37804cuda3std3__48in_placeE,(_ZN80_INTERNAL_c2746a16_44_flash_fwd_hdimall_fp16_split_softcap_sm90_cu_49158569_37804cuda3std6ranges3__45__cpo9iter_moveE - _ZN80_INTERNAL_c2746a16_44_flash_fwd_hdimall_fp16_split_softcap_sm90_cu_49158569_37804cuda3std3__48in_placeE)
_ZN80_INTERNAL_c2746a16_44_flash_fwd_hdimall_fp16_split_softcap_sm90_cu_49158569_37804cuda3std3__48in_placeE:
	.zero		1
	.type		_ZN80_INTERNAL_c2746a16_44_flash_fwd_hdimall_fp16_split_softcap_sm90_cu_49158569_37804cuda3std6ranges3__45__cpo9iter_moveE,@object
	.size		_ZN80_INTERNAL_c2746a16_44_flash_fwd_hdimall_fp16_split_softcap_sm90_cu_49158569_37804cuda3std6ranges3__45__cpo9iter_moveE,(_ZN80_INTERNAL_c2746a16_44_flash_fwd_hdimall_fp16_split_softcap_sm90_cu_49158569_37804cuda3std3__45__cpo5beginE - _ZN80_INTERNAL_c2746a16_44_flash_fwd_hdimall_fp16_split_softcap_sm90_cu_49158569_37804cuda3std6ranges3__45__cpo9iter_moveE)
_ZN80_INTERNAL_c2746a16_44_flash_fwd_hdimall_fp16_split_softcap_sm90_cu_49158569_37804cuda3std6ranges3__45__cpo9iter_moveE:
	.zero		1
	.type		_ZN80_INTERNAL_c2746a16_44_flash_fwd_hdimall_fp16_split_softcap_sm90_cu_49158569_37804cuda3std3__45__cpo5beginE,@object
	.size		_ZN80_INTERNAL_c2746a16_44_flash_fwd_hdimall_fp16_split_softcap_sm90_cu_49158569_37804cuda3std3__45__cpo5beginE,(_ZN80_INTERNAL_c2746a16_44_flash_fwd_hdimall_fp16_split_softcap_sm90_cu_49158569_37804cuda3std3__482_GLOBAL__N__c2746a16_44_flash_fwd_hdimall_fp16_split_softcap_sm90_cu_49158569_37806ignoreE - _ZN80_INTERNAL_c2746a16_44_flash_fwd_hdimall_fp16_split_softcap_sm90_cu_49158569_37804cuda3std3__45__cpo5beginE)
_ZN80_INTERNAL_c2746a16_44_flash_fwd_hdimall_fp16_split_softcap_sm90_cu_49158569_37804cuda3std3__45__cpo5beginE:
	.zero		1
	.type		_ZN80_INTERNAL_c2746a16_44_flash_fwd_hdimall_fp16_split_softcap_sm90_cu_49158569_37804cuda3std3__482_GLOBAL__N__c2746a16_44_flash_fwd_hdimall_fp16_split_softcap_sm90_cu_49158569_37806ignoreE,@object
	.size		_ZN80_INTERNAL_c2746a16_44_flash_fwd_hdimall_fp16_split_softcap_sm90_cu_49158569_37804cuda3std3__482_GLOBAL__N__c2746a16_44_flash_fwd_hdimall_fp16_split_softcap_sm90_cu_49158569_37806ignoreE,(_ZN80_INTERNAL_c2746a16_44_flash_fwd_hdimall_fp16_split_softcap_sm90_cu_49158569_37804cute7productE - _ZN80_INTERNAL_c2746a16_44_flash_fwd_hdimall_fp16_split_softcap_sm90_cu_49158569_37804cuda3std3__482_GLOBAL__N__c2746a16_44_flash_fwd_hdimall_fp16_split_softcap_sm90_cu_49158569_37806ignoreE)
_ZN80_INTERNAL_c2746a16_44_flash_fwd_hdimall_fp16_split_softcap_sm90_cu_49158569_37804cuda3std3__482_GLOBAL__N__c2746a16_44_flash_fwd_hdimall_fp16_split_softcap_sm90_cu_49158569_37806ignoreE:
	.zero		1
	.type		_ZN80_INTERNAL_c2746a16_44_flash_fwd_hdimall_fp16_split_softcap_sm90_cu_49158569_37804cute7productE,@object
	.size		_ZN80_INTERNAL_c2746a16_44_flash_fwd_hdimall_fp16_split_softcap_sm90_cu_49158569_37804cute7productE,(_ZN80_INTERNAL_c2746a16_44_flash_fwd_hdimall_fp16_split_softcap_sm90_cu_49158569_37804cuda3std3__45__cpo3endE - _ZN80_INTERNAL_c2746a16_44_flash_fwd_hdimall_fp16_split_softcap_sm90_cu_49158569_37804cute7productE)
_ZN80_INTERNAL_c2746a16_44_flash_fwd_hdimall_fp16_split_softcap_sm90_cu_49158569_37804cute7productE:
	.zero		1
	.type		_ZN80_INTERNAL_c2746a16_44_flash_fwd_hdimall_fp16_split_softcap_sm90_cu_49158569_37804cuda3std3__45__cpo3endE,@object
	.size		_ZN80_INTERNAL_c2746a16_44_flash_fwd_hdimall_fp16_split_softcap_sm90_cu_49158569_37804cuda3std3__45__cpo3endE,(_ZN80_INTERNAL_c2746a16_44_flash_fwd_hdimall_fp16_split_softcap_sm90_cu_49158569_37804cuda3std3__419piecewise_constructE - _ZN80_INTERNAL_c2746a16_44_flash_fwd_hdimall_fp16_split_softcap_sm90_cu_49158569_37804cuda3std3__45__cpo3endE)
_ZN80_INTERNAL_c2746a16_44_flash_fwd_hdimall_fp16_split_softcap_sm90_cu_49158569_37804cuda3std3__45__cpo3endE:
	.zero		1
	.type		_ZN80_INTERNAL_c2746a16_44_flash_fwd_hdimall_fp16_split_softcap_sm90_cu_49158569_37804cuda3std3__419piecewise_constructE,@object
	.size		_ZN80_INTERNAL_c2746a16_44_flash_fwd_hdimall_fp16_split_softcap_sm90_cu_49158569_37804cuda3std3__419piecewise_constructE,(_ZN80_INTERNAL_c2746a16_44_flash_fwd_hdimall_fp16_split_softcap_sm90_cu_49158569_37804cuda3std3__45__cpo4cendE - _ZN80_INTERNAL_c2746a16_44_flash_fwd_hdimall_fp16_split_softcap_sm90_cu_49158569_37804cuda3std3__419piecewise_constructE)
_ZN80_INTERNAL_c2746a16_44_flash_fwd_hdimall_fp16_split_softcap_sm90_cu_49158569_37804cuda3std3__419piecewise_constructE:
	.zero		1
	.type		_ZN80_INTERNAL_c2746a16_44_flash_fwd_hdimall_fp16_split_softcap_sm90_cu_49158569_37804cuda3std3__45__cpo4cendE,@object
	.size		_ZN80_INTERNAL_c2746a16_44_flash_fwd_hdimall_fp16_split_softcap_sm90_cu_49158569_37804cuda3std3__45__cpo4cendE,(_ZN80_INTERNAL_c2746a16_44_flash_fwd_hdimall_fp16_split_softcap_sm90_cu_49158569_37804cuda3std6ranges3__45__cpo4swapE - _ZN80_INTERNAL_c2746a16_44_flash_fwd_hdimall_fp16_split_softcap_sm90_cu_49158569_37804cuda3std3__45__cpo4cendE)
_ZN80_INTERNAL_c2746a16_44_flash_fwd_hdimall_fp16_split_softcap_sm90_cu_49158569_37804cuda3std3__45__cpo4cendE:
	.zero		1
	.type		_ZN80_INTERNAL_c2746a16_44_flash_fwd_hdimall_fp16_split_softcap_sm90_cu_49158569_37804cuda3std6ranges3__45__cpo4swapE,@object
	.size		_ZN80_INTERNAL_c2746a16_44_flash_fwd_hdimall_fp16_split_softcap_sm90_cu_49158569_37804cuda3std6ranges3__45__cpo4swapE,(.L_7 - _ZN80_INTERNAL_c2746a16_44_flash_fwd_hdimall_fp16_split_softcap_sm90_cu_49158569_37804cuda3std6ranges3__45__cpo4swapE)
_ZN80_INTERNAL_c2746a16_44_flash_fwd_hdimall_fp16_split_softcap_sm90_cu_49158569_37804cuda3std6ranges3__45__cpo4swapE:
	.zero		1
.L_7:


//--------------------- .nv.constant0._ZN7cutlass13device_kernelIN5flash11enable_sm90INS1_16FlashAttnFwdSm90INS1_25CollectiveMainloopFwdSm90ILi2EN4cute5tupleIJNS5_1CILi1EEES8_S8_EEENS6_IJNS7_ILi128EEENS7_ILi80EEENS7_ILi256EEEEEELi256ENS_6half_tEfNS_4arch4Sm90ELb0ELb0ELb1ELb0ELb0ELb0ELb0ELb1ELb1ELb1ELb1ELb0EEENS1_21CollectiveEpilogueFwdINS6_IJSA_SC_SB_EEES9_SE_SG_Li256ELb0ELb1ELb1ELb0EEENS1_19SingleTileSchedulerILb0ELb1ELb1ELi128EEEEEEEEEvNT_6ParamsE --------------------------
	.section	.nv.constant0._ZN7cutlass13device_kernelIN5flash11enable_sm90INS1_16FlashAttnFwdSm90INS1_25CollectiveMainloopFwdSm90ILi2EN4cute5tupleIJNS5_1CILi1EEES8_S8_EEENS6_IJNS7_ILi128EEENS7_ILi80EEENS7_ILi256EEEEEELi256ENS_6half_tEfNS_4arch4Sm90ELb0ELb0ELb1ELb0ELb0ELb0ELb0ELb1ELb1ELb1ELb1ELb0EEENS1_21CollectiveEpilogueFwdINS6_IJSA_SC_SB_EEES9_SE_SG_Li256ELb0ELb1ELb1ELb0EEENS1_19SingleTileSchedulerILb0ELb1ELb1ELi128EEEEEEEEEvNT_6ParamsE,"a",@progbits
	.sectionflags	@""
	.align	4
.nv.constant0._ZN7cutlass13device_kernelIN5flash11enable_sm90INS1_16FlashAttnFwdSm90INS1_25CollectiveMainloopFwdSm90ILi2EN4cute5tupleIJNS5_1CILi1EEES8_S8_EEENS6_IJNS7_ILi128EEENS7_ILi80EEENS7_ILi256EEEEEELi256ENS_6half_tEfNS_4arch4Sm90ELb0ELb0ELb1ELb0ELb0ELb0ELb0ELb1ELb1ELb1ELb1ELb0EEENS1_21CollectiveEpilogueFwdINS6_IJSA_SC_SB_EEES9_SE_SG_Li256ELb0ELb1ELb1ELb0EEENS1_19SingleTileSchedulerILb0ELb1ELb1ELi128EEEEEEEEEvNT_6ParamsE:
	.zero		3456


//--------------------- .nv.constant0._ZN7cutlass13device_kernelIN5flash11enable_sm90INS1_16FlashAttnFwdSm90INS1_25CollectiveMainloopFwdSm90ILi2EN4cute5tupleIJNS5_1CILi1EEES8_S8_EEENS6_IJNS7_ILi128EEENS7_ILi80EEENS7_ILi256EEEEEELi256ENS_6half_tEfNS_4arch4Sm90ELb0ELb0ELb1ELb1ELb0ELb0ELb0ELb1ELb1ELb1ELb1ELb0EEENS1_21CollectiveEpilogueFwdINS6_IJSA_SC_SB_EEES9_SE_SG_Li256ELb1ELb1ELb1ELb0EEENS1_36VarlenDynamicPersistentTileSchedulerILi128ELi80ELi256ELi128ELb1ELb1ELb1ELb0ELb1ELb1EEEEEEEEEvNT_6ParamsE --------------------------
	.section	.nv.constant0._ZN7cutlass13device_kernelIN5flash11enable_sm90INS1_16FlashAttnFwdSm90INS1_25CollectiveMainloopFwdSm90ILi2EN4cute5tupleIJNS5_1CILi1EEES8_S8_EEENS6_IJNS7_ILi128EEENS7_ILi80EEENS7_ILi256EEEEEELi256ENS_6half_tEfNS_4arch4Sm90ELb0ELb0ELb1ELb1ELb0ELb0ELb0ELb1ELb1ELb1ELb1ELb0EEENS1_21CollectiveEpilogueFwdINS6_IJSA_SC_SB_EEES9_SE_SG_Li256ELb1ELb1ELb1ELb0EEENS1_36VarlenDynamicPersistentTileSchedulerILi128ELi80ELi256ELi128ELb1ELb1ELb1ELb0ELb1ELb1EEEEEEEEEvNT_6ParamsE,"a",@progbits
	.sectionflags	@""
	.align	4
.nv.constant0._ZN7cutlass13device_kernelIN5flash11enable_sm90INS1_16FlashAttnFwdSm90INS1_25CollectiveMainloopFwdSm90ILi2EN4cute5tupleIJNS5_1CILi1EEES8_S8_EEENS6_IJNS7_ILi128EEENS7_ILi80EEENS7_ILi256EEEEEELi256ENS_6half_tEfNS_4arch4Sm90ELb0ELb0ELb1ELb1ELb0ELb0ELb0ELb1ELb1ELb1ELb1ELb0EEENS1_21CollectiveEpilogueFwdINS6_IJSA_SC_SB_EEES9_SE_SG_Li256ELb1ELb1ELb1ELb0EEENS1_36VarlenDynamicPersistentTileSchedulerILi128ELi80ELi256ELi128ELb1ELb1ELb1ELb0ELb1ELb1EEEEEEEEEvNT_6ParamsE:
	.zero		3584


//--------------------- .nv.constant0._ZN7cutlass13device_kernelIN5flash11enable_sm90INS1_16FlashAttnFwdSm90INS1_25CollectiveMainloopFwdSm90ILi2EN4cute5tupleIJNS5_1CILi1EEES8_S8_EEENS6_IJNS7_ILi128EEENS7_ILi80EEENS7_ILi256EEEEEELi256ENS_6half_tEfNS_4arch4Sm90ELb0ELb0ELb1ELb1ELb0ELb1ELb0ELb1ELb1ELb1ELb1ELb0EEENS1_21CollectiveEpilogueFwdINS6_IJSA_SC_SB_EEES9_SE_SG_Li256ELb1ELb1ELb1ELb0EEENS1_36VarlenDynamicPersistentTileSchedulerILi128ELi80ELi256ELi128ELb1ELb1ELb1ELb0ELb1ELb1EEEEEEEEEvNT_6ParamsE --------------------------
	.section	.nv.constant0._ZN7cutlass13device_kernelIN5flash11enable_sm90INS1_16FlashAttnFwdSm90INS1_25CollectiveMainloopFwdSm90ILi2EN4cute5tupleIJNS5_1CILi1EEES8_S8_EEENS6_IJNS7_ILi128EEENS7_ILi80EEENS7_ILi256EEEEEELi256ENS_6half_tEfNS_4arch4Sm90ELb0ELb0ELb1ELb1ELb0ELb1ELb0ELb1ELb1ELb1ELb1ELb0EEENS1_21CollectiveEpilogueFwdINS6_IJSA_SC_SB_EEES9_SE_SG_Li256ELb1ELb1ELb1ELb0EEENS1_36VarlenDynamicPersistentTileSchedulerILi128ELi80ELi256ELi128ELb1ELb1ELb1ELb0ELb1ELb1EEEEEEEEEvNT_6ParamsE,"a",@progbits
	.sectionflags	@""
	.align	4
.nv.constant0._ZN7cutlass13device_kernelIN5flash11enable_sm90INS1_16FlashAttnFwdSm90INS1_25CollectiveMainloopFwdSm90ILi2EN4cute5tupleIJNS5_1CILi1EEES8_S8_EEENS6_IJNS7_ILi128EEENS7_ILi80EEENS7_ILi256EEEEEELi256ENS_6half_tEfNS_4arch4Sm90ELb0ELb0ELb1ELb1ELb0ELb1ELb0ELb1ELb1ELb1ELb1ELb0EEENS1_21CollectiveEpilogueFwdINS6_IJSA_SC_SB_EEES9_SE_SG_Li256ELb1ELb1ELb1ELb0EEENS1_36VarlenDynamicPersistentTileSchedulerILi128ELi80ELi256ELi128ELb1ELb1ELb1ELb0ELb1ELb1EEEEEEEEEvNT_6ParamsE:
	.zero		3584


//--------------------- .nv.constant0._ZN7cutlass13device_kernelIN5flash11enable_sm90INS1_16FlashAttnFwdSm90INS1_25CollectiveMainloopFwdSm90ILi2EN4cute5tupleIJNS5_1CILi1EEES8_S8_EEENS6_IJNS7_ILi128EEENS7_ILi64EEENS7_ILi256EEEEEELi256ENS_6half_tEfNS_4arch4Sm90ELb0ELb1ELb1ELb0ELb0ELb0ELb0ELb1ELb1ELb1ELb1ELb0EEENS1_21CollectiveEpilogueFwdINS6_IJSA_SC_SB_EEES9_SE_SG_Li256ELb0ELb1ELb1ELb0EEENS1_19SingleTileSchedulerILb0ELb1ELb1ELi128EEEEEEEEEvNT_6ParamsE --------------------------
	.section	.nv.constant0._ZN7cutlass13device_kernelIN5flash11enable_sm90INS1_16FlashAttnFwdSm90INS1_25CollectiveMainloopFwdSm90ILi2EN4cute5tupleIJNS5_1CILi1EEES8_S8_EEENS6_IJNS7_ILi128EEENS7_ILi64EEENS7_ILi256EEEEEELi256ENS_6half_tEfNS_4arch4Sm90ELb0ELb1ELb1ELb0ELb0ELb0ELb0ELb1ELb1ELb1ELb1ELb0EEENS1_21CollectiveEpilogueFwdINS6_IJSA_SC_SB_EEES9_SE_SG_Li256ELb0ELb1ELb1ELb0EEENS1_19SingleTileSchedulerILb0ELb1ELb1ELi128EEEEEEEEEvNT_6ParamsE,"a",@progbits
	.sectionflags	@""
	.align	4
.nv.constant0._ZN7cutlass13device_kernelIN5flash11enable_sm90INS1_16FlashAttnFwdSm90INS1_25CollectiveMainloopFwdSm90ILi2EN4cute5tupleIJNS5_1CILi1EEES8_S8_EEENS6_IJNS7_ILi128EEENS7_ILi64EEENS7_ILi256EEEEEELi256ENS_6half_tEfNS_4arch4Sm90ELb0ELb1ELb1ELb0ELb0ELb0ELb0ELb1ELb1ELb1ELb1ELb0EEENS1_21CollectiveEpilogueFwdINS6_IJSA_SC_SB_EEES9_SE_SG_Li256ELb0ELb1ELb1ELb0EEENS1_19SingleTileSchedulerILb0ELb1ELb1ELi128EEEEEEEEEvNT_6ParamsE:
	.zero		3456


//--------------------- .nv.constant0._ZN7cutlass13device_kernelIN5flash11enable_sm90INS1_16FlashAttnFwdSm90INS1_25CollectiveMainloopFwdSm90ILi2EN4cute5tupleIJNS5_1CILi1EEES8_S8_EEENS6_IJNS7_ILi128EEENS7_ILi64EEENS7_ILi256EEEEEELi256ENS_6half_tEfNS_4arch4Sm90ELb0ELb1ELb1ELb1ELb0ELb0ELb0ELb1ELb1ELb1ELb1ELb0EEENS1_21CollectiveEpilogueFwdINS6_IJSA_SC_SB_EEES9_SE_SG_Li256ELb1ELb1ELb1ELb0EEENS1_36VarlenDynamicPersistentTileSchedulerILi128ELi64ELi256ELi128ELb1ELb1ELb1ELb1ELb0ELb1EEEEEEEEEvNT_6ParamsE --------------------------
	.section	.nv.constant0._ZN7cutlass13device_kernelIN5flash11enable_sm90INS1_16FlashAttnFwdSm90INS1_25CollectiveMainloopFwdSm90ILi2EN4cute5tupleIJNS5_1CILi1EEES8_S8_EEENS6_IJNS7_ILi128EEENS7_ILi64EEENS7_ILi256EEEEEELi256ENS_6half_tEfNS_4arch4Sm90ELb0ELb1ELb1ELb1ELb0ELb0ELb0ELb1ELb1ELb1ELb1ELb0EEENS1_21CollectiveEpilogueFwdINS6_IJSA_SC_SB_EEES9_SE_SG_Li256ELb1ELb1ELb1ELb0EEENS1_36VarlenDynamicPersistentTileSchedulerILi128ELi64ELi256ELi128ELb1ELb1ELb1ELb1ELb0ELb1EEEEEEEEEvNT_6ParamsE,"a",@progbits
	.sectionflags	@""
	.align	4
.nv.constant0._ZN7cutlass13device_kernelIN5flash11enable_sm90INS1_16FlashAttnFwdSm90INS1_25CollectiveMainloopFwdSm90ILi2EN4cute5tupleIJNS5_1CILi1EEES8_S8_EEENS6_IJNS7_ILi128EEENS7_ILi64EEENS7_ILi256EEEEEELi256ENS_6half_tEfNS_4arch4Sm90ELb0ELb1ELb1ELb1ELb0ELb0ELb0ELb1ELb1ELb1ELb1ELb0EEENS1_21CollectiveEpilogueFwdINS6_IJSA_SC_SB_EEES9_SE_SG_Li256ELb1ELb1ELb1ELb0EEENS1_36VarlenDynamicPersistentTileSchedulerILi128ELi64ELi256ELi128ELb1ELb1ELb1ELb1ELb0ELb1EEEEEEEEEvNT_6ParamsE:
	.zero		3584


//--------------------- .nv.constant0._ZN7cutlass13device_kernelIN5flash11enable_sm90INS1_16FlashAttnFwdSm90INS1_25CollectiveMainloopFwdSm90ILi2EN4cute5tupleIJNS5_1CILi1EEES8_S8_EEENS6_IJNS7_ILi128EEENS7_ILi64EEENS7_ILi256EEEEEELi256ENS_6half_tEfNS_4arch4Sm90ELb0ELb1ELb1ELb1ELb0ELb1ELb0ELb1ELb1ELb1ELb1ELb0EEENS1_21CollectiveEpilogueFwdINS6_IJSA_SC_SB_EEES9_SE_SG_Li256ELb1ELb1ELb1ELb0EEENS1_36VarlenDynamicPersistentTileSchedulerILi128ELi64ELi256ELi128ELb1ELb1ELb1ELb1ELb0ELb1EEEEEEEEEvNT_6ParamsE --------------------------
	.section	.nv.constant0._ZN7cutlass13device_kernelIN5flash11enable_sm90INS1_16FlashAttnFwdSm90INS1_25CollectiveMainloopFwdSm90ILi2EN4cute5tupleIJNS5_1CILi1EEES8_S8_EEENS6_IJNS7_ILi128EEENS7_ILi64EEENS7_ILi256EEEEEELi256ENS_6half_tEfNS_4arch4Sm90ELb0ELb1ELb1ELb1ELb0ELb1ELb0ELb1ELb1ELb1ELb1ELb0EEENS1_21CollectiveEpilogueFwdINS6_IJSA_SC_SB_EEES9_SE_SG_Li256ELb1ELb1ELb1ELb0EEENS1_36VarlenDynamicPersistentTileSchedulerILi128ELi64ELi256ELi128ELb1ELb1ELb1ELb1ELb0ELb1EEEEEEEEEvNT_6ParamsE,"a",@progbits
	.sectionflags	@""
	.align	4
.nv.constant0._ZN7cutlass13device_kernelIN5flash11enable_sm90INS1_16FlashAttnFwdSm90INS1_25CollectiveMainloopFwdSm90ILi2EN4cute5tupleIJNS5_1CILi1EEES8_S8_EEENS6_IJNS7_ILi128EEENS7_ILi64EEENS7_ILi256EEEEEELi256ENS_6half_tEfNS_4arch4Sm90ELb0ELb1ELb1ELb1ELb0ELb1ELb0ELb1ELb1ELb1ELb1ELb0EEENS1_21CollectiveEpilogueFwdINS6_IJSA_SC_SB_EEES9_SE_SG_Li256ELb1ELb1ELb1ELb0EEENS1_36VarlenDynamicPersistentTileSchedulerILi128ELi64ELi256ELi128ELb1ELb1ELb1ELb1ELb0ELb1EEEEEEEEEvNT_6ParamsE:
	.zero		3584


//--------------------- .nv.constant0._ZN7cutlass13device_kernelIN5flash11enable_sm90INS1_16FlashAttnFwdSm90INS1_25CollectiveMainloopFwdSm90ILi2EN4cute5tupleIJNS5_1CILi1EEES8_S8_EEENS6_IJNS7_ILi128EEENS7_ILi80EEENS7_ILi256EEEEEELi256ENS_6half_tEfNS_4arch4Sm90ELb1ELb0ELb1ELb0ELb0ELb0ELb0ELb1ELb1ELb1ELb1ELb0EEENS1_21CollectiveEpilogueFwdINS6_IJSA_SC_SB_EEES9_SE_SG_Li256ELb0ELb1ELb1ELb0EEENS1_19SingleTileSchedulerILb0ELb1ELb1ELi128EEEEEEEEEvNT_6ParamsE --------------------------
	.section	.nv.constant0._ZN7cutlass13device_kernelIN5flash11enable_sm90INS1_16FlashAttnFwdSm90INS1_25CollectiveMainloopFwdSm90ILi2EN4cute5tupleIJNS5_1CILi1EEES8_S8_EEENS6_IJNS7_ILi128EEENS7_ILi80EEENS7_ILi256EEEEEELi256ENS_6half_tEfNS_4arch4Sm90ELb1ELb0ELb1ELb0ELb0ELb0ELb0ELb1ELb1ELb1ELb1ELb0EEENS1_21CollectiveEpilogueFwdINS6_IJSA_SC_SB_EEES9_SE_SG_Li256ELb0ELb1ELb1ELb0EEENS1_19SingleTileSchedulerILb0ELb1ELb1ELi128EEEEEEEEEvNT_6ParamsE,"a",@progbits
	.sectionflags	@""
	.align	4
.nv.constant0._ZN7cutlass13device_kernelIN5flash11enable_sm90INS1_16FlashAttnFwdSm90INS1_25CollectiveMainloopFwdSm90ILi2EN4cute5tupleIJNS5_1CILi1EEES8_S8_EEENS6_IJNS7_ILi128EEENS7_ILi80EEENS7_ILi256EEEEEELi256ENS_6half_tEfNS_4arch4Sm90ELb1ELb0ELb1ELb0ELb0ELb0ELb0ELb1ELb1ELb1ELb1ELb0EEENS1_21CollectiveEpilogueFwdINS6_IJSA_SC_SB_EEES9_SE_SG_Li256ELb0ELb1ELb1ELb0EEENS1_19SingleTileSchedulerILb0ELb1ELb1ELi128EEEEEEEEEvNT_6ParamsE:
	.zero		3456


//--------------------- .nv.constant0._ZN7cutlass13device_kernelIN5flash11enable_sm90INS1_16FlashAttnFwdSm90INS1_25CollectiveMainloopFwdSm90ILi2EN4cute5tupleIJNS5_1CILi1EEES8_S8_EEENS6_IJNS7_ILi128EEENS7_ILi80EEENS7_ILi256EEEEEELi256ENS_6half_tEfNS_4arch4Sm90ELb1ELb0ELb1ELb1ELb0ELb0ELb0ELb1ELb1ELb1ELb1ELb0EEENS1_21CollectiveEpilogueFwdINS6_IJSA_SC_SB_EEES9_SE_SG_Li256ELb1ELb1ELb1ELb0EEENS1_36VarlenDynamicPersistentTileSchedulerILi128ELi80ELi256ELi128ELb1ELb1ELb1ELb1ELb1ELb1EEEEEEEEEvNT_6ParamsE --------------------------
	.section	.nv.constant0._ZN7cutlass13device_kernelIN5flash11enable_sm90INS1_16FlashAttnFwdSm90INS1_25CollectiveMainloopFwdSm90ILi2EN4cute5tupleIJNS5_1CILi1EEES8_S8_EEENS6_IJNS7_ILi128EEENS7_ILi80EEENS7_ILi256EEEEEELi256ENS_6half_tEfNS_4arch4Sm90ELb1ELb0ELb1ELb1ELb0ELb0ELb0ELb1ELb1ELb1ELb1ELb0EEENS1_21CollectiveEpilogueFwdINS6_IJSA_SC_SB_EEES9_SE_SG_Li256ELb1ELb1ELb1ELb0EEENS1_36VarlenDynamicPersistentTileSchedulerILi128ELi80ELi256ELi128ELb1ELb1ELb1ELb1ELb1ELb1EEEEEEEEEvNT_6ParamsE,"a",@progbits
	.sectionflags	@""
	.align	4
.nv.constant0._ZN7cutlass13device_kernelIN5flash11enable_sm90INS1_16FlashAttnFwdSm90INS1_25CollectiveMainloopFwdSm90ILi2EN4cute5tupleIJNS5_1CILi1EEES8_S8_EEENS6_IJNS7_ILi128EEENS7_ILi80EEENS7_ILi256EEEEEELi256ENS_6half_tEfNS_4arch4Sm90ELb1ELb0ELb1ELb1ELb0ELb0ELb0ELb1ELb1ELb1ELb1ELb0EEENS1_21CollectiveEpilogueFwdINS6_IJSA_SC_SB_EEES9_SE_SG_Li256ELb1ELb1ELb1ELb0EEENS1_36VarlenDynamicPersistentTileSchedulerILi128ELi80ELi256ELi128ELb1ELb1ELb1ELb1ELb1ELb1EEEEEEEEEvNT_6ParamsE:
	.zero		3584


//--------------------- .nv.constant0._ZN7cutlass13device_kernelIN5flash11enable_sm90INS1_16FlashAttnFwdSm90INS1_25CollectiveMainloopFwdSm90ILi2EN4cute5tupleIJNS5_1CILi1EEES8_S8_EEENS6_IJNS7_ILi128EEENS7_ILi80EEENS7_ILi256EEEEEELi256ENS_6half_tEfNS_4arch4Sm90ELb1ELb0ELb1ELb1ELb0ELb1ELb0ELb1ELb1ELb1ELb1ELb0EEENS1_21CollectiveEpilogueFwdINS6_IJSA_SC_SB_EEES9_SE_SG_Li256ELb1ELb1ELb1ELb0EEENS1_36VarlenDynamicPersistentTileSchedulerILi128ELi80ELi256ELi128ELb1ELb1ELb1ELb1ELb1ELb1EEEEEEEEEvNT_6ParamsE --------------------------
	.section	.nv.constant0._ZN7cutlass13device_kernelIN5flash11enable_sm90INS1_16FlashAttnFwdSm90INS1_25CollectiveMainloopFwdSm90ILi2EN4cute5tupleIJNS5_1CILi1EEES8_S8_EEENS6_IJNS7_ILi128EEENS7_ILi80EEENS7_ILi256EEEEEELi256ENS_6half_tEfNS_4arch4Sm90ELb1ELb0ELb1ELb1ELb0ELb1ELb0ELb1ELb1ELb1ELb1ELb0EEENS1_21CollectiveEpilogueFwdINS6_IJSA_SC_SB_EEES9_SE_SG_Li256ELb1ELb1ELb1ELb0EEENS1_36VarlenDynamicPersistentTileSchedulerILi128ELi80ELi256ELi128ELb1ELb1ELb1ELb1ELb1ELb1EEEEEEEEEvNT_6ParamsE,"a",@progbits
	.sectionflags	@""
	.align	4
.nv.constant0._ZN7cutlass13device_kernelIN5flash11enable_sm90INS1_16FlashAttnFwdSm90INS1_25CollectiveMainloopFwdSm90ILi2EN4cute5tupleIJNS5_1CILi1EEES8_S8_EEENS6_IJNS7_ILi128EEENS7_ILi80EEENS7_ILi256EEEEEELi256ENS_6half_tEfNS_4arch4Sm90ELb1ELb0ELb1ELb1ELb0ELb1ELb0ELb1ELb1ELb1ELb1ELb0EEENS1_21CollectiveEpilogueFwdINS6_IJSA_SC_SB_EEES9_SE_SG_Li256ELb1ELb1ELb1ELb0EEENS1_36VarlenDynamicPersistentTileSchedulerILi128ELi80ELi256ELi128ELb1ELb1ELb1ELb1ELb1ELb1EEEEEEEEEvNT_6ParamsE:
	.zero		3584


//--------------------- .nv.constant0._ZN7cutlass13device_kernelIN5flash11enable_sm90INS1_16FlashAttnFwdSm90INS1_25CollectiveMainloopFwdSm90ILi2EN4cute5tupleIJNS5_1CILi1EEES8_S8_EEENS6_IJNS7_ILi128EEENS7_ILi112EEENS7_ILi192EEEEEELi192ENS_6half_tEfNS_4arch4Sm90ELb0ELb0ELb1ELb0ELb0ELb0ELb0ELb1ELb1ELb1ELb1ELb0EEENS1_21CollectiveEpilogueFwdINS6_IJSA_SC_SB_EEES9_SE_SG_Li256ELb0ELb1ELb1ELb0EEENS1_19SingleTileSchedulerILb0ELb1ELb1ELi128EEEEEEEEEvNT_6ParamsE --------------------------
	.section	.nv.constant0._ZN7cutlass13device_kernelIN5flash11enable_sm90INS1_16FlashAttnFwdSm90INS1_25CollectiveMainloopFwdSm90ILi2EN4cute5tupleIJNS5_1CILi1EEES8_S8_EEENS6_IJNS7_ILi128EEENS7_ILi112EEENS7_ILi192EEEEEELi192ENS_6half_tEfNS_4arch4Sm90ELb0ELb0ELb1ELb0ELb0ELb0ELb0ELb1ELb1ELb1ELb1ELb0EEENS1_21CollectiveEpilogueFwdINS6_IJSA_SC_SB_EEES9_SE_SG_Li256ELb0ELb1ELb1ELb0EEENS1_19SingleTileSchedulerILb0ELb1ELb1ELi128EEEEEEEEEvNT_6ParamsE,"a",@progbits
	.sectionflags	@""
	.align	4
.nv.constant0._ZN7cutlass13device_kernelIN5flash11enable_sm90INS1_16FlashAttnFwdSm90INS1_25CollectiveMainloopFwdSm90ILi2EN4cute5tupleIJNS5_1CILi1EEES8_S8_EEENS6_IJNS7_ILi128EEENS7_ILi112EEENS7_ILi192EEEEEELi192ENS_6half_tEfNS_4arch4Sm90ELb0ELb0ELb1ELb0ELb0ELb0ELb0ELb1ELb1ELb1ELb1ELb0EEENS1_21CollectiveEpilogueFwdINS6_IJSA_SC_SB_EEES9_SE_SG_Li256ELb0ELb1ELb1ELb0EEENS1_19SingleTileSchedulerILb0ELb1ELb1ELi128EEEEEEEEEvNT_6ParamsE:
	.zero		3456


//--------------------- .nv.constant0._ZN7cutlass13device_kernelIN5flash11enable_sm90INS1_16FlashAttnFwdSm90INS1_25CollectiveMainloopFwdSm90ILi2EN4cute5tupleIJNS5_1CILi1EEES8_S8_EEENS6_IJNS7_ILi128EEENS7_ILi112EEENS7_ILi192EEEEEELi192ENS_6half_tEfNS_4arch4Sm90ELb0ELb0ELb1ELb1ELb0ELb0ELb0ELb1ELb1ELb1ELb1ELb0EEENS1_21CollectiveEpilogueFwdINS6_IJSA_SC_SB_EEES9_SE_SG_Li256ELb1ELb1ELb1ELb0EEENS1_36VarlenDynamicPersistentTileSchedulerILi128ELi112ELi256ELi128ELb1ELb1ELb1ELb0ELb1ELb1EEEEEEEEEvNT_6ParamsE --------------------------
	.section	.nv.constant0._ZN7cutlass13device_kernelIN5flash11enable_sm90INS1_16FlashAttnFwdSm90INS1_25CollectiveMainloopFwdSm90ILi2EN4cute5tupleIJNS5_1CILi1EEES8_S8_EEENS6_IJNS7_ILi128EEENS7_ILi112EEENS7_ILi192EEEEEELi192ENS_6half_tEfNS_4arch4Sm90ELb0ELb0ELb1ELb1ELb0ELb0ELb0ELb1ELb1ELb1ELb1ELb0EEENS1_21CollectiveEpilogueFwdINS6_IJSA_SC_SB_EEES9_SE_SG_Li256ELb1ELb1ELb1ELb0EEENS1_36VarlenDynamicPersistentTileSchedulerILi128ELi112ELi256ELi128ELb1ELb1ELb1ELb0ELb1ELb1EEEEEEEEEvNT_6ParamsE,"a",@progbits
	.sectionflags	@""
	.align	4
.nv.constant0._ZN7cutlass13device_kernelIN5flash11enable_sm90INS1_16FlashAttnFwdSm90INS1_25CollectiveMainloopFwdSm90ILi2EN4cute5tupleIJNS5_1CILi1EEES8_S8_EEENS6_IJNS7_ILi128EEENS7_ILi112EEENS7_ILi192EEEEEELi192ENS_6half_tEfNS_4arch4Sm90ELb0ELb0ELb1ELb1ELb0ELb0ELb0ELb1ELb1ELb1ELb1ELb0EEENS1_21CollectiveEpilogueFwdINS6_IJSA_SC_SB_EEES9_SE_SG_Li256ELb1ELb1ELb1ELb0EEENS1_36VarlenDynamicPersistentTileSchedulerILi128ELi112ELi256ELi128ELb1ELb1ELb1ELb0ELb1ELb1EEEEEEEEEvNT_6ParamsE:
	.zero		3584


//--------------------- .nv.constant0._ZN7cutlass13device_kernelIN5flash11enable_sm90INS1_16FlashAttnFwdSm90INS1_25CollectiveMainloopFwdSm90ILi2EN4cute5tupleIJNS5_1CILi1EEES8_S8_EEENS6_IJNS7_ILi128EEENS7_ILi112EEENS7_ILi192EEEEEELi192ENS_6half_tEfNS_4arch4Sm90ELb0ELb0ELb1ELb1ELb0ELb1ELb0ELb1ELb1ELb1ELb1ELb0EEENS1_21CollectiveEpilogueFwdINS6_IJSA_SC_SB_EEES9_SE_SG_Li256ELb1ELb1ELb1ELb0EEENS1_36VarlenDynamicPersistentTileSchedulerILi128ELi112ELi256ELi128ELb1ELb1ELb1ELb0ELb1ELb1EEEEEEEEEvNT_6ParamsE --------------------------
	.section	.nv.constant0._ZN7cutlass13device_kernelIN5flash11enable_sm90INS1_16FlashAttnFwdSm90INS1_25CollectiveMainloopFwdSm90ILi2EN4cute5tupleIJNS5_1CILi1EEES8_S8_EEENS6_IJNS7_ILi128EEENS7_ILi112EEENS7_ILi192EEEEEELi192ENS_6half_tEfNS_4arch4Sm90ELb0ELb0ELb1ELb1ELb0ELb1ELb0ELb1ELb1ELb1ELb1ELb0EEENS1_21CollectiveEpilogueFwdINS6_IJSA_SC_SB_EEES9_SE_SG_Li256ELb1ELb1ELb1ELb0EEENS1_36VarlenDynamicPersistentTileSchedulerILi128ELi112ELi256ELi128ELb1ELb1ELb1ELb0ELb1ELb1EEEEEEEEEvNT_6ParamsE,"a",@progbits
	.sectionflags	@""
	.align	4
.nv.constant0._ZN7cutlass13device_kernelIN5flash11enable_sm90INS1_16FlashAttnFwdSm90INS1_25CollectiveMainloopFwdSm90ILi2EN4cute5tupleIJNS5_1CILi1EEES8_S8_EEENS6_IJNS7_ILi128EEENS7_ILi112EEENS7_ILi192EEEEEELi192ENS_6half_tEfNS_4arch4Sm90ELb0ELb0ELb1ELb1ELb0ELb1ELb0ELb1ELb1ELb1ELb1ELb0EEENS1_21CollectiveEpilogueFwdINS6_IJSA_SC_SB_EEES9_SE_SG_Li256ELb1ELb1ELb1ELb0EEENS1_36VarlenDynamicPersistentTileSchedulerILi128ELi112ELi256ELi128ELb1ELb1ELb1ELb0ELb1ELb1EEEEEEEEEvNT_6ParamsE:
	.zero		3584


//--------------------- .nv.constant0._ZN7cutlass13device_kernelIN5flash11enable_sm90INS1_16FlashAttnFwdSm90INS1_25CollectiveMainloopFwdSm90ILi2EN4cute5tupleIJNS5_1CILi1EEES8_S8_EEENS6_IJNS7_ILi128EEENS7_ILi96EEENS7_ILi192EEEEEELi192ENS_6half_tEfNS_4arch4Sm90ELb0ELb1ELb1ELb0ELb0ELb0ELb0ELb1ELb1ELb1ELb1ELb0EEENS1_21CollectiveEpilogueFwdINS6_IJSA_SC_SB_EEES9_SE_SG_Li256ELb0ELb1ELb1ELb0EEENS1_19SingleTileSchedulerILb0ELb1ELb1ELi128EEEEEEEEEvNT_6ParamsE --------------------------
	.section	.nv.constant0._ZN7cutlass13device_kernelIN5flash11enable_sm90INS1_16FlashAttnFwdSm90INS1_25CollectiveMainloopFwdSm90ILi2EN4cute5tupleIJNS5_1CILi1EEES8_S8_EEENS6_IJNS7_ILi128EEENS7_ILi96EEENS7_ILi192EEEEEELi192ENS_6half_tEfNS_4arch4Sm90ELb0ELb1ELb1ELb0ELb0ELb0ELb0ELb1ELb1ELb1ELb1ELb0EEENS1_21CollectiveEpilogueFwdINS6_IJSA_SC_SB_EEES9_SE_SG_Li256ELb0ELb1ELb1ELb0EEENS1_19SingleTileSchedulerILb0ELb1ELb1ELi128EEEEEEEEEvNT_6ParamsE,"a",@progbits
	.sectionflags	@""
	.align	4
.nv.constant0._ZN7cutlass13device_kernelIN5flash11enable_sm90INS1_16FlashAttnFwdSm90INS1_25CollectiveMainloopFwdSm90ILi2EN4cute5tupleIJNS5_1CILi1EEES8_S8_EEENS6_IJNS7_ILi128EEENS7_ILi96EEENS7_ILi192EEEEEELi192ENS_6half_tEfNS_4arch4Sm90ELb0ELb1ELb1ELb0ELb0ELb0ELb0ELb1ELb1ELb1ELb1ELb0EEENS1_21CollectiveEpilogueFwdINS6_IJSA_SC_SB_EEES9_SE_SG_Li256ELb0ELb1ELb1ELb0EEENS1_19SingleTileSchedulerILb0ELb1ELb1ELi128EEEEEEEEEvNT_6ParamsE:
	.zero		3456


//--------------------- .nv.constant0._ZN7cutlass13device_kernelIN5flash11enable_sm90INS1_16FlashAttnFwdSm90INS1_25CollectiveMainloopFwdSm90ILi2EN4cute5tupleIJNS5_1CILi1EEES8_S8_EEENS6_IJNS7_ILi128EEENS7_ILi96EEENS7_ILi192EEEEEELi192ENS_6half_tEfNS_4arch4Sm90ELb0ELb1ELb1ELb1ELb0ELb0ELb0ELb1ELb1ELb1ELb1ELb0EEENS1_21CollectiveEpilogueFwdINS6_IJSA_SC_SB_EEES9_SE_SG_Li256ELb1ELb1ELb1ELb0EEENS1_36VarlenDynamicPersistentTileSchedulerILi128ELi96ELi256ELi128ELb1ELb1ELb1ELb1ELb0ELb1EEEEEEEEEvNT_6ParamsE --------------------------
	.section	.nv.constant0._ZN7cutlass13device_kernelIN5flash11enable_sm90INS1_16FlashAttnFwdSm90INS1_25CollectiveMainloopFwdSm90ILi2EN4cute5tupleIJNS5_1CILi1EEES8_S8_EEENS6_IJNS7_ILi128EEENS7_ILi96EEENS7_ILi192EEEEEELi192ENS_6half_tEfNS_4arch4Sm90ELb0ELb1ELb1ELb1ELb0ELb0ELb0ELb1ELb1ELb1ELb1ELb0EEENS1_21CollectiveEpilogueFwdINS6_IJSA_SC_SB_EEES9_SE_SG_Li256ELb1ELb1ELb1ELb0EEENS1_36VarlenDynamicPersistentTileSchedulerILi128ELi96ELi256ELi128ELb1ELb1ELb1ELb1ELb0ELb1EEEEEEEEEvNT_6ParamsE,"a",@progbits
	.sectionflags	@""
	.align	4
.nv.constant0._ZN7cutlass13device_kernelIN5flash11enable_sm90INS1_16FlashAttnFwdSm90INS1_25CollectiveMainloopFwdSm90ILi2EN4cute5tupleIJNS5_1CILi1EEES8_S8_EEENS6_IJNS7_ILi128EEENS7_ILi96EEENS7_ILi192EEEEEELi192ENS_6half_tEfNS_4arch4Sm90ELb0ELb1ELb1ELb1ELb0ELb0ELb0ELb1ELb1ELb1ELb1ELb0EEENS1_21CollectiveEpilogueFwdINS6_IJSA_SC_SB_EEES9_SE_SG_Li256ELb1ELb1ELb1ELb0EEENS1_36VarlenDynamicPersistentTileSchedulerILi128ELi96ELi256ELi128ELb1ELb1ELb1ELb1ELb0ELb1EEEEEEEEEvNT_6ParamsE:
	.zero		3584


//--------------------- .nv.constant0._ZN7cutlass13device_kernelIN5flash11enable_sm90INS1_16FlashAttnFwdSm90INS1_25CollectiveMainloopFwdSm90ILi2EN4cute5tupleIJNS5_1CILi1EEES8_S8_EEENS6_IJNS7_ILi128EEENS7_ILi96EEENS7_ILi192EEEEEELi192ENS_6half_tEfNS_4arch4Sm90ELb0ELb1ELb1ELb1ELb0ELb1ELb0ELb1ELb1ELb1ELb1ELb0EEENS1_21CollectiveEpilogueFwdINS6_IJSA_SC_SB_EEES9_SE_SG_Li256ELb1ELb1ELb1ELb0EEENS1_36VarlenDynamicPersistentTileSchedulerILi128ELi96ELi256ELi128ELb1ELb1ELb1ELb1ELb0ELb1EEEEEEEEEvNT_6ParamsE --------------------------
	.section	.nv.constant0._ZN7cutlass13device_kernelIN5flash11enable_sm90INS1_16FlashAttnFwdSm90INS1_25CollectiveMainloopFwdSm90ILi2EN4cute5tupleIJNS5_1CILi1EEES8_S8_EEENS6_IJNS7_ILi128EEENS7_ILi96EEENS7_ILi192EEEEEELi192ENS_6half_tEfNS_4arch4Sm90ELb0ELb1ELb1ELb1ELb0ELb1ELb0ELb1ELb1ELb1ELb1ELb0EEENS1_21CollectiveEpilogueFwdINS6_IJSA_SC_SB_EEES9_SE_SG_Li256ELb1ELb1ELb1ELb0EEENS1_36VarlenDynamicPersistentTileSchedulerILi128ELi96ELi256ELi128ELb1ELb1ELb1ELb1ELb0ELb1EEEEEEEEEvNT_6ParamsE,"a",@progbits
	.sectionflags	@""
	.align	4
.nv.constant0._ZN7cutlass13device_kernelIN5flash11enable_sm90INS1_16FlashAttnFwdSm90INS1_25CollectiveMainloopFwdSm90ILi2EN4cute5tupleIJNS5_1CILi1EEES8_S8_EEENS6_IJNS7_ILi128EEENS7_ILi96EEENS7_ILi192EEEEEELi192ENS_6half_tEfNS_4arch4Sm90ELb0ELb1ELb1ELb1ELb0ELb1ELb0ELb1ELb1ELb1ELb1ELb0EEENS1_21CollectiveEpilogueFwdINS6_IJSA_SC_SB_EEES9_SE_SG_Li256ELb1ELb1ELb1ELb0EEENS1_36VarlenDynamicPersistentTileSchedulerILi128ELi96ELi256ELi128ELb1ELb1ELb1ELb1ELb0ELb1EEEEEEEEEvNT_6ParamsE:
	.zero		3584


//--------------------- .nv.constant0._ZN7cutlass13device_kernelIN5flash11enable_sm90INS1_16FlashAttnFwdSm90INS1_25CollectiveMainloopFwdSm90ILi2EN4cute5tupleIJNS5_1CILi1EEES8_S8_EEENS6_IJNS7_ILi128EEENS7_ILi112EEENS7_ILi192EEEEEELi192ENS_6half_tEfNS_4arch4Sm90ELb1ELb0ELb1ELb0ELb0ELb0ELb0ELb1ELb1ELb1ELb1ELb0EEENS1_21CollectiveEpilogueFwdINS6_IJSA_SC_SB_EEES9_SE_SG_Li256ELb0ELb1ELb1ELb0EEENS1_19SingleTileSchedulerILb0ELb1ELb1ELi128EEEEEEEEEvNT_6ParamsE --------------------------
	.section	.nv.constant0._ZN7cutlass13device_kernelIN5flash11enable_sm90INS1_16FlashAttnFwdSm90INS1_25CollectiveMainloopFwdSm90ILi2EN4cute5tupleIJNS5_1CILi1EEES8_S8_EEENS6_IJNS7_ILi128EEENS7_ILi112EEENS7_ILi192EEEEEELi192ENS_6half_tEfNS_4arch4Sm90ELb1ELb0ELb1ELb0ELb0ELb0ELb0ELb1ELb1ELb1ELb1ELb0EEENS1_21CollectiveEpilogueFwdINS6_IJSA_SC_SB_EEES9_SE_SG_Li256ELb0ELb1ELb1ELb0EEENS1_19SingleTileSchedulerILb0ELb1ELb1ELi128EEEEEEEEEvNT_6ParamsE,"a",@progbits
	.sectionflags	@""
	.align	4
.nv.constant0._ZN7cutlass13device_kernelIN5flash11enable_sm90INS1_16FlashAttnFwdSm90INS1_25CollectiveMainloopFwdSm90ILi2EN4cute5tupleIJNS5_1CILi1EEES8_S8_EEENS6_IJNS7_ILi128EEENS7_ILi112EEENS7_ILi192EEEEEELi192ENS_6half_tEfNS_4arch4Sm90ELb1ELb0ELb1ELb0ELb0ELb0ELb0ELb1ELb1ELb1ELb1ELb0EEENS1_21CollectiveEpilogueFwdINS6_IJSA_SC_SB_EEES9_SE_SG_Li256ELb0ELb1ELb1ELb0EEENS1_19SingleTileSchedulerILb0ELb1ELb1ELi128EEEEEEEEEvNT_6ParamsE:
	.zero		3456


//--------------------- .nv.constant0._ZN7cutlass13device_kernelIN5flash11enable_sm90INS1_16FlashAttnFwdSm90INS1_25CollectiveMainloopFwdSm90ILi2EN4cute5tupleIJNS5_1CILi1EEES8_S8_EEENS6_IJNS7_ILi128EEENS7_ILi112EEENS7_ILi192EEEEEELi192ENS_6half_tEfNS_4arch4Sm90ELb1ELb0ELb1ELb1ELb0ELb0ELb0ELb1ELb1ELb1ELb1ELb0EEENS1_21CollectiveEpilogueFwdINS6_IJSA_SC_SB_EEES9_SE_SG_Li256ELb1ELb1ELb1ELb0EEENS1_36VarlenDynamicPersistentTileSchedulerILi128ELi112ELi256ELi128ELb1ELb1ELb1ELb1ELb1ELb1EEEEEEEEEvNT_6ParamsE --------------------------
	.section	.nv.constant0._ZN7cutlass13device_kernelIN5flash11enable_sm90INS1_16FlashAttnFwdSm90INS1_25CollectiveMainloopFwdSm90ILi2EN4cute5tupleIJNS5_1CILi1EEES8_S8_EEENS6_IJNS7_ILi128EEENS7_ILi112EEENS7_ILi192EEEEEELi192ENS_6half_tEfNS_4arch4Sm90ELb1ELb0ELb1ELb1ELb0ELb0ELb0ELb1ELb1ELb1ELb1ELb0EEENS1_21CollectiveEpilogueFwdINS6_IJSA_SC_SB_EEES9_SE_SG_Li256ELb1ELb1ELb1ELb0EEENS1_36VarlenDynamicPersistentTileSchedulerILi128ELi112ELi256ELi128ELb1ELb1ELb1ELb1ELb1ELb1EEEEEEEEEvNT_6ParamsE,"a",@progbits
	.sectionflags	@""
	.align	4
.nv.constant0._ZN7cutlass13device_kernelIN5flash11enable_sm90INS1_16FlashAttnFwdSm90INS1_25CollectiveMainloopFwdSm90ILi2EN4cute5tupleIJNS5_1CILi1EEES8_S8_EEENS6_IJNS7_ILi128EEENS7_ILi112EEENS7_ILi192EEEEEELi192ENS_6half_tEfNS_4arch4Sm90ELb1ELb0ELb1ELb1ELb0ELb0ELb0ELb1ELb1ELb1ELb1ELb0EEENS1_21CollectiveEpilogueFwdINS6_IJSA_SC_SB_EEES9_SE_SG_Li256ELb1ELb1ELb1ELb0EEENS1_36VarlenDynamicPersistentTileSchedulerILi128ELi112ELi256ELi128ELb1ELb1ELb1ELb1ELb1ELb1EEEEEEEEEvNT_6ParamsE:
	.zero		3584


//--------------------- .nv.constant0._ZN7cutlass13device_kernelIN5flash11enable_sm90INS1_16FlashAttnFwdSm90INS1_25CollectiveMainloopFwdSm90ILi2EN4cute5tupleIJNS5_1CILi1EEES8_S8_EEENS6_IJNS7_ILi128EEENS7_ILi112EEENS7_ILi192EEEEEELi192ENS_6half_tEfNS_4arch4Sm90ELb1ELb0ELb1ELb1ELb0ELb1ELb0ELb1ELb1ELb1ELb1ELb0EEENS1_21CollectiveEpilogueFwdINS6_IJSA_SC_SB_EEES9_SE_SG_Li256ELb1ELb1ELb1ELb0EEENS1_36VarlenDynamicPersistentTileSchedulerILi128ELi112ELi256ELi128ELb1ELb1ELb1ELb1ELb1ELb1EEEEEEEEEvNT_6ParamsE --------------------------
	.section	.nv.constant0._ZN7cutlass13device_kernelIN5flash11enable_sm90INS1_16FlashAttnFwdSm90INS1_25CollectiveMainloopFwdSm90ILi2EN4cute5tupleIJNS5_1CILi1EEES8_S8_EEENS6_IJNS7_ILi128EEENS7_ILi112EEENS7_ILi192EEEEEELi192ENS_6half_tEfNS_4arch4Sm90ELb1ELb0ELb1ELb1ELb0ELb1ELb0ELb1ELb1ELb1ELb1ELb0EEENS1_21CollectiveEpilogueFwdINS6_IJSA_SC_SB_EEES9_SE_SG_Li256ELb1ELb1ELb1ELb0EEENS1_36VarlenDynamicPersistentTileSchedulerILi128ELi112ELi256ELi128ELb1ELb1ELb1ELb1ELb1ELb1EEEEEEEEEvNT_6ParamsE,"a",@progbits
	.sectionflags	@""
	.align	4
.nv.constant0._ZN7cutlass13device_kernelIN5flash11enable_sm90INS1_16FlashAttnFwdSm90INS1_25CollectiveMainloopFwdSm90ILi2EN4cute5tupleIJNS5_1CILi1EEES8_S8_EEENS6_IJNS7_ILi128EEENS7_ILi112EEENS7_ILi192EEEEEELi192ENS_6half_tEfNS_4arch4Sm90ELb1ELb0ELb1ELb1ELb0ELb1ELb0ELb1ELb1ELb1ELb1ELb0EEENS1_21CollectiveEpilogueFwdINS6_IJSA_SC_SB_EEES9_SE_SG_Li256ELb1ELb1ELb1ELb0EEENS1_36VarlenDynamicPersistentTileSchedulerILi128ELi112ELi256ELi128ELb1ELb1ELb1ELb1ELb1ELb1EEEEEEEEEvNT_6ParamsE:
	.zero		3584


//--------------------- .nv.constant0._ZN7cutlass13device_kernelIN5flash11enable_sm90INS1_16FlashAttnFwdSm90INS1_25CollectiveMainloopFwdSm90ILi2EN4cute5tupleIJNS5_1CILi1EEES8_S8_EEENS6_IJNS7_ILi128EEENS7_ILi176EEESA_EEELi128ENS_6half_tEfNS_4arch4Sm90ELb0ELb0ELb1ELb0ELb0ELb0ELb0ELb1ELb1ELb1ELb1ELb0EEENS1_21CollectiveEpilogueFwdINS6_IJSA_SA_SB_EEES9_SD_SF_Li256ELb0ELb1ELb1ELb0EEENS1_19SingleTileSchedulerILb0ELb1ELb1ELi128EEEEEEEEEvNT_6ParamsE --------------------------
	.section	.nv.constant0._ZN7cutlass13device_kernelIN5flash11enable_sm90INS1_16FlashAttnFwdSm90INS1_25CollectiveMainloopFwdSm90ILi2EN4cute5tupleIJNS5_1CILi1EEES8_S8_EEENS6_IJNS7_ILi128EEENS7_ILi176EEESA_EEELi128ENS_6half_tEfNS_4arch4Sm90ELb0ELb0ELb1ELb0ELb0ELb0ELb0ELb1ELb1ELb1ELb1ELb0EEENS1_21CollectiveEpilogueFwdINS6_IJSA_SA_SB_EEES9_SD_SF_Li256ELb0ELb1ELb1ELb0EEENS1_19SingleTileSchedulerILb0ELb1ELb1ELi128EEEEEEEEEvNT_6ParamsE,"a",@progbits
	.sectionflags	@""
	.align	4
.nv.constant0._ZN7cutlass13device_kernelIN5flash11enable_sm90INS1_16FlashAttnFwdSm90INS1_25CollectiveMainloopFwdSm90ILi2EN4cute5tupleIJNS5_1CILi1EEES8_S8_EEENS6_IJNS7_ILi128EEENS7_ILi176EEESA_EEELi128ENS_6half_tEfNS_4arch4Sm90ELb0ELb0ELb1ELb0ELb0ELb0ELb0ELb1ELb1ELb1ELb1ELb0EEENS1_21CollectiveEpilogueFwdINS6_IJSA_SA_SB_EEES9_SD_SF_Li256ELb0ELb1ELb1ELb0EEENS1_19SingleTileSchedulerILb0ELb1ELb1ELi128EEEEEEEEEvNT_6ParamsE:
	.zero		3456


//--------------------- .nv.constant0._ZN7cutlass13device_kernelIN5flash11enable_sm90INS1_16FlashAttnFwdSm90INS1_25CollectiveMainloopFwdSm90ILi2EN4cute5tupleIJNS5_1CILi1EEES8_S8_EEENS6_IJNS7_ILi128EEENS7_ILi176EEESA_EEELi128ENS_6half_tEfNS_4arch4Sm90ELb0ELb0ELb1ELb1ELb0ELb0ELb0ELb1ELb1ELb1ELb1ELb0EEENS1_21CollectiveEpilogueFwdINS6_IJSA_SA_SB_EEES9_SD_SF_Li256ELb1ELb1ELb1ELb0EEENS1_36VarlenDynamicPersistentTileSchedulerILi128ELi176ELi256ELi128ELb1ELb1ELb1ELb0ELb1ELb1EEEEEEEEEvNT_6ParamsE --------------------------
	.section	.nv.constant0._ZN7cutlass13device_kernelIN5flash11enable_sm90INS1_16FlashAttnFwdSm90INS1_25CollectiveMainloopFwdSm90ILi2EN4cute5tupleIJNS5_1CILi1EEES8_S8_EEENS6_IJNS7_ILi128EEENS7_ILi176EEESA_EEELi128ENS_6half_tEfNS_4arch4Sm90ELb0ELb0ELb1ELb1ELb0ELb0ELb0ELb1ELb1ELb1ELb1ELb0EEENS1_21CollectiveEpilogueFwdINS6_IJSA_SA_SB_EEES9_SD_SF_Li256ELb1ELb1ELb1ELb0EEENS1_36VarlenDynamicPersistentTileSchedulerILi128ELi176ELi256ELi128ELb1ELb1ELb1ELb0ELb1ELb1EEEEEEEEEvNT_6ParamsE,"a",@progbits
	.sectionflags	@""
	.align	4
.nv.constant0._ZN7cutlass13device_kernelIN5flash11enable_sm90INS1_16FlashAttnFwdSm90INS1_25CollectiveMainloopFwdSm90ILi2EN4cute5tupleIJNS5_1CILi1EEES8_S8_EEENS6_IJNS7_ILi128EEENS7_ILi176EEESA_EEELi128ENS_6half_tEfNS_4arch4Sm90ELb0ELb0ELb1ELb1ELb0ELb0ELb0ELb1ELb1ELb1ELb1ELb0EEENS1_21CollectiveEpilogueFwdINS6_IJSA_SA_SB_EEES9_SD_SF_Li256ELb1ELb1ELb1ELb0EEENS1_36VarlenDynamicPersistentTileSchedulerILi128ELi176ELi256ELi128ELb1ELb1ELb1ELb0ELb1ELb1EEEEEEEEEvNT_6ParamsE:
	.zero		3584


//--------------------- .nv.constant0._ZN7cutlass13device_kernelIN5flash11enable_sm90INS1_16FlashAttnFwdSm90INS1_25CollectiveMainloopFwdSm90ILi2EN4cute5tupleIJNS5_1CILi1EEES8_S8_EEENS6_IJNS7_ILi128EEENS7_ILi176EEESA_EEELi128ENS_6half_tEfNS_4arch4Sm90ELb0ELb0ELb1ELb1ELb0ELb1ELb0ELb1ELb1ELb1ELb1ELb0EEENS1_21CollectiveEpilogueFwdINS6_IJSA_SA_SB_EEES9_SD_SF_Li256ELb1ELb1ELb1ELb0EEENS1_36VarlenDynamicPersistentTileSchedulerILi128ELi176ELi256ELi128ELb1ELb1ELb1ELb0ELb1ELb1EEEEEEEEEvNT_6ParamsE --------------------------
	.section	.nv.constant0._ZN7cutlass13device_kernelIN5flash11enable_sm90INS1_16FlashAttnFwdSm90INS1_25CollectiveMainloopFwdSm90ILi2EN4cute5tupleIJNS5_1CILi1EEES8_S8_EEENS6_IJNS7_ILi128EEENS7_ILi176EEESA_EEELi128ENS_6half_tEfNS_4arch4Sm90ELb0ELb0ELb1ELb1ELb0ELb1ELb0ELb1ELb1ELb1ELb1ELb0EEENS1_21CollectiveEpilogueFwdINS6_IJSA_SA_SB_EEES9_SD_SF_Li256ELb1ELb1ELb1ELb0EEENS1_36VarlenDynamicPersistentTileSchedulerILi128ELi176ELi256ELi128ELb1ELb1ELb1ELb0ELb1ELb1EEEEEEEEEvNT_6ParamsE,"a",@progbits
	.sectionflags	@""
	.align	4
.nv.constant0._ZN7cutlass13device_kernelIN5flash11enable_sm90INS1_16FlashAttnFwdSm90INS1_25CollectiveMainloopFwdSm90ILi2EN4cute5tupleIJNS5_1CILi1EEES8_S8_EEENS6_IJNS7_ILi128EEENS7_ILi176EEESA_EEELi128ENS_6half_tEfNS_4arch4Sm90ELb0ELb0ELb1ELb1ELb0ELb1ELb0ELb1ELb1ELb1ELb1ELb0EEENS1_21CollectiveEpilogueFwdINS6_IJSA_SA_SB_EEES9_SD_SF_Li256ELb1ELb1ELb1ELb0EEENS1_36VarlenDynamicPersistentTileSchedulerILi128ELi176ELi256ELi128ELb1ELb1ELb1ELb0ELb1ELb1EEEEEEEEEvNT_6ParamsE:
	.zero		3584


//--------------------- .nv.constant0._ZN7cutlass13device_kernelIN5flash11enable_sm90INS1_16FlashAttnFwdSm90INS1_25CollectiveMainloopFwdSm90ILi2EN4cute5tupleIJNS5_1CILi1EEES8_S8_EEENS6_IJNS7_ILi128EEESA_SA_EEELi128ENS_6half_tEfNS_4arch4Sm90ELb0ELb1ELb1ELb0ELb0ELb0ELb0ELb1ELb1ELb1ELb1ELb0EEENS1_21CollectiveEpilogueFwdISB_S9_SC_SE_Li256ELb0ELb1ELb1ELb0EEENS1_19SingleTileSchedulerILb0ELb1ELb1ELi128EEEEEEEEEvNT_6ParamsE --------------------------
	.section	.nv.constant0._ZN7cutlass13device_kernelIN5flash11enable_sm90INS1_16FlashAttnFwdSm90INS1_25CollectiveMainloopFwdSm90ILi2EN4cute5tupleIJNS5_1CILi1EEES8_S8_EEENS6_IJNS7_ILi128EEESA_SA_EEELi128ENS_6half_tEfNS_4arch4Sm90ELb0ELb1ELb1ELb0ELb0ELb0ELb0ELb1ELb1ELb1ELb1ELb0EEENS1_21CollectiveEpilogueFwdISB_S9_SC_SE_Li256ELb0ELb1ELb1ELb0EEENS1_19SingleTileSchedulerILb0ELb1ELb1ELi128EEEEEEEEEvNT_6ParamsE,"a",@progbits
	.sectionflags	@""
	.align	4
.nv.constant0._ZN7cutlass13device_kernelIN5flash11enable_sm90INS1_16FlashAttnFwdSm90INS1_25CollectiveMainloopFwdSm90ILi2EN4cute5tupleIJNS5_1CILi1EEES8_S8_EEENS6_IJNS7_ILi128EEESA_SA_EEELi128ENS_6half_tEfNS_4arch4Sm90ELb0ELb1ELb1ELb0ELb0ELb0ELb0ELb1ELb1ELb1ELb1ELb0EEENS1_21CollectiveEpilogueFwdISB_S9_SC_SE_Li256ELb0ELb1ELb1ELb0EEENS1_19SingleTileSchedulerILb0ELb1ELb1ELi128EEEEEEEEEvNT_6ParamsE:
	.zero		3456


//--------------------- .nv.constant0._ZN7cutlass13device_kernelIN5flash11enable_sm90INS1_16FlashAttnFwdSm90INS1_25CollectiveMainloopFwdSm90ILi2EN4cute5tupleIJNS5_1CILi1EEES8_S8_EEENS6_IJNS7_ILi128EEESA_SA_EEELi128ENS_6half_tEfNS_4arch4Sm90ELb0ELb1ELb1ELb1ELb0ELb0ELb0ELb1ELb1ELb1ELb1ELb0EEENS1_21CollectiveEpilogueFwdISB_S9_SC_SE_Li256ELb1ELb1ELb1ELb0EEENS1_36VarlenDynamicPersistentTileSchedulerILi128ELi128ELi256ELi128ELb1ELb1ELb1ELb1ELb0ELb1EEEEEEEEEvNT_6ParamsE --------------------------
	.section	.nv.constant0._ZN7cutlass13device_kernelIN5flash11enable_sm90INS1_16FlashAttnFwdSm90INS1_25CollectiveMainloopFwdSm90ILi2EN4cute5tupleIJNS5_1CILi1EEES8_S8_EEENS6_IJNS7_ILi128EEESA_SA_EEELi128ENS_6half_tEfNS_4arch4Sm90ELb0ELb1ELb1ELb1ELb0ELb0ELb0ELb1ELb1ELb1ELb1ELb0EEENS1_21CollectiveEpilogueFwdISB_S9_SC_SE_Li256ELb1ELb1ELb1ELb0EEENS1_36VarlenDynamicPersistentTileSchedulerILi128ELi128ELi256ELi128ELb1ELb1ELb1ELb1ELb0ELb1EEEEEEEEEvNT_6ParamsE,"a",@progbits
	.sectionflags	@""
	.align	4
.nv.constant0._ZN7cutlass13device_kernelIN5flash11enable_sm90INS1_16FlashAttnFwdSm90INS1_25CollectiveMainloopFwdSm90ILi2EN4cute5tupleIJNS5_1CILi1EEES8_S8_EEENS6_IJNS7_ILi128EEESA_SA_EEELi128ENS_6half_tEfNS_4arch4Sm90ELb0ELb1ELb1ELb1ELb0ELb0ELb0ELb1ELb1ELb1ELb1ELb0EEENS1_21CollectiveEpilogueFwdISB_S9_SC_SE_Li256ELb1ELb1ELb1ELb0EEENS1_36VarlenDynamicPersistentTileSchedulerILi128ELi128ELi256ELi128ELb1ELb1ELb1ELb1ELb0ELb1EEEEEEEEEvNT_6ParamsE:
	.zero		3584


//--------------------- .nv.constant0._ZN7cutlass13device_kernelIN5flash11enable_sm90INS1_16FlashAttnFwdSm90INS1_25CollectiveMainloopFwdSm90ILi2EN4cute5tupleIJNS5_1CILi1EEES8_S8_EEENS6_IJNS7_ILi128EEESA_SA_EEELi128ENS_6half_tEfNS_4arch4Sm90ELb0ELb1ELb1ELb1ELb0ELb1ELb0ELb1ELb1ELb1ELb1ELb0EEENS1_21CollectiveEpilogueFwdISB_S9_SC_SE_Li256ELb1ELb1ELb1ELb0EEENS1_36VarlenDynamicPersistentTileSchedulerILi128ELi128ELi256ELi128ELb1ELb1ELb1ELb1ELb0ELb1EEEEEEEEEvNT_6ParamsE --------------------------
	.section	.nv.constant0._ZN7cutlass13device_kernelIN5flash11enable_sm90INS1_16FlashAttnFwdSm90INS1_25CollectiveMainloopFwdSm90ILi2EN4cute5tupleIJNS5_1CILi1EEES8_S8_EEENS6_IJNS7_ILi128EEESA_SA_EEELi128ENS_6half_tEfNS_4arch4Sm90ELb0ELb1ELb1ELb1ELb0ELb1ELb0ELb1ELb1ELb1ELb1ELb0EEENS1_21CollectiveEpilogueFwdISB_S9_SC_SE_Li256ELb1ELb1ELb1ELb0EEENS1_36VarlenDynamicPersistentTileSchedulerILi128ELi128ELi256ELi128ELb1ELb1ELb1ELb1ELb0ELb1EEEEEEEEEvNT_6ParamsE,"a",@progbits
	.sectionflags	@""
	.align	4
.nv.constant0._ZN7cutlass13device_kernelIN5flash11enable_sm90INS1_16FlashAttnFwdSm90INS1_25CollectiveMainloopFwdSm90ILi2EN4cute5tupleIJNS5_1CILi1EEES8_S8_EEENS6_IJNS7_ILi128EEESA_SA_EEELi128ENS_6half_tEfNS_4arch4Sm90ELb0ELb1ELb1ELb1ELb0ELb1ELb0ELb1ELb1ELb1ELb1ELb0EEENS1_21CollectiveEpilogueFwdISB_S9_SC_SE_Li256ELb1ELb1ELb1ELb0EEENS1_36VarlenDynamicPersistentTileSchedulerILi128ELi128ELi256ELi128ELb1ELb1ELb1ELb1ELb0ELb1EEEEEEEEEvNT_6ParamsE:
	.zero		3584


//--------------------- .nv.constant0._ZN7cutlass13device_kernelIN5flash11enable_sm90INS1_16FlashAttnFwdSm90INS1_25CollectiveMainloopFwdSm90ILi2EN4cute5tupleIJNS5_1CILi1EEES8_S8_EEENS6_IJNS7_ILi128EEESA_SA_EEELi128ENS_6half_tEfNS_4arch4Sm90ELb1ELb0ELb1ELb0ELb0ELb0ELb0ELb1ELb1ELb1ELb1ELb0EEENS1_21CollectiveEpilogueFwdISB_S9_SC_SE_Li256ELb0ELb1ELb1ELb0EEENS1_19SingleTileSchedulerILb0ELb1ELb1ELi128EEEEEEEEEvNT_6ParamsE --------------------------
	.section	.nv.constant0._ZN7cutlass13device_kernelIN5flash11enable_sm90INS1_16FlashAttnFwdSm90INS1_25CollectiveMainloopFwdSm90ILi2EN4cute5tupleIJNS5_1CILi1EEES8_S8_EEENS6_IJNS7_ILi128EEESA_SA_EEELi128ENS_6half_tEfNS_4arch4Sm90ELb1ELb0ELb1ELb0ELb0ELb0ELb0ELb1ELb1ELb1ELb1ELb0EEENS1_21CollectiveEpilogueFwdISB_S9_SC_SE_Li256ELb0ELb1ELb1ELb0EEENS1_19SingleTileSchedulerILb0ELb1ELb1ELi128EEEEEEEEEvNT_6ParamsE,"a",@progbits
	.sectionflags	@""
	.align	4
.nv.constant0._ZN7cutlass13device_kernelIN5flash11enable_sm90INS1_16FlashAttnFwdSm90INS1_25CollectiveMainloopFwdSm90ILi2EN4cute5tupleIJNS5_1CILi1EEES8_S8_EEENS6_IJNS7_ILi128EEESA_SA_EEELi128ENS_6half_tEfNS_4arch4Sm90ELb1ELb0ELb1ELb0ELb0ELb0ELb0ELb1ELb1ELb1ELb1ELb0EEENS1_21CollectiveEpilogueFwdISB_S9_SC_SE_Li256ELb0ELb1ELb1ELb0EEENS1_19SingleTileSchedulerILb0ELb1ELb1ELi128EEEEEEEEEvNT_6ParamsE:
	.zero		3456


//--------------------- .nv.constant0._ZN7cutlass13device_kernelIN5flash11enable_sm90INS1_16FlashAttnFwdSm90INS1_25CollectiveMainloopFwdSm90ILi2EN4cute5tupleIJNS5_1CILi1EEES8_S8_EEENS6_IJNS7_ILi128EEESA_SA_EEELi128ENS_6half_tEfNS_4arch4Sm90ELb1ELb0ELb1ELb1ELb0ELb0ELb0ELb1ELb1ELb1ELb1ELb0EEENS1_21CollectiveEpilogueFwdISB_S9_SC_SE_Li256ELb1ELb1ELb1ELb0EEENS1_36VarlenDynamicPersistentTileSchedulerILi128ELi128ELi256ELi128ELb1ELb1ELb1ELb1ELb1ELb1EEEEEEEEEvNT_6ParamsE --------------------------
	.section	.nv.constant0._ZN7cutlass13device_kernelIN5flash11enable_sm90INS1_16FlashAttnFwdSm90INS1_25CollectiveMainloopFwdSm90ILi2EN4cute5tupleIJNS5_1CILi1EEES8_S8_EEENS6_IJNS7_ILi128EEESA_SA_EEELi128ENS_6half_tEfNS_4arch4Sm90ELb1ELb0ELb1ELb1ELb0ELb0ELb0ELb1ELb1ELb1ELb1ELb0EEENS1_21CollectiveEpilogueFwdISB_S9_SC_SE_Li256ELb1ELb1ELb1ELb0EEENS1_36VarlenDynamicPersistentTileSchedulerILi128ELi128ELi256ELi128ELb1ELb1ELb1ELb1ELb1ELb1EEEEEEEEEvNT_6ParamsE,"a",@progbits
	.sectionflags	@""
	.align	4
.nv.constant0._ZN7cutlass13device_kernelIN5flash11enable_sm90INS1_16FlashAttnFwdSm90INS1_25CollectiveMainloopFwdSm90ILi2EN4cute5tupleIJNS5_1CILi1EEES8_S8_EEENS6_IJNS7_ILi128EEESA_SA_EEELi128ENS_6half_tEfNS_4arch4Sm90ELb1ELb0ELb1ELb1ELb0ELb0ELb0ELb1ELb1ELb1ELb1ELb0EEENS1_21CollectiveEpilogueFwdISB_S9_SC_SE_Li256ELb1ELb1ELb1ELb0EEENS1_36VarlenDynamicPersistentTileSchedulerILi128ELi128ELi256ELi128ELb1ELb1ELb1ELb1ELb1ELb1EEEEEEEEEvNT_6ParamsE:
	.zero		3584


//--------------------- .nv.constant0._ZN7cutlass13device_kernelIN5flash11enable_sm90INS1_16FlashAttnFwdSm90INS1_25CollectiveMainloopFwdSm90ILi2EN4cute5tupleIJNS5_1CILi1EEES8_S8_EEENS6_IJNS7_ILi128EEESA_SA_EEELi128ENS_6half_tEfNS_4arch4Sm90ELb1ELb0ELb1ELb1ELb0ELb1ELb0ELb1ELb1ELb1ELb1ELb0EEENS1_21CollectiveEpilogueFwdISB_S9_SC_SE_Li256ELb1ELb1ELb1ELb0EEENS1_36VarlenDynamicPersistentTileSchedulerILi128ELi128ELi256ELi128ELb1ELb1ELb1ELb1ELb1ELb1EEEEEEEEEvNT_6ParamsE --------------------------
	.section	.nv.constant0._ZN7cutlass13device_kernelIN5flash11enable_sm90INS1_16FlashAttnFwdSm90INS1_25CollectiveMainloopFwdSm90ILi2EN4cute5tupleIJNS5_1CILi1EEES8_S8_EEENS6_IJNS7_ILi128EEESA_SA_EEELi128ENS_6half_tEfNS_4arch4Sm90ELb1ELb0ELb1ELb1ELb0ELb1ELb0ELb1ELb1ELb1ELb1ELb0EEENS1_21CollectiveEpilogueFwdISB_S9_SC_SE_Li256ELb1ELb1ELb1ELb0EEENS1_36VarlenDynamicPersistentTileSchedulerILi128ELi128ELi256ELi128ELb1ELb1ELb1ELb1ELb1ELb1EEEEEEEEEvNT_6ParamsE,"a",@progbits
	.sectionflags	@""
	.align	4
.nv.constant0._ZN7cutlass13device_kernelIN5flash11enable_sm90INS1_16FlashAttnFwdSm90INS1_25CollectiveMainloopFwdSm90ILi2EN4cute5tupleIJNS5_1CILi1EEES8_S8_EEENS6_IJNS7_ILi128EEESA_SA_EEELi128ENS_6half_tEfNS_4arch4Sm90ELb1ELb0ELb1ELb1ELb0ELb1ELb0ELb1ELb1ELb1ELb1ELb0EEENS1_21CollectiveEpilogueFwdISB_S9_SC_SE_Li256ELb1ELb1ELb1ELb0EEENS1_36VarlenDynamicPersistentTileSchedulerILi128ELi128ELi256ELi128ELb1ELb1ELb1ELb1ELb1ELb1EEEEEEEEEvNT_6ParamsE:
	.zero		3584


//--------------------- .nv.constant0._ZN7cutlass13device_kernelIN5flash11enable_sm90INS1_16FlashAttnFwdSm90INS1_25CollectiveMainloopFwdSm90ILi2EN4cute5tupleIJNS5_1CILi1EEES8_S8_EEENS6_IJNS7_ILi192EEENS7_ILi144EEENS7_ILi96EEEEEELi96ENS_6half_tEfNS_4arch4Sm90ELb0ELb0ELb1ELb0ELb0ELb0ELb0ELb0ELb1ELb1ELb1ELb0EEENS1_21CollectiveEpilogueFwdINS6_IJSA_SC_SB_EEES9_SE_SG_Li384ELb0ELb1ELb1ELb0EEENS1_19SingleTileSchedulerILb0ELb1ELb1ELi192EEEEEEEEEvNT_6ParamsE --------------------------
	.section	.nv.constant0._ZN7cutlass13device_kernelIN5flash11enable_sm90INS1_16FlashAttnFwdSm90INS1_25CollectiveMainloopFwdSm90ILi2EN4cute5tupleIJNS5_1CILi1EEES8_S8_EEENS6_IJNS7_ILi192EEENS7_ILi144EEENS7_ILi96EEEEEELi96ENS_6half_tEfNS_4arch4Sm90ELb0ELb0ELb1ELb0ELb0ELb0ELb0ELb0ELb1ELb1ELb1ELb0EEENS1_21CollectiveEpilogueFwdINS6_IJSA_SC_SB_EEES9_SE_SG_Li384ELb0ELb1ELb1ELb0EEENS1_19SingleTileSchedulerILb0ELb1ELb1ELi192EEEEEEEEEvNT_6ParamsE,"a",@progbits
	.sectionflags	@""
	.align	4
.nv.constant0._ZN7cutlass13device_kernelIN5flash11enable_sm90INS1_16FlashAttnFwdSm90INS1_25CollectiveMainloopFwdSm90ILi2EN4cute5tupleIJNS5_1CILi1EEES8_S8_EEENS6_IJNS7_ILi192EEENS7_ILi144EEENS7_ILi96EEEEEELi96ENS_6half_tEfNS_4arch4Sm90ELb0ELb0ELb1ELb0ELb0ELb0ELb0ELb0ELb1ELb1ELb1ELb0EEENS1_21CollectiveEpilogueFwdINS6_IJSA_SC_SB_EEES9_SE_SG_Li384ELb0ELb1ELb1ELb0EEENS1_19SingleTileSchedulerILb0ELb1ELb1ELi192EEEEEEEEEvNT_6ParamsE:
	.zero		3456


//--------------------- .nv.constant0._ZN7cutlass13device_kernelIN5flash11enable_sm90INS1_16FlashAttnFwdSm90INS1_25CollectiveMainloopFwdSm90ILi2EN4cute5tupleIJNS5_1CILi1EEES8_S8_EEENS6_IJNS7_ILi192EEENS7_ILi144EEENS7_ILi96EEEEEELi96ENS_6half_tEfNS_4arch4Sm90ELb0ELb0ELb1ELb1ELb0ELb0ELb0ELb0ELb1ELb1ELb1ELb0EEENS1_21CollectiveEpilogueFwdINS6_IJSA_SC_SB_EEES9_SE_SG_Li384ELb1ELb1ELb1ELb0EEENS1_36VarlenDynamicPersistentTileSchedulerILi192ELi144ELi384ELi128ELb1ELb1ELb1ELb0ELb1ELb1EEEEEEEEEvNT_6ParamsE --------------------------
	.section	.nv.constant0._ZN7cutlass13device_kernelIN5flash11enable_sm90INS1_16FlashAttnFwdSm90INS1_25CollectiveMainloopFwdSm90ILi2EN4cute5tupleIJNS5_1CILi1EEES8_S8_EEENS6_IJNS7_ILi192EEENS7_ILi144EEENS7_ILi96EEEEEELi96ENS_6half_tEfNS_4arch4Sm90ELb0ELb0ELb1ELb1ELb0ELb0ELb0ELb0ELb1ELb1ELb1ELb0EEENS1_21CollectiveEpilogueFwdINS6_IJSA_SC_SB_EEES9_SE_SG_Li384ELb1ELb1ELb1ELb0EEENS1_36VarlenDynamicPersistentTileSchedulerILi192ELi144ELi384ELi128ELb1ELb1ELb1ELb0ELb1ELb1EEEEEEEEEvNT_6ParamsE,"a",@progbits
	.sectionflags	@""
	.align	4
.nv.constant0._ZN7cutlass13device_kernelIN5flash11enable_sm90INS1_16FlashAttnFwdSm90INS1_25CollectiveMainloopFwdSm90ILi2EN4cute5tupleIJNS5_1CILi1EEES8_S8_EEENS6_IJNS7_ILi192EEENS7_ILi144EEENS7_ILi96EEEEEELi96ENS_6half_tEfNS_4arch4Sm90ELb0ELb0ELb1ELb1ELb0ELb0ELb0ELb0ELb1ELb1ELb1ELb0EEENS1_21CollectiveEpilogueFwdINS6_IJSA_SC_SB_EEES9_SE_SG_Li384ELb1ELb1ELb1ELb0EEENS1_36VarlenDynamicPersistentTileSchedulerILi192ELi144ELi384ELi128ELb1ELb1ELb1ELb0ELb1ELb1EEEEEEEEEvNT_6ParamsE:
	.zero		3584


//--------------------- .nv.constant0._ZN7cutlass13device_kernelIN5flash11enable_sm90INS1_16FlashAttnFwdSm90INS1_25CollectiveMainloopFwdSm90ILi2EN4cute5tupleIJNS5_1CILi1EEES8_S8_EEENS6_IJNS7_ILi192EEENS7_ILi144EEENS7_ILi96EEEEEELi96ENS_6half_tEfNS_4arch4Sm90ELb0ELb0ELb1ELb1ELb0ELb1ELb0ELb0ELb1ELb1ELb1ELb0EEENS1_21CollectiveEpilogueFwdINS6_IJSA_SC_SB_EEES9_SE_SG_Li384ELb1ELb1ELb1ELb0EEENS1_36VarlenDynamicPersistentTileSchedulerILi192ELi144ELi384ELi128ELb1ELb1ELb1ELb0ELb1ELb1EEEEEEEEEvNT_6ParamsE --------------------------
	.section	.nv.constant0._ZN7cutlass13device_kernelIN5flash11enable_sm90INS1_16FlashAttnFwdSm90INS1_25CollectiveMainloopFwdSm90ILi2EN4cute5tupleIJNS5_1CILi1EEES8_S8_EEENS6_IJNS7_ILi192EEENS7_ILi144EEENS7_ILi96EEEEEELi96ENS_6half_tEfNS_4arch4Sm90ELb0ELb0ELb1ELb1ELb0ELb1ELb0ELb0ELb1ELb1ELb1ELb0EEENS1_21CollectiveEpilogueFwdINS6_IJSA_SC_SB_EEES9_SE_SG_Li384ELb1ELb1ELb1ELb0EEENS1_36VarlenDynamicPersistentTileSchedulerILi192ELi144ELi384ELi128ELb1ELb1ELb1ELb0ELb1ELb1EEEEEEEEEvNT_6ParamsE,"a",@progbits
	.sectionflags	@""
	.align	4
.nv.constant0._ZN7cutlass13device_kernelIN5flash11enable_sm90INS1_16FlashAttnFwdSm90INS1_25CollectiveMainloopFwdSm90ILi2EN4cute5tupleIJNS5_1CILi1EEES8_S8_EEENS6_IJNS7_ILi192EEENS7_ILi144EEENS7_ILi96EEEEEELi96ENS_6half_tEfNS_4arch4Sm90ELb0ELb0ELb1ELb1ELb0ELb1ELb0ELb0ELb1ELb1ELb1ELb0EEENS1_21CollectiveEpilogueFwdINS6_IJSA_SC_SB_EEES9_SE_SG_Li384ELb1ELb1ELb1ELb0EEENS1_36VarlenDynamicPersistentTileSchedulerILi192ELi144ELi384ELi128ELb1ELb1ELb1ELb0ELb1ELb1EEEEEEEEEvNT_6ParamsE:
	.zero		3584


//--------------------- .nv.constant0._ZN7cutlass13device_kernelIN5flash11enable_sm90INS1_16FlashAttnFwdSm90INS1_25CollectiveMainloopFwdSm90ILi2EN4cute5tupleIJNS5_1CILi1EEES8_S8_EEENS6_IJNS7_ILi192EEENS7_ILi128EEENS7_ILi96EEEEEELi96ENS_6half_tEfNS_4arch4Sm90ELb0ELb1ELb1ELb0ELb0ELb0ELb0ELb0ELb1ELb1ELb1ELb0EEENS1_21CollectiveEpilogueFwdINS6_IJSA_SC_SB_EEES9_SE_SG_Li384ELb0ELb1ELb1ELb0EEENS1_19SingleTileSchedulerILb0ELb1ELb1ELi192EEEEEEEEEvNT_6ParamsE --------------------------
	.section	.nv.constant0._ZN7cutlass13device_kernelIN5flash11enable_sm90INS1_16FlashAttnFwdSm90INS1_25CollectiveMainloopFwdSm90ILi2EN4cute5tupleIJNS5_1CILi1EEES8_S8_EEENS6_IJNS7_ILi192EEENS7_ILi128EEENS7_ILi96EEEEEELi96ENS_6half_tEfNS_4arch4Sm90ELb0ELb1ELb1ELb0ELb0ELb0ELb0ELb0ELb1ELb1ELb1ELb0EEENS1_21CollectiveEpilogueFwdINS6_IJSA_SC_SB_EEES9_SE_SG_Li384ELb0ELb1ELb1ELb0EEENS1_19SingleTileSchedulerILb0ELb1ELb1ELi192EEEEEEEEEvNT_6ParamsE,"a",@progbits
	.sectionflags	@""
	.align	4
.nv.constant0._ZN7cutlass13device_kernelIN5flash11enable_sm90INS1_16FlashAttnFwdSm90INS1_25CollectiveMainloopFwdSm90ILi2EN4cute5tupleIJNS5_1CILi1EEES8_S8_EEENS6_IJNS7_ILi192EEENS7_ILi128EEENS7_ILi96EEEEEELi96ENS_6half_tEfNS_4arch4Sm90ELb0ELb1ELb1ELb0ELb0ELb0ELb0ELb0ELb1ELb1ELb1ELb0EEENS1_21CollectiveEpilogueFwdINS6_IJSA_SC_SB_EEES9_SE_SG_Li384ELb0ELb1ELb1ELb0EEENS1_19SingleTileSchedulerILb0ELb1ELb1ELi192EEEEEEEEEvNT_6ParamsE:
	.zero		3456


//--------------------- .nv.constant0._ZN7cutlass13device_kernelIN5flash11enable_sm90INS1_16FlashAttnFwdSm90INS1_25CollectiveMainloopFwdSm90ILi2EN4cute5tupleIJNS5_1CILi1EEES8_S8_EEENS6_IJNS7_ILi192EEENS7_ILi128EEENS7_ILi96EEEEEELi96ENS_6half_tEfNS_4arch4Sm90ELb0ELb1ELb1ELb1ELb0ELb0ELb0ELb0ELb1ELb1ELb1ELb0EEENS1_21CollectiveEpilogueFwdINS6_IJSA_SC_SB_EEES9_SE_SG_Li384ELb1ELb1ELb1ELb0EEENS1_36VarlenDynamicPersistentTileSchedulerILi192ELi128ELi384ELi128ELb1ELb1ELb1ELb1ELb0ELb1EEEEEEEEEvNT_6ParamsE --------------------------
	.section	.nv.constant0._ZN7cutlass13device_kernelIN5flash11enable_sm90INS1_16FlashAttnFwdSm90INS1_25CollectiveMainloopFwdSm90ILi2EN4cute5tupleIJNS5_1CILi1EEES8_S8_EEENS6_IJNS7_ILi192EEENS7_ILi128EEENS7_ILi96EEEEEELi96ENS_6half_tEfNS_4arch4Sm90ELb0ELb1ELb1ELb1ELb0ELb0ELb0ELb0ELb1ELb1ELb1ELb0EEENS1_21CollectiveEpilogueFwdINS6_IJSA_SC_SB_EEES9_SE_SG_Li384ELb1ELb1ELb1ELb0EEENS1_36VarlenDynamicPersistentTileSchedulerILi192ELi128ELi384ELi128ELb1ELb1ELb1ELb1ELb0ELb1EEEEEEEEEvNT_6ParamsE,"a",@progbits
	.sectionflags	@""
	.align	4
.nv.constant0._ZN7cutlass13device_kernelIN5flash11enable_sm90INS1_16FlashAttnFwdSm90INS1_25CollectiveMainloopFwdSm90ILi2EN4cute5tupleIJNS5_1CILi1EEES8_S8_EEENS6_IJNS7_ILi192EEENS7_ILi128EEENS7_ILi96EEEEEELi96ENS_6half_tEfNS_4arch4Sm90ELb0ELb1ELb1ELb1ELb0ELb0ELb0ELb0ELb1ELb1ELb1ELb0EEENS1_21CollectiveEpilogueFwdINS6_IJSA_SC_SB_EEES9_SE_SG_Li384ELb1ELb1ELb1ELb0EEENS1_36VarlenDynamicPersistentTileSchedulerILi192ELi128ELi384ELi128ELb1ELb1ELb1ELb1ELb0ELb1EEEEEEEEEvNT_6ParamsE:
	.zero		3584


//--------------------- .nv.constant0._ZN7cutlass13device_kernelIN5flash11enable_sm90INS1_16FlashAttnFwdSm90INS1_25CollectiveMainloopFwdSm90ILi2EN4cute5tupleIJNS5_1CILi1EEES8_S8_EEENS6_IJNS7_ILi192EEENS7_ILi128EEENS7_ILi96EEEEEELi96ENS_6half_tEfNS_4arch4Sm90ELb0ELb1ELb1ELb1ELb0ELb1ELb0ELb0ELb1ELb1ELb1ELb0EEENS1_21CollectiveEpilogueFwdINS6_IJSA_SC_SB_EEES9_SE_SG_Li384ELb1ELb1ELb1ELb0EEENS1_36VarlenDynamicPersistentTileSchedulerILi192ELi128ELi384ELi128ELb1ELb1ELb1ELb1ELb0ELb1EEEEEEEEEvNT_6ParamsE --------------------------
	.section	.nv.constant0._ZN7cutlass13device_kernelIN5flash11enable_sm90INS1_16FlashAttnFwdSm90INS1_25CollectiveMainloopFwdSm90ILi2EN4cute5tupleIJNS5_1CILi1EEES8_S8_EEENS6_IJNS7_ILi192EEENS7_ILi128EEENS7_ILi96EEEEEELi96ENS_6half_tEfNS_4arch4Sm90ELb0ELb1ELb1ELb1ELb0ELb1ELb0ELb0ELb1ELb1ELb1ELb0EEENS1_21CollectiveEpilogueFwdINS6_IJSA_SC_SB_EEES9_SE_SG_Li384ELb1ELb1ELb1ELb0EEENS1_36VarlenDynamicPersistentTileSchedulerILi192ELi128ELi384ELi128ELb1ELb1ELb1ELb1ELb0ELb1EEEEEEEEEvNT_6ParamsE,"a",@progbits
	.sectionflags	@""
	.align	4
.nv.constant0._ZN7cutlass13device_kernelIN5flash11enable_sm90INS1_16FlashAttnFwdSm90INS1_25CollectiveMainloopFwdSm90ILi2EN4cute5tupleIJNS5_1CILi1EEES8_S8_EEENS6_IJNS7_ILi192EEENS7_ILi128EEENS7_ILi96EEEEEELi96ENS_6half_tEfNS_4arch4Sm90ELb0ELb1ELb1ELb1ELb0ELb1ELb0ELb0ELb1ELb1ELb1ELb0EEENS1_21CollectiveEpilogueFwdINS6_IJSA_SC_SB_EEES9_SE_SG_Li384ELb1ELb1ELb1ELb0EEENS1_36VarlenDynamicPersistentTileSchedulerILi192ELi128ELi384ELi128ELb1ELb1ELb1ELb1ELb0ELb1EEEEEEEEEvNT_6ParamsE:
	.zero		3584


//--------------------- .nv.constant0._ZN7cutlass13device_kernelIN5flash11enable_sm90INS1_16FlashAttnFwdSm90INS1_25CollectiveMainloopFwdSm90ILi2EN4cute5tupleIJNS5_1CILi1EEES8_S8_EEENS6_IJNS7_ILi192EEENS7_ILi144EEENS7_ILi96EEEEEELi96ENS_6half_tEfNS_4arch4Sm90ELb1ELb0ELb1ELb0ELb0ELb0ELb0ELb0ELb1ELb1ELb1ELb0EEENS1_21CollectiveEpilogueFwdINS6_IJSA_SC_SB_EEES9_SE_SG_Li384ELb0ELb1ELb1ELb0EEENS1_19SingleTileSchedulerILb0ELb1ELb1ELi192EEEEEEEEEvNT_6ParamsE --------------------------
	.section	.nv.constant0._ZN7cutlass13device_kernelIN5flash11enable_sm90INS1_16FlashAttnFwdSm90INS1_25CollectiveMainloopFwdSm90ILi2EN4cute5tupleIJNS5_1CILi1EEES8_S8_EEENS6_IJNS7_ILi192EEENS7_ILi144EEENS7_ILi96EEEEEELi96ENS_6half_tEfNS_4arch4Sm90ELb1ELb0ELb1ELb0ELb0ELb0ELb0ELb0ELb1ELb1ELb1ELb0EEENS1_21CollectiveEpilogueFwdINS6_IJSA_SC_SB_EEES9_SE_SG_Li384ELb0ELb1ELb1ELb0EEENS1_19SingleTileSchedulerILb0ELb1ELb1ELi192EEEEEEEEEvNT_6ParamsE,"a",@progbits
	.sectionflags	@""
	.align	4
.nv.constant0._ZN7cutlass13device_kernelIN5flash11enable_sm90INS1_16FlashAttnFwdSm90INS1_25CollectiveMainloopFwdSm90ILi2EN4cute5tupleIJNS5_1CILi1EEES8_S8_EEENS6_IJNS7_ILi192EEENS7_ILi144EEENS7_ILi96EEEEEELi96ENS_6half_tEfNS_4arch4Sm90ELb1ELb0ELb1ELb0ELb0ELb0ELb0ELb0ELb1ELb1ELb1ELb0EEENS1_21CollectiveEpilogueFwdINS6_IJSA_SC_SB_EEES9_SE_SG_Li384ELb0ELb1ELb1ELb0EEENS1_19SingleTileSchedulerILb0ELb1ELb1ELi192EEEEEEEEEvNT_6ParamsE:
	.zero		3456


//--------------------- .nv.constant0._ZN7cutlass13device_kernelIN5flash11enable_sm90INS1_16FlashAttnFwdSm90INS1_25CollectiveMainloopFwdSm90ILi2EN4cute5tupleIJNS5_1CILi1EEES8_S8_EEENS6_IJNS7_ILi192EEENS7_ILi144EEENS7_ILi96EEEEEELi96ENS_6half_tEfNS_4arch4Sm90ELb1ELb0ELb1ELb1ELb0ELb0ELb0ELb0ELb1ELb1ELb1ELb0EEENS1_21CollectiveEpilogueFwdINS6_IJSA_SC_SB_EEES9_SE_SG_Li384ELb1ELb1ELb1ELb0EEENS1_36VarlenDynamicPersistentTileSchedulerILi192ELi144ELi384ELi128ELb1ELb1ELb1ELb1ELb1ELb1EEEEEEEEEvNT_6ParamsE --------------------------
	.section	.nv.constant0._ZN7cutlass13device_kernelIN5flash11enable_sm90INS1_16FlashAttnFwdSm90INS1_25CollectiveMainloopFwdSm90ILi2EN4cute5tupleIJNS5_1CILi1EEES8_S8_EEENS6_IJNS7_ILi192EEENS7_ILi144EEENS7_ILi96EEEEEELi96ENS_6half_tEfNS_4arch4Sm90ELb1ELb0ELb1ELb1ELb0ELb0ELb0ELb0ELb1ELb1ELb1ELb0EEENS1_21CollectiveEpilogueFwdINS6_IJSA_SC_SB_EEES9_SE_SG_Li384ELb1ELb1ELb1ELb0EEENS1_36VarlenDynamicPersistentTileSchedulerILi192ELi144ELi384ELi128ELb1ELb1ELb1ELb1ELb1ELb1EEEEEEEEEvNT_6ParamsE,"a",@progbits
	.sectionflags	@""
	.align	4
.nv.constant0._ZN7cutlass13device_kernelIN5flash11enable_sm90INS1_16FlashAttnFwdSm90INS1_25CollectiveMainloopFwdSm90ILi2EN4cute5tupleIJNS5_1CILi1EEES8_S8_EEENS6_IJNS7_ILi192EEENS7_ILi144EEENS7_ILi96EEEEEELi96ENS_6half_tEfNS_4arch4Sm90ELb1ELb0ELb1ELb1ELb0ELb0ELb0ELb0ELb1ELb1ELb1ELb0EEENS1_21CollectiveEpilogueFwdINS6_IJSA_SC_SB_EEES9_SE_SG_Li384ELb1ELb1ELb1ELb0EEENS1_36VarlenDynamicPersistentTileSchedulerILi192ELi144ELi384ELi128ELb1ELb1ELb1ELb1ELb1ELb1EEEEEEEEEvNT_6ParamsE:
	.zero		3584


//--------------------- .nv.constant0._ZN7cutlass13device_kernelIN5flash11enable_sm90INS1_16FlashAttnFwdSm90INS1_25CollectiveMainloopFwdSm90ILi2EN4cute5tupleIJNS5_1CILi1EEES8_S8_EEENS6_IJNS7_ILi192EEENS7_ILi144EEENS7_ILi96EEEEEELi96ENS_6half_tEfNS_4arch4Sm90ELb1ELb0ELb1ELb1ELb0ELb1ELb0ELb0ELb1ELb1ELb1ELb0EEENS1_21CollectiveEpilogueFwdINS6_IJSA_SC_SB_EEES9_SE_SG_Li384ELb1ELb1ELb1ELb0EEENS1_36VarlenDynamicPersistentTileSchedulerILi192ELi144ELi384ELi128ELb1ELb1ELb1ELb1ELb1ELb1EEEEEEEEEvNT_6ParamsE --------------------------
	.section	.nv.constant0._ZN7cutlass13device_kernelIN5flash11enable_sm90INS1_16FlashAttnFwdSm90INS1_25CollectiveMainloopFwdSm90ILi2EN4cute5tupleIJNS5_1CILi1EEES8_S8_EEENS6_IJNS7_ILi192EEENS7_ILi144EEENS7_ILi96EEEEEELi96ENS_6half_tEfNS_4arch4Sm90ELb1ELb0ELb1ELb1ELb0ELb1ELb0ELb0ELb1ELb1ELb1ELb0EEENS1_21CollectiveEpilogueFwdINS6_IJSA_SC_SB_EEES9_SE_SG_Li384ELb1ELb1ELb1ELb0EEENS1_36VarlenDynamicPersistentTileSchedulerILi192ELi144ELi384ELi128ELb1ELb1ELb1ELb1ELb1ELb1EEEEEEEEEvNT_6ParamsE,"a",@progbits
	.sectionflags	@""
	.align	4
.nv.constant0._ZN7cutlass13device_kernelIN5flash11enable_sm90INS1_16FlashAttnFwdSm90INS1_25CollectiveMainloopFwdSm90ILi2EN4cute5tupleIJNS5_1CILi1EEES8_S8_EEENS6_IJNS7_ILi192EEENS7_ILi144EEENS7_ILi96EEEEEELi96ENS_6half_tEfNS_4arch4Sm90ELb1ELb0ELb1ELb1ELb0ELb1ELb0ELb0ELb1ELb1ELb1ELb0EEENS1_21CollectiveEpilogueFwdINS6_IJSA_SC_SB_EEES9_SE_SG_Li384ELb1ELb1ELb1ELb0EEENS1_36VarlenDynamicPersistentTileSchedulerILi192ELi144ELi384ELi128ELb1ELb1ELb1ELb1ELb1ELb1EEEEEEEEEvNT_6ParamsE:
	.zero		3584


//--------------------- .nv.constant0._ZN7cutlass13device_kernelIN5flash11enable_sm90INS1_16FlashAttnFwdSm90INS1_25CollectiveMainloopFwdSm90ILi2EN4cute5tupleIJNS5_1CILi1EEES8_S8_EEENS6_IJNS7_ILi192EEESA_NS7_ILi64EEEEEELi64ENS_6half_tEfNS_4arch4Sm90ELb0ELb0ELb1ELb0ELb0ELb0ELb0ELb0ELb1ELb1ELb1ELb0EEENS1_21CollectiveEpilogueFwdINS6_IJSA_SB_SA_EEES9_SD_SF_Li384ELb0ELb1ELb1ELb0EEENS1_19SingleTileSchedulerILb0ELb1ELb1ELi192EEEEEEEEEvNT_6ParamsE --------------------------
	.section	.nv.constant0._ZN7cutlass13device_kernelIN5flash11enable_sm90INS1_16FlashAttnFwdSm90INS1_25CollectiveMainloopFwdSm90ILi2EN4cute5tupleIJNS5_1CILi1EEES8_S8_EEENS6_IJNS7_ILi192EEESA_NS7_ILi64EEEEEELi64ENS_6half_tEfNS_4arch4Sm90ELb0ELb0ELb1ELb0ELb0ELb0ELb0ELb0ELb1ELb1ELb1ELb0EEENS1_21CollectiveEpilogueFwdINS6_IJSA_SB_SA_EEES9_SD_SF_Li384ELb0ELb1ELb1ELb0EEENS1_19SingleTileSchedulerILb0ELb1ELb1ELi192EEEEEEEEEvNT_6ParamsE,"a",@progbits
	.sectionflags	@""
	.align	4
.nv.constant0._ZN7cutlass13device_kernelIN5flash11enable_sm90INS1_16FlashAttnFwdSm90INS1_25CollectiveMainloopFwdSm90ILi2EN4cute5tupleIJNS5_1CILi1EEES8_S8_EEENS6_IJNS7_ILi192EEESA_NS7_ILi64EEEEEELi64ENS_6half_tEfNS_4arch4Sm90ELb0ELb0ELb1ELb0ELb0ELb0ELb0ELb0ELb1ELb1ELb1ELb0EEENS1_21CollectiveEpilogueFwdINS6_IJSA_SB_SA_EEES9_SD_SF_Li384ELb0ELb1ELb1ELb0EEENS1_19SingleTileSchedulerILb0ELb1ELb1ELi192EEEEEEEEEvNT_6ParamsE:
	.zero		3456


//--------------------- .nv.constant0._ZN7cutlass13device_kernelIN5flash11enable_sm90INS1_16FlashAttnFwdSm90INS1_25CollectiveMainloopFwdSm90ILi2EN4cute5tupleIJNS5_1CILi1EEES8_S8_EEENS6_IJNS7_ILi192EEESA_NS7_ILi64EEEEEELi64ENS_6half_tEfNS_4arch4Sm90ELb0ELb0ELb1ELb1ELb0ELb0ELb0ELb0ELb1ELb1ELb1ELb0EEENS1_21CollectiveEpilogueFwdINS6_IJSA_SB_SA_EEES9_SD_SF_Li384ELb1ELb1ELb1ELb0EEENS1_36VarlenDynamicPersistentTileSchedulerILi192ELi192ELi384ELi128ELb1ELb1ELb1ELb0ELb1ELb1EEEEEEEEEvNT_6ParamsE --------------------------
	.section	.nv.constant0._ZN7cutlass13device_kernelIN5flash11enable_sm90INS1_16FlashAttnFwdSm90INS1_25CollectiveMainloopFwdSm90ILi2EN4cute5tupleIJNS5_1CILi1EEES8_S8_EEENS6_IJNS7_ILi192EEESA_NS7_ILi64EEEEEELi64ENS_6half_tEfNS_4arch4Sm90ELb0ELb0ELb1ELb1ELb0ELb0ELb0ELb0ELb1ELb1ELb1ELb0EEENS1_21CollectiveEpilogueFwdINS6_IJSA_SB_SA_EEES9_SD_SF_Li384ELb1ELb1ELb1ELb0EEENS1_36VarlenDynamicPersistentTileSchedulerILi192ELi192ELi384ELi128ELb1ELb1ELb1ELb0ELb1ELb1EEEEEEEEEvNT_6ParamsE,"a",@progbits
	.sectionflags	@""
	.align	4
.nv.constant0._ZN7cutlass13device_kernelIN5flash11enable_sm90INS1_16FlashAttnFwdSm90INS1_25CollectiveMainloopFwdSm90ILi2EN4cute5tupleIJNS5_1CILi1EEES8_S8_EEENS6_IJNS7_ILi192EEESA_NS7_ILi64EEEEEELi64ENS_6half_tEfNS_4arch4Sm90ELb0ELb0ELb1ELb1ELb0ELb0ELb0ELb0ELb1ELb1ELb1ELb0EEENS1_21CollectiveEpilogueFwdINS6_IJSA_SB_SA_EEES9_SD_SF_Li384ELb1ELb1ELb1ELb0EEENS1_36VarlenDynamicPersistentTileSchedulerILi192ELi192ELi384ELi128ELb1ELb1ELb1ELb0ELb1ELb1EEEEEEEEEvNT_6ParamsE:
	.zero		3584


//--------------------- .nv.constant0._ZN7cutlass13device_kernelIN5flash11enable_sm90INS1_16FlashAttnFwdSm90INS1_25CollectiveMainloopFwdSm90ILi2EN4cute5tupleIJNS5_1CILi1EEES8_S8_EEENS6_IJNS7_ILi192EEESA_NS7_ILi64EEEEEELi64ENS_6half_tEfNS_4arch4Sm90ELb0ELb0ELb1ELb1ELb0ELb1ELb0ELb0ELb1ELb1ELb1ELb0EEENS1_21CollectiveEpilogueFwdINS6_IJSA_SB_SA_EEES9_SD_SF_Li384ELb1ELb1ELb1ELb0EEENS1_36VarlenDynamicPersistentTileSchedulerILi192ELi192ELi384ELi128ELb1ELb1ELb1ELb0ELb1ELb1EEEEEEEEEvNT_6ParamsE --------------------------
	.section	.nv.constant0._ZN7cutlass13device_kernelIN5flash11enable_sm90INS1_16FlashAttnFwdSm90INS1_25CollectiveMainloopFwdSm90ILi2EN4cute5tupleIJNS5_1CILi1EEES8_S8_EEENS6_IJNS7_ILi192EEESA_NS7_ILi64EEEEEELi64ENS_6half_tEfNS_4arch4Sm90ELb0ELb0ELb1ELb1ELb0ELb1ELb0ELb0ELb1ELb1ELb1ELb0EEENS1_21CollectiveEpilogueFwdINS6_IJSA_SB_SA_EEES9_SD_SF_Li384ELb1ELb1ELb1ELb0EEENS1_36VarlenDynamicPersistentTileSchedulerILi192ELi192ELi384ELi128ELb1ELb1ELb1ELb0ELb1ELb1EEEEEEEEEvNT_6ParamsE,"a",@progbits
	.sectionflags	@""
	.align	4
.nv.constant0._ZN7cutlass13device_kernelIN5flash11enable_sm90INS1_16FlashAttnFwdSm90INS1_25CollectiveMainloopFwdSm90ILi2EN4cute5tupleIJNS5_1CILi1EEES8_S8_EEENS6_IJNS7_ILi192EEESA_NS7_ILi64EEEEEELi64ENS_6half_tEfNS_4arch4Sm90ELb0ELb0ELb1ELb1ELb0ELb1ELb0ELb0ELb1ELb1ELb1ELb0EEENS1_21CollectiveEpilogueFwdINS6_IJSA_SB_SA_EEES9_SD_SF_Li384ELb1ELb1ELb1ELb0EEENS1_36VarlenDynamicPersistentTileSchedulerILi192ELi192ELi384ELi128ELb1ELb1ELb1ELb0ELb1ELb1EEEEEEEEEvNT_6ParamsE:
	.zero		3584


//--------------------- .nv.constant0._ZN7cutlass13device_kernelIN5flash11enable_sm90INS1_16FlashAttnFwdSm90INS1_25CollectiveMainloopFwdSm90ILi2EN4cute5tupleIJNS5_1CILi1EEES8_S8_EEENS6_IJNS7_ILi192EEENS7_ILi128EEENS7_ILi64EEEEEELi64ENS_6half_tEfNS_4arch4Sm90ELb0ELb1ELb1ELb0ELb0ELb0ELb0ELb1ELb1ELb1ELb1ELb0EEENS1_21CollectiveEpilogueFwdINS6_IJSA_SC_SB_EEES9_SE_SG_Li384ELb0ELb1ELb1ELb0EEENS1_19SingleTileSchedulerILb0ELb1ELb1ELi192EEEEEEEEEvNT_6ParamsE --------------------------
	.section	.nv.constant0._ZN7cutlass13device_kernelIN5flash11enable_sm90INS1_16FlashAttnFwdSm90INS1_25CollectiveMainloopFwdSm90ILi2EN4cute5tupleIJNS5_1CILi1EEES8_S8_EEENS6_IJNS7_ILi192EEENS7_ILi128EEENS7_ILi64EEEEEELi64ENS_6half_tEfNS_4arch4Sm90ELb0ELb1ELb1ELb0ELb0ELb0ELb0ELb1ELb1ELb1ELb1ELb0EEENS1_21CollectiveEpilogueFwdINS6_IJSA_SC_SB_EEES9_SE_SG_Li384ELb0ELb1ELb1ELb0EEENS1_19SingleTileSchedulerILb0ELb1ELb1ELi192EEEEEEEEEvNT_6ParamsE,"a",@progbits
	.sectionflags	@""
	.align	4
.nv.constant0._ZN7cutlass13device_kernelIN5flash11enable_sm90INS1_16FlashAttnFwdSm90INS1_25CollectiveMainloopFwdSm90ILi2EN4cute5tupleIJNS5_1CILi1EEES8_S8_EEENS6_IJNS7_ILi192EEENS7_ILi128EEENS7_ILi64EEEEEELi64ENS_6half_tEfNS_4arch4Sm90ELb0ELb1ELb1ELb0ELb0ELb0ELb0ELb1ELb1ELb1ELb1ELb0EEENS1_21CollectiveEpilogueFwdINS6_IJSA_SC_SB_EEES9_SE_SG_Li384ELb0ELb1ELb1ELb0EEENS1_19SingleTileSchedulerILb0ELb1ELb1ELi192EEEEEEEEEvNT_6ParamsE:
	.zero		3456


//--------------------- .nv.constant0._ZN7cutlass13device_kernelIN5flash11enable_sm90INS1_16FlashAttnFwdSm90INS1_25CollectiveMainloopFwdSm90ILi2EN4cute5tupleIJNS5_1CILi1EEES8_S8_EEENS6_IJNS7_ILi192EEENS7_ILi128EEENS7_ILi64EEEEEELi64ENS_6half_tEfNS_4arch4Sm90ELb0ELb1ELb1ELb1ELb0ELb0ELb0ELb1ELb1ELb1ELb1ELb0EEENS1_21CollectiveEpilogueFwdINS6_IJSA_SC_SB_EEES9_SE_SG_Li384ELb1ELb1ELb1ELb0EEENS1_36VarlenDynamicPersistentTileSchedulerILi192ELi128ELi384ELi128ELb1ELb1ELb1ELb1ELb0ELb1EEEEEEEEEvNT_6ParamsE --------------------------
	.section	.nv.constant0._ZN7cutlass13device_kernelIN5flash11enable_sm90INS1_16FlashAttnFwdSm90INS1_25CollectiveMainloopFwdSm90ILi2EN4cute5tupleIJNS5_1CILi1EEES8_S8_EEENS6_IJNS7_ILi192EEENS7_ILi128EEENS7_ILi64EEEEEELi64ENS_6half_tEfNS_4arch4Sm90ELb0ELb1ELb1ELb1ELb0ELb0ELb0ELb1ELb1ELb1ELb1ELb0EEENS1_21CollectiveEpilogueFwdINS6_IJSA_SC_SB_EEES9_SE_SG_Li384ELb1ELb1ELb1ELb0EEENS1_36VarlenDynamicPersistentTileSchedulerILi192ELi128ELi384ELi128ELb1ELb1ELb1ELb1ELb0ELb1EEEEEEEEEvNT_6ParamsE,"a",@progbits
	.sectionflags	@""
	.align	4
.nv.constant0._ZN7cutlass13device_kernelIN5flash11enable_sm90INS1_16FlashAttnFwdSm90INS1_25CollectiveMainloopFwdSm90ILi2EN4cute5tupleIJNS5_1CILi1EEES8_S8_EEENS6_IJNS7_ILi192EEENS7_ILi128EEENS7_ILi64EEEEEELi64ENS_6half_tEfNS_4arch4Sm90ELb0ELb1ELb1ELb1ELb0ELb0ELb0ELb1ELb1ELb1ELb1ELb0EEENS1_21CollectiveEpilogueFwdINS6_IJSA_SC_SB_EEES9_SE_SG_Li384ELb1ELb1ELb1ELb0EEENS1_36VarlenDynamicPersistentTileSchedulerILi192ELi128ELi384ELi128ELb1ELb1ELb1ELb1ELb0ELb1EEEEEEEEEvNT_6ParamsE:
	.zero		3584


//--------------------- .nv.constant0._ZN7cutlass13device_kernelIN5flash11enable_sm90INS1_16FlashAttnFwdSm90INS1_25CollectiveMainloopFwdSm90ILi2EN4cute5tupleIJNS5_1CILi1EEES8_S8_EEENS6_IJNS7_ILi192EEENS7_ILi128EEENS7_ILi64EEEEEELi64ENS_6half_tEfNS_4arch4Sm90ELb0ELb1ELb1ELb1ELb0ELb1ELb0ELb1ELb1ELb1ELb1ELb0EEENS1_21CollectiveEpilogueFwdINS6_IJSA_SC_SB_EEES9_SE_SG_Li384ELb1ELb1ELb1ELb0EEENS1_36VarlenDynamicPersistentTileSchedulerILi192ELi128ELi384ELi128ELb1ELb1ELb1ELb1ELb0ELb1EEEEEEEEEvNT_6ParamsE --------------------------
	.section	.nv.constant0._ZN7cutlass13device_kernelIN5flash11enable_sm90INS1_16FlashAttnFwdSm90INS1_25CollectiveMainloopFwdSm90ILi2EN4cute5tupleIJNS5_1CILi1EEES8_S8_EEENS6_IJNS7_ILi192EEENS7_ILi128EEENS7_ILi64EEEEEELi64ENS_6half_tEfNS_4arch4Sm90ELb0ELb1ELb1ELb1ELb0ELb1ELb0ELb1ELb1ELb1ELb1ELb0EEENS1_21CollectiveEpilogueFwdINS6_IJSA_SC_SB_EEES9_SE_SG_Li384ELb1ELb1ELb1ELb0EEENS1_36VarlenDynamicPersistentTileSchedulerILi192ELi128ELi384ELi128ELb1ELb1ELb1ELb1ELb0ELb1EEEEEEEEEvNT_6ParamsE,"a",@progbits
	.sectionflags	@""
	.align	4
.nv.constant0._ZN7cutlass13device_kernelIN5flash11enable_sm90INS1_16FlashAttnFwdSm90INS1_25CollectiveMainloopFwdSm90ILi2EN4cute5tupleIJNS5_1CILi1EEES8_S8_EEENS6_IJNS7_ILi192EEENS7_ILi128EEENS7_ILi64EEEEEELi64ENS_6half_tEfNS_4arch4Sm90ELb0ELb1ELb1ELb1ELb0ELb1ELb0ELb1ELb1ELb1ELb1ELb0EEENS1_21CollectiveEpilogueFwdINS6_IJSA_SC_SB_EEES9_SE_SG_Li384ELb1ELb1ELb1ELb0EEENS1_36VarlenDynamicPersistentTileSchedulerILi192ELi128ELi384ELi128ELb1ELb1ELb1ELb1ELb0ELb1EEEEEEEEEvNT_6ParamsE:
	.zero		3584


//--------------------- .nv.constant0._ZN7cutlass13device_kernelIN5flash11enable_sm90INS1_16FlashAttnFwdSm90INS1_25CollectiveMainloopFwdSm90ILi2EN4cute5tupleIJNS5_1CILi1EEES8_S8_EEENS6_IJNS7_ILi192EEENS7_ILi128EEENS7_ILi64EEEEEELi64ENS_6half_tEfNS_4arch4Sm90ELb1ELb0ELb1ELb0ELb0ELb0ELb0ELb1ELb1ELb1ELb1ELb0EEENS1_21CollectiveEpilogueFwdINS6_IJSA_SC_SB_EEES9_SE_SG_Li384ELb0ELb1ELb1ELb0EEENS1_19SingleTileSchedulerILb0ELb1ELb1ELi192EEEEEEEEEvNT_6ParamsE --------------------------
	.section	.nv.constant0._ZN7cutlass13device_kernelIN5flash11enable_sm90INS1_16FlashAttnFwdSm90INS1_25CollectiveMainloopFwdSm90ILi2EN4cute5tupleIJNS5_1CILi1EEES8_S8_EEENS6_IJNS7_ILi192EEENS7_ILi128EEENS7_ILi64EEEEEELi64ENS_6half_tEfNS_4arch4Sm90ELb1ELb0ELb1ELb0ELb0ELb0ELb0ELb1ELb1ELb1ELb1ELb0EEENS1_21CollectiveEpilogueFwdINS6_IJSA_SC_SB_EEES9_SE_SG_Li384ELb0ELb1ELb1ELb0EEENS1_19SingleTileSchedulerILb0ELb1ELb1ELi192EEEEEEEEEvNT_6ParamsE,"a",@progbits
	.sectionflags	@""
	.align	4
.nv.constant0._ZN7cutlass13device_kernelIN5flash11enable_sm90INS1_16FlashAttnFwdSm90INS1_25CollectiveMainloopFwdSm90ILi2EN4cute5tupleIJNS5_1CILi1EEES8_S8_EEENS6_IJNS7_ILi192EEENS7_ILi128EEENS7_ILi64EEEEEELi64ENS_6half_tEfNS_4arch4Sm90ELb1ELb0ELb1ELb0ELb0ELb0ELb0ELb1ELb1ELb1ELb1ELb0EEENS1_21CollectiveEpilogueFwdINS6_IJSA_SC_SB_EEES9_SE_SG_Li384ELb0ELb1ELb1ELb0EEENS1_19SingleTileSchedulerILb0ELb1ELb1ELi192EEEEEEEEEvNT_6ParamsE:
	.zero		3456


//--------------------- .nv.constant0._ZN7cutlass13device_kernelIN5flash11enable_sm90INS1_16FlashAttnFwdSm90INS1_25CollectiveMainloopFwdSm90ILi2EN4cute5tupleIJNS5_1CILi1EEES8_S8_EEENS6_IJNS7_ILi192EEENS7_ILi128EEENS7_ILi64EEEEEELi64ENS_6half_tEfNS_4arch4Sm90ELb1ELb0ELb1ELb1ELb0ELb0ELb0ELb1ELb1ELb1ELb1ELb0EEENS1_21CollectiveEpilogueFwdINS6_IJSA_SC_SB_EEES9_SE_SG_Li384ELb1ELb1ELb1ELb0EEENS1_36VarlenDynamicPersistentTileSchedulerILi192ELi128ELi384ELi128ELb1ELb1ELb1ELb1ELb1ELb1EEEEEEEEEvNT_6ParamsE --------------------------
	.section	.nv.constant0._ZN7cutlass13device_kernelIN5flash11enable_sm90INS1_16FlashAttnFwdSm90INS1_25CollectiveMainloopFwdSm90ILi2EN4cute5tupleIJNS5_1CILi1EEES8_S8_EEENS6_IJNS7_ILi192EEENS7_ILi128EEENS7_ILi64EEEEEELi64ENS_6half_tEfNS_4arch4Sm90ELb1ELb0ELb1ELb1ELb0ELb0ELb0ELb1ELb1ELb1ELb1ELb0EEENS1_21CollectiveEpilogueFwdINS6_IJSA_SC_SB_EEES9_SE_SG_Li384ELb1ELb1ELb1ELb0EEENS1_36VarlenDynamicPersistentTileSchedulerILi192ELi128ELi384ELi128ELb1ELb1ELb1ELb1ELb1ELb1EEEEEEEEEvNT_6ParamsE,"a",@progbits
	.sectionflags	@""
	.align	4
.nv.constant0._ZN7cutlass13device_kernelIN5flash11enable_sm90INS1_16FlashAttnFwdSm90INS1_25CollectiveMainloopFwdSm90ILi2EN4cute5tupleIJNS5_1CILi1EEES8_S8_EEENS6_IJNS7_ILi192EEENS7_ILi128EEENS7_ILi64EEEEEELi64ENS_6half_tEfNS_4arch4Sm90ELb1ELb0ELb1ELb1ELb0ELb0ELb0ELb1ELb1ELb1ELb1ELb0EEENS1_21CollectiveEpilogueFwdINS6_IJSA_SC_SB_EEES9_SE_SG_Li384ELb1ELb1ELb1ELb0EEENS1_36VarlenDynamicPersistentTileSchedulerILi192ELi128ELi384ELi128ELb1ELb1ELb1ELb1ELb1ELb1EEEEEEEEEvNT_6ParamsE:
	.zero		3584


//--------------------- .nv.constant0._ZN7cutlass13device_kernelIN5flash11enable_sm90INS1_16FlashAttnFwdSm90INS1_25CollectiveMainloopFwdSm90ILi2EN4cute5tupleIJNS5_1CILi1EEES8_S8_EEENS6_IJNS7_ILi192EEENS7_ILi128EEENS7_ILi64EEEEEELi64ENS_6half_tEfNS_4arch4Sm90ELb1ELb0ELb1ELb1ELb0ELb1ELb0ELb1ELb1ELb1ELb1ELb0EEENS1_21CollectiveEpilogueFwdINS6_IJSA_SC_SB_EEES9_SE_SG_Li384ELb1ELb1ELb1ELb0EEENS1_36VarlenDynamicPersistentTileSchedulerILi192ELi128ELi384ELi128ELb1ELb1ELb1ELb1ELb1ELb1EEEEEEEEEvNT_6ParamsE --------------------------
	.section	.nv.constant0._ZN7cutlass13device_kernelIN5flash11enable_sm90INS1_16FlashAttnFwdSm90INS1_25CollectiveMainloopFwdSm90ILi2EN4cute5tupleIJNS5_1CILi1EEES8_S8_EEENS6_IJNS7_ILi192EEENS7_ILi128EEENS7_ILi64EEEEEELi64ENS_6half_tEfNS_4arch4Sm90ELb1ELb0ELb1ELb1ELb0ELb1ELb0ELb1ELb1ELb1ELb1ELb0EEENS1_21CollectiveEpilogueFwdINS6_IJSA_SC_SB_EEES9_SE_SG_Li384ELb1ELb1ELb1ELb0EEENS1_36VarlenDynamicPersistentTileSchedulerILi192ELi128ELi384ELi128ELb1ELb1ELb1ELb1ELb1ELb1EEEEEEEEEvNT_6ParamsE,"a",@progbits
	.sectionflags	@""
	.align	4
.nv.constant0._ZN7cutlass13device_kernelIN5flash11enable_sm90INS1_16FlashAttnFwdSm90INS1_25CollectiveMainloopFwdSm90ILi2EN4cute5tupleIJNS5_1CILi1EEES8_S8_EEENS6_IJNS7_ILi192EEENS7_ILi128EEENS7_ILi64EEEEEELi64ENS_6half_tEfNS_4arch4Sm90ELb1ELb0ELb1ELb1ELb0ELb1ELb0ELb1ELb1ELb1ELb1ELb0EEENS1_21CollectiveEpilogueFwdINS6_IJSA_SC_SB_EEES9_SE_SG_Li384ELb1ELb1ELb1ELb0EEENS1_36VarlenDynamicPersistentTileSchedulerILi192ELi128ELi384ELi128ELb1ELb1ELb1ELb1ELb1ELb1EEEEEEEEEvNT_6ParamsE:
	.zero		3584


//--------------------- SYMBOLS --------------------------

	.type		.nv.reservedSmem.offset0,@object
	.size		.nv.reservedSmem.offset0,0x4
